//
// Generated by NVIDIA NVVM Compiler
//
// Compiler Build ID: CL-36424714
// Cuda compilation tools, release 13.0, V13.0.88
// Based on NVVM 20.0.0
//

.version 9.0
.target sm_100
.address_size 64

	// .globl	_Z14round_to_digitP6float2ii

.visible .entry _Z14round_to_digitP6float2ii(
	.param .u64 .ptr .align 1 _Z14round_to_digitP6float2ii_param_0,
	.param .u32 _Z14round_to_digitP6float2ii_param_1,
	.param .u32 _Z14round_to_digitP6float2ii_param_2
)
{
	.reg .pred 	%p<7>;
	.reg .b32 	%r<13>;
	.reg .b32 	%f<235>;
	.reg .b64 	%rd<7>;

	ld.param.u64 	%rd2, [_Z14round_to_digitP6float2ii_param_0];
	ld.param.u32 	%r3, [_Z14round_to_digitP6float2ii_param_1];
	ld.param.u32 	%r4, [_Z14round_to_digitP6float2ii_param_2];
	cvta.to.global.u64 	%rd1, %rd2;
	mov.u32 	%r5, %ctaid.x;
	mov.u32 	%r6, %ntid.x;
	mov.u32 	%r7, %tid.x;
	mad.lo.s32 	%r1, %r5, %r6, %r7;
	setp.ge.s32 	%p1, %r1, %r4;
	@%p1 bra 	$L__BB0_4;
	setp.ne.s32 	%p2, %r3, 0;
	shl.b32 	%r2, %r1, 4;
	@%p2 bra 	$L__BB0_3;
	mul.wide.s32 	%rd5, %r2, 8;
	add.s64 	%rd6, %rd1, %rd5;
	ld.global.v2.f32 	{%f171, %f172}, [%rd6];
	cvt.rni.f32.f32 	%f173, %f171;
	cvt.rni.f32.f32 	%f174, %f172;
	st.global.v2.f32 	[%rd6], {%f173, %f174};
	ld.global.v2.f32 	{%f175, %f176}, [%rd6+8];
	cvt.rni.f32.f32 	%f177, %f175;
	cvt.rni.f32.f32 	%f178, %f176;
	st.global.v2.f32 	[%rd6+8], {%f177, %f178};
	ld.global.v2.f32 	{%f179, %f180}, [%rd6+16];
	cvt.rni.f32.f32 	%f181, %f179;
	cvt.rni.f32.f32 	%f182, %f180;
	st.global.v2.f32 	[%rd6+16], {%f181, %f182};
	ld.global.v2.f32 	{%f183, %f184}, [%rd6+24];
	cvt.rni.f32.f32 	%f185, %f183;
	cvt.rni.f32.f32 	%f186, %f184;
	st.global.v2.f32 	[%rd6+24], {%f185, %f186};
	ld.global.v2.f32 	{%f187, %f188}, [%rd6+32];
	cvt.rni.f32.f32 	%f189, %f187;
	cvt.rni.f32.f32 	%f190, %f188;
	st.global.v2.f32 	[%rd6+32], {%f189, %f190};
	ld.global.v2.f32 	{%f191, %f192}, [%rd6+40];
	cvt.rni.f32.f32 	%f193, %f191;
	cvt.rni.f32.f32 	%f194, %f192;
	st.global.v2.f32 	[%rd6+40], {%f193, %f194};
	ld.global.v2.f32 	{%f195, %f196}, [%rd6+48];
	cvt.rni.f32.f32 	%f197, %f195;
	cvt.rni.f32.f32 	%f198, %f196;
	st.global.v2.f32 	[%rd6+48], {%f197, %f198};
	ld.global.v2.f32 	{%f199, %f200}, [%rd6+56];
	cvt.rni.f32.f32 	%f201, %f199;
	cvt.rni.f32.f32 	%f202, %f200;
	st.global.v2.f32 	[%rd6+56], {%f201, %f202};
	ld.global.v2.f32 	{%f203, %f204}, [%rd6+64];
	cvt.rni.f32.f32 	%f205, %f203;
	cvt.rni.f32.f32 	%f206, %f204;
	st.global.v2.f32 	[%rd6+64], {%f205, %f206};
	ld.global.v2.f32 	{%f207, %f208}, [%rd6+72];
	cvt.rni.f32.f32 	%f209, %f207;
	cvt.rni.f32.f32 	%f210, %f208;
	st.global.v2.f32 	[%rd6+72], {%f209, %f210};
	ld.global.v2.f32 	{%f211, %f212}, [%rd6+80];
	cvt.rni.f32.f32 	%f213, %f211;
	cvt.rni.f32.f32 	%f214, %f212;
	st.global.v2.f32 	[%rd6+80], {%f213, %f214};
	ld.global.v2.f32 	{%f215, %f216}, [%rd6+88];
	cvt.rni.f32.f32 	%f217, %f215;
	cvt.rni.f32.f32 	%f218, %f216;
	st.global.v2.f32 	[%rd6+88], {%f217, %f218};
	ld.global.v2.f32 	{%f219, %f220}, [%rd6+96];
	cvt.rni.f32.f32 	%f221, %f219;
	cvt.rni.f32.f32 	%f222, %f220;
	st.global.v2.f32 	[%rd6+96], {%f221, %f222};
	ld.global.v2.f32 	{%f223, %f224}, [%rd6+104];
	cvt.rni.f32.f32 	%f225, %f223;
	cvt.rni.f32.f32 	%f226, %f224;
	st.global.v2.f32 	[%rd6+104], {%f225, %f226};
	ld.global.v2.f32 	{%f227, %f228}, [%rd6+112];
	cvt.rni.f32.f32 	%f229, %f227;
	cvt.rni.f32.f32 	%f230, %f228;
	st.global.v2.f32 	[%rd6+112], {%f229, %f230};
	ld.global.v2.f32 	{%f231, %f232}, [%rd6+120];
	cvt.rni.f32.f32 	%f233, %f231;
	cvt.rni.f32.f32 	%f234, %f232;
	st.global.v2.f32 	[%rd6+120], {%f233, %f234};
	bra.uni 	$L__BB0_4;
$L__BB0_3:
	cvt.rn.f32.s32 	%f1, %r3;
	mov.f32 	%f2, 0fB1800000;
	mov.f32 	%f3, 0f3EE38E39;
	mul.rn.f32 	%f4, %f3, %f2;
	mov.f32 	%f5, 0f3D4A4588;
	mov.f32 	%f6, 0f3DF80F5F;
	mul.rn.f32 	%f7, %f6, %f5;
	mul.f32 	%f8, %f7, 0f40400000;
	fma.rn.f32 	%f9, %f4, 0f3FB8AA3B, 0f336DD092;
	fma.rn.f32 	%f10, 0f3E638E39, 0f32A55E34, %f9;
	fma.rn.f32 	%f11, %f8, %f4, %f10;
	fma.rn.f32 	%f12, %f7, 0f3E638E39, %f11;
	mov.f32 	%f13, 0f405484B1;
	add.rn.f32 	%f14, %f13, %f12;
	mul.rn.f32 	%f15, %f14, %f1;
	cvt.rni.f32.f32 	%f16, %f15;
	sub.f32 	%f17, %f15, %f16;
	neg.f32 	%f18, %f15;
	fma.rn.f32 	%f19, %f14, %f1, %f18;
	mov.f32 	%f20, 0fC05484B1;
	add.rn.f32 	%f21, %f14, %f20;
	neg.f32 	%f22, %f21;
	add.rn.f32 	%f23, %f12, %f22;
	fma.rn.f32 	%f24, %f23, %f1, %f19;
	add.f32 	%f25, %f17, %f24;
	setp.gt.f32 	%p3, %f16, 0f00000000;
	selp.b32 	%r8, 0, -2097152000, %p3;
	mov.f32 	%f26, 0f41200000;
	add.rn.f32 	%f27, %f26, %f1;
	abs.f32 	%f28, %f1;
	setp.nan.f32 	%p4, %f28, %f28;
	setp.lt.f32 	%p5, %f15, 0f00000000;
	selp.f32 	%f29, 0f00000000, 0f7F800000, %p5;
	abs.f32 	%f30, %f15;
	setp.gt.f32 	%p6, %f30, 0f43180000;
	cvt.rzi.s32.f32 	%r9, %f16;
	shl.b32 	%r10, %r9, 23;
	sub.s32 	%r11, %r10, %r8;
	mov.b32 	%f31, %r11;
	add.s32 	%r12, %r8, 2130706432;
	mov.b32 	%f32, %r12;
	fma.rn.f32 	%f33, %f25, 0f391FCB8E, 0f3AAF85ED;
	fma.rn.f32 	%f34, %f33, %f25, 0f3C1D9856;
	fma.rn.f32 	%f35, %f34, %f25, 0f3D6357BB;
	fma.rn.f32 	%f36, %f35, %f25, 0f3E75FDEC;
	fma.rn.f32 	%f37, %f36, %f25, 0f3F317218;
	fma.rn.f32 	%f38, %f37, %f25, 0f3F800000;
	mul.f32 	%f39, %f38, %f32;
	mul.f32 	%f40, %f39, %f31;
	selp.f32 	%f41, %f29, %f40, %p6;
	selp.f32 	%f42, %f27, %f41, %p4;
	mul.wide.s32 	%rd3, %r2, 8;
	add.s64 	%rd4, %rd1, %rd3;
	ld.global.v2.f32 	{%f43, %f44}, [%rd4];
	mul.f32 	%f45, %f42, %f43;
	mul.f32 	%f46, %f42, %f44;
	cvt.rni.f32.f32 	%f47, %f45;
	cvt.rni.f32.f32 	%f48, %f46;
	div.rn.f32 	%f49, %f47, %f42;
	div.rn.f32 	%f50, %f48, %f42;
	st.global.v2.f32 	[%rd4], {%f49, %f50};
	ld.global.v2.f32 	{%f51, %f52}, [%rd4+8];
	mul.f32 	%f53, %f42, %f51;
	mul.f32 	%f54, %f42, %f52;
	cvt.rni.f32.f32 	%f55, %f53;
	cvt.rni.f32.f32 	%f56, %f54;
	div.rn.f32 	%f57, %f55, %f42;
	div.rn.f32 	%f58, %f56, %f42;
	st.global.v2.f32 	[%rd4+8], {%f57, %f58};
	ld.global.v2.f32 	{%f59, %f60}, [%rd4+16];
	mul.f32 	%f61, %f42, %f59;
	mul.f32 	%f62, %f42, %f60;
	cvt.rni.f32.f32 	%f63, %f61;
	cvt.rni.f32.f32 	%f64, %f62;
	div.rn.f32 	%f65, %f63, %f42;
	div.rn.f32 	%f66, %f64, %f42;
	st.global.v2.f32 	[%rd4+16], {%f65, %f66};
	ld.global.v2.f32 	{%f67, %f68}, [%rd4+24];
	mul.f32 	%f69, %f42, %f67;
	mul.f32 	%f70, %f42, %f68;
	cvt.rni.f32.f32 	%f71, %f69;
	cvt.rni.f32.f32 	%f72, %f70;
	div.rn.f32 	%f73, %f71, %f42;
	div.rn.f32 	%f74, %f72, %f42;
	st.global.v2.f32 	[%rd4+24], {%f73, %f74};
	ld.global.v2.f32 	{%f75, %f76}, [%rd4+32];
	mul.f32 	%f77, %f42, %f75;
	mul.f32 	%f78, %f42, %f76;
	cvt.rni.f32.f32 	%f79, %f77;
	cvt.rni.f32.f32 	%f80, %f78;
	div.rn.f32 	%f81, %f79, %f42;
	div.rn.f32 	%f82, %f80, %f42;
	st.global.v2.f32 	[%rd4+32], {%f81, %f82};
	ld.global.v2.f32 	{%f83, %f84}, [%rd4+40];
	mul.f32 	%f85, %f42, %f83;
	mul.f32 	%f86, %f42, %f84;
	cvt.rni.f32.f32 	%f87, %f85;
	cvt.rni.f32.f32 	%f88, %f86;
	div.rn.f32 	%f89, %f87, %f42;
	div.rn.f32 	%f90, %f88, %f42;
	st.global.v2.f32 	[%rd4+40], {%f89, %f90};
	ld.global.v2.f32 	{%f91, %f92}, [%rd4+48];
	mul.f32 	%f93, %f42, %f91;
	mul.f32 	%f94, %f42, %f92;
	cvt.rni.f32.f32 	%f95, %f93;
	cvt.rni.f32.f32 	%f96, %f94;
	div.rn.f32 	%f97, %f95, %f42;
	div.rn.f32 	%f98, %f96, %f42;
	st.global.v2.f32 	[%rd4+48], {%f97, %f98};
	ld.global.v2.f32 	{%f99, %f100}, [%rd4+56];
	mul.f32 	%f101, %f42, %f99;
	mul.f32 	%f102, %f42, %f100;
	cvt.rni.f32.f32 	%f103, %f101;
	cvt.rni.f32.f32 	%f104, %f102;
	div.rn.f32 	%f105, %f103, %f42;
	div.rn.f32 	%f106, %f104, %f42;
	st.global.v2.f32 	[%rd4+56], {%f105, %f106};
	ld.global.v2.f32 	{%f107, %f108}, [%rd4+64];
	mul.f32 	%f109, %f42, %f107;
	mul.f32 	%f110, %f42, %f108;
	cvt.rni.f32.f32 	%f111, %f109;
	cvt.rni.f32.f32 	%f112, %f110;
	div.rn.f32 	%f113, %f111, %f42;
	div.rn.f32 	%f114, %f112, %f42;
	st.global.v2.f32 	[%rd4+64], {%f113, %f114};
	ld.global.v2.f32 	{%f115, %f116}, [%rd4+72];
	mul.f32 	%f117, %f42, %f115;
	mul.f32 	%f118, %f42, %f116;
	cvt.rni.f32.f32 	%f119, %f117;
	cvt.rni.f32.f32 	%f120, %f118;
	div.rn.f32 	%f121, %f119, %f42;
	div.rn.f32 	%f122, %f120, %f42;
	st.global.v2.f32 	[%rd4+72], {%f121, %f122};
	ld.global.v2.f32 	{%f123, %f124}, [%rd4+80];
	mul.f32 	%f125, %f42, %f123;
	mul.f32 	%f126, %f42, %f124;
	cvt.rni.f32.f32 	%f127, %f125;
	cvt.rni.f32.f32 	%f128, %f126;
	div.rn.f32 	%f129, %f127, %f42;
	div.rn.f32 	%f130, %f128, %f42;
	st.global.v2.f32 	[%rd4+80], {%f129, %f130};
	ld.global.v2.f32 	{%f131, %f132}, [%rd4+88];
	mul.f32 	%f133, %f42, %f131;
	mul.f32 	%f134, %f42, %f132;
	cvt.rni.f32.f32 	%f135, %f133;
	cvt.rni.f32.f32 	%f136, %f134;
	div.rn.f32 	%f137, %f135, %f42;
	div.rn.f32 	%f138, %f136, %f42;
	st.global.v2.f32 	[%rd4+88], {%f137, %f138};
	ld.global.v2.f32 	{%f139, %f140}, [%rd4+96];
	mul.f32 	%f141, %f42, %f139;
	mul.f32 	%f142, %f42, %f140;
	cvt.rni.f32.f32 	%f143, %f141;
	cvt.rni.f32.f32 	%f144, %f142;
	div.rn.f32 	%f145, %f143, %f42;
	div.rn.f32 	%f146, %f144, %f42;
	st.global.v2.f32 	[%rd4+96], {%f145, %f146};
	ld.global.v2.f32 	{%f147, %f148}, [%rd4+104];
	mul.f32 	%f149, %f42, %f147;
	mul.f32 	%f150, %f42, %f148;
	cvt.rni.f32.f32 	%f151, %f149;
	cvt.rni.f32.f32 	%f152, %f150;
	div.rn.f32 	%f153, %f151, %f42;
	div.rn.f32 	%f154, %f152, %f42;
	st.global.v2.f32 	[%rd4+104], {%f153, %f154};
	ld.global.v2.f32 	{%f155, %f156}, [%rd4+112];
	mul.f32 	%f157, %f42, %f155;
	mul.f32 	%f158, %f42, %f156;
	cvt.rni.f32.f32 	%f159, %f157;
	cvt.rni.f32.f32 	%f160, %f158;
	div.rn.f32 	%f161, %f159, %f42;
	div.rn.f32 	%f162, %f160, %f42;
	st.global.v2.f32 	[%rd4+112], {%f161, %f162};
	ld.global.v2.f32 	{%f163, %f164}, [%rd4+120];
	mul.f32 	%f165, %f42, %f163;
	mul.f32 	%f166, %f42, %f164;
	cvt.rni.f32.f32 	%f167, %f165;
	cvt.rni.f32.f32 	%f168, %f166;
	div.rn.f32 	%f169, %f167, %f42;
	div.rn.f32 	%f170, %f168, %f42;
	st.global.v2.f32 	[%rd4+120], {%f169, %f170};
$L__BB0_4:
	ret;

}
	// .globl	_Z11ens_my_gesvP6float2S0_S0_S0_S0_i
.visible .entry _Z11ens_my_gesvP6float2S0_S0_S0_S0_i(
	.param .u64 .ptr .align 1 _Z11ens_my_gesvP6float2S0_S0_S0_S0_i_param_0,
	.param .u64 .ptr .align 1 _Z11ens_my_gesvP6float2S0_S0_S0_S0_i_param_1,
	.param .u64 .ptr .align 1 _Z11ens_my_gesvP6float2S0_S0_S0_S0_i_param_2,
	.param .u64 .ptr .align 1 _Z11ens_my_gesvP6float2S0_S0_S0_S0_i_param_3,
	.param .u64 .ptr .align 1 _Z11ens_my_gesvP6float2S0_S0_S0_S0_i_param_4,
	.param .u32 _Z11ens_my_gesvP6float2S0_S0_S0_S0_i_param_5
)
{
	.reg .pred 	%p<20>;
	.reg .b32 	%r<46>;
	.reg .b32 	%f<412>;
	.reg .b64 	%rd<41>;

	ld.param.u64 	%rd12, [_Z11ens_my_gesvP6float2S0_S0_S0_S0_i_param_0];
	ld.param.u64 	%rd14, [_Z11ens_my_gesvP6float2S0_S0_S0_S0_i_param_2];
	ld.param.u64 	%rd16, [_Z11ens_my_gesvP6float2S0_S0_S0_S0_i_param_3];
	ld.param.u64 	%rd15, [_Z11ens_my_gesvP6float2S0_S0_S0_S0_i_param_4];
	ld.param.u32 	%r22, [_Z11ens_my_gesvP6float2S0_S0_S0_S0_i_param_5];
	cvta.to.global.u64 	%rd1, %rd16;
	mov.u32 	%r23, %ctaid.x;
	mov.u32 	%r24, %ntid.x;
	mov.u32 	%r25, %tid.x;
	mad.lo.s32 	%r1, %r23, %r24, %r25;
	setp.ge.s32 	%p1, %r1, %r22;
	@%p1 bra 	$L__BB1_15;
	cvta.to.global.u64 	%rd17, %rd15;
	cvta.to.global.u64 	%rd18, %rd12;
	mul.lo.s32 	%r2, %r1, 20;
	shl.b32 	%r3, %r1, 4;
	mul.wide.s32 	%rd19, %r2, 8;
	add.s64 	%rd2, %rd1, %rd19;
	shl.b32 	%r27, %r1, 2;
	mul.wide.s32 	%rd20, %r27, 8;
	add.s64 	%rd3, %rd17, %rd20;
	mul.wide.s32 	%rd21, %r3, 8;
	add.s64 	%rd4, %rd18, %rd21;
	add.s64 	%rd5, %rd2, 16;
	cvta.to.global.u64 	%rd6, %rd14;
	mov.b32 	%r39, 0;
$L__BB1_2:
	ld.param.u64 	%rd40, [_Z11ens_my_gesvP6float2S0_S0_S0_S0_i_param_1];
	add.s32 	%r5, %r39, %r3;
	ld.global.v2.f32 	{%f1, %f2}, [%rd4];
	st.global.v2.f32 	[%rd2], {%f1, %f2};
	ld.global.v2.f32 	{%f3, %f4}, [%rd4+8];
	st.global.v2.f32 	[%rd2+8], {%f3, %f4};
	ld.global.v2.f32 	{%f5, %f6}, [%rd4+16];
	st.global.v2.f32 	[%rd2+16], {%f5, %f6};
	ld.global.v2.f32 	{%f7, %f8}, [%rd4+24];
	st.global.v2.f32 	[%rd2+24], {%f7, %f8};
	cvta.to.global.u64 	%rd22, %rd40;
	mul.wide.s32 	%rd23, %r5, 8;
	add.s64 	%rd24, %rd22, %rd23;
	ld.global.v2.f32 	{%f9, %f10}, [%rd24];
	st.global.v2.f32 	[%rd2+32], {%f9, %f10};
	ld.global.v2.f32 	{%f11, %f12}, [%rd4+32];
	st.global.v2.f32 	[%rd2+40], {%f11, %f12};
	ld.global.v2.f32 	{%f13, %f14}, [%rd4+40];
	st.global.v2.f32 	[%rd2+48], {%f13, %f14};
	ld.global.v2.f32 	{%f15, %f16}, [%rd4+48];
	st.global.v2.f32 	[%rd2+56], {%f15, %f16};
	ld.global.v2.f32 	{%f17, %f18}, [%rd4+56];
	st.global.v2.f32 	[%rd2+64], {%f17, %f18};
	ld.global.v2.f32 	{%f19, %f20}, [%rd24+32];
	st.global.v2.f32 	[%rd2+72], {%f19, %f20};
	ld.global.v2.f32 	{%f21, %f22}, [%rd4+64];
	st.global.v2.f32 	[%rd2+80], {%f21, %f22};
	ld.global.v2.f32 	{%f23, %f24}, [%rd4+72];
	st.global.v2.f32 	[%rd2+88], {%f23, %f24};
	ld.global.v2.f32 	{%f25, %f26}, [%rd4+80];
	st.global.v2.f32 	[%rd2+96], {%f25, %f26};
	ld.global.v2.f32 	{%f27, %f28}, [%rd4+88];
	st.global.v2.f32 	[%rd2+104], {%f27, %f28};
	ld.global.v2.f32 	{%f29, %f30}, [%rd24+64];
	st.global.v2.f32 	[%rd2+112], {%f29, %f30};
	ld.global.v2.f32 	{%f31, %f32}, [%rd4+96];
	st.global.v2.f32 	[%rd2+120], {%f31, %f32};
	ld.global.v2.f32 	{%f33, %f34}, [%rd4+104];
	st.global.v2.f32 	[%rd2+128], {%f33, %f34};
	ld.global.v2.f32 	{%f35, %f36}, [%rd4+112];
	st.global.v2.f32 	[%rd2+136], {%f35, %f36};
	ld.global.v2.f32 	{%f37, %f38}, [%rd4+120];
	st.global.v2.f32 	[%rd2+144], {%f37, %f38};
	ld.global.v2.f32 	{%f39, %f40}, [%rd24+96];
	st.global.v2.f32 	[%rd2+152], {%f39, %f40};
	mov.b32 	%r40, 0;
$L__BB1_3:
	add.s32 	%r29, %r2, %r40;
	add.s32 	%r7, %r29, 5;
	mov.u32 	%r41, %r40;
$L__BB1_4:
	mul.lo.s32 	%r30, %r41, 5;
	add.s32 	%r31, %r30, %r2;
	add.s32 	%r32, %r31, %r40;
	mul.wide.s32 	%rd25, %r32, 8;
	add.s64 	%rd10, %rd1, %rd25;
	mul.wide.s32 	%rd26, %r30, 8;
	add.s64 	%rd11, %rd2, %rd26;
	add.s32 	%r43, %r7, %r30;
	add.s32 	%r42, %r30, 5;
	mov.u32 	%r44, %r41;
$L__BB1_5:
	mul.wide.s32 	%rd27, %r43, 8;
	add.s64 	%rd28, %rd1, %rd27;
	add.s32 	%r44, %r44, 1;
	ld.global.v2.f32 	{%f41, %f42}, [%rd10];
	abs.f32 	%f43, %f41;
	abs.f32 	%f44, %f42;
	setp.gt.f32 	%p2, %f43, %f44;
	selp.f32 	%f45, %f43, %f44, %p2;
	selp.f32 	%f46, %f44, %f43, %p2;
	div.rn.f32 	%f48, %f46, %f45;
	fma.rn.f32 	%f49, %f48, %f48, 0f3F800000;
	sqrt.rn.f32 	%f50, %f49;
	mul.f32 	%f51, %f50, %f45;
	setp.eq.f32 	%p3, %f45, 0f00000000;
	max.f32 	%f52, %f45, %f46;
	setp.gt.f32 	%p4, %f52, 0f7F7FFFFF;
	add.f32 	%f53, %f43, %f44;
	selp.f32 	%f54, %f53, %f51, %p3;
	selp.f32 	%f55, %f53, %f54, %p4;
	ld.global.v2.f32 	{%f56, %f57}, [%rd28];
	abs.f32 	%f58, %f56;
	abs.f32 	%f59, %f57;
	setp.gt.f32 	%p5, %f58, %f59;
	selp.f32 	%f60, %f58, %f59, %p5;
	selp.f32 	%f61, %f59, %f58, %p5;
	div.rn.f32 	%f62, %f61, %f60;
	fma.rn.f32 	%f63, %f62, %f62, 0f3F800000;
	sqrt.rn.f32 	%f64, %f63;
	mul.f32 	%f65, %f64, %f60;
	setp.eq.f32 	%p6, %f60, 0f00000000;
	setp.gt.f32 	%p7, %f60, 0f7F7FFFFF;
	setp.gt.f32 	%p8, %f61, 0f7F7FFFFF;
	add.f32 	%f66, %f58, %f59;
	selp.f32 	%f67, %f66, %f65, %p7;
	selp.f32 	%f68, %f66, %f67, %p6;
	selp.f32 	%f69, %f66, %f68, %p8;
	setp.geu.f32 	%p9, %f55, %f69;
	@%p9 bra 	$L__BB1_7;
	mul.wide.s32 	%rd29, %r42, 8;
	add.s64 	%rd30, %rd5, %rd29;
	ld.global.v2.f32 	{%f70, %f71}, [%rd11];
	ld.global.v2.f32 	{%f72, %f73}, [%rd30+-16];
	st.global.v2.f32 	[%rd11], {%f72, %f73};
	st.global.v2.f32 	[%rd30+-16], {%f70, %f71};
	ld.global.v2.f32 	{%f74, %f75}, [%rd11+8];
	ld.global.v2.f32 	{%f76, %f77}, [%rd30+-8];
	st.global.v2.f32 	[%rd11+8], {%f76, %f77};
	st.global.v2.f32 	[%rd30+-8], {%f74, %f75};
	ld.global.v2.f32 	{%f78, %f79}, [%rd11+16];
	ld.global.v2.f32 	{%f80, %f81}, [%rd30];
	st.global.v2.f32 	[%rd11+16], {%f80, %f81};
	st.global.v2.f32 	[%rd30], {%f78, %f79};
	ld.global.v2.f32 	{%f82, %f83}, [%rd11+24];
	ld.global.v2.f32 	{%f84, %f85}, [%rd30+8];
	st.global.v2.f32 	[%rd11+24], {%f84, %f85};
	st.global.v2.f32 	[%rd30+8], {%f82, %f83};
	ld.global.v2.f32 	{%f86, %f87}, [%rd11+32];
	ld.global.v2.f32 	{%f88, %f89}, [%rd30+16];
	st.global.v2.f32 	[%rd11+32], {%f88, %f89};
	st.global.v2.f32 	[%rd30+16], {%f86, %f87};
$L__BB1_7:
	add.s32 	%r43, %r43, 5;
	add.s32 	%r42, %r42, 5;
	setp.ne.s32 	%p10, %r44, 3;
	@%p10 bra 	$L__BB1_5;
	add.s32 	%r41, %r41, 1;
	setp.eq.s32 	%p11, %r41, 3;
	@%p11 bra 	$L__BB1_9;
	bra.uni 	$L__BB1_4;
$L__BB1_9:
	mul.lo.s32 	%r33, %r40, 6;
	mul.wide.u32 	%rd31, %r33, 8;
	add.s64 	%rd7, %rd1, %rd31;
	mul.lo.s32 	%r34, %r40, 5;
	add.s32 	%r35, %r33, %r2;
	mul.wide.s32 	%rd32, %r35, 8;
	add.s64 	%rd8, %rd1, %rd32;
	mul.wide.s32 	%rd33, %r34, 8;
	add.s64 	%rd9, %rd2, %rd33;
	mov.u32 	%r45, %r40;
$L__BB1_10:
	add.s32 	%r45, %r45, 1;
	ld.global.v2.f32 	{%f90, %f91}, [%rd7];
	abs.f32 	%f92, %f90;
	abs.f32 	%f93, %f91;
	setp.gt.f32 	%p12, %f92, %f93;
	selp.f32 	%f94, %f92, %f93, %p12;
	selp.f32 	%f95, %f93, %f92, %p12;
	div.rn.f32 	%f96, %f95, %f94;
	fma.rn.f32 	%f97, %f96, %f96, 0f3F800000;
	sqrt.rn.f32 	%f98, %f97;
	mul.f32 	%f99, %f98, %f94;
	setp.eq.f32 	%p13, %f94, 0f00000000;
	setp.gt.f32 	%p14, %f94, 0f7F7FFFFF;
	setp.gt.f32 	%p15, %f95, 0f7F7FFFFF;
	add.f32 	%f100, %f92, %f93;
	selp.f32 	%f101, %f100, %f99, %p14;
	selp.f32 	%f102, %f100, %f101, %p13;
	selp.f32 	%f103, %f100, %f102, %p15;
	setp.eq.f32 	%p16, %f103, 0f00000000;
	@%p16 bra 	$L__BB1_12;
	mul.lo.s32 	%r36, %r45, 5;
	add.s32 	%r37, %r36, %r2;
	add.s32 	%r38, %r37, %r40;
	mul.wide.s32 	%rd34, %r38, 8;
	add.s64 	%rd35, %rd1, %rd34;
	ld.global.v2.f32 	{%f104, %f105}, [%rd35];
	ld.global.v2.f32 	{%f106, %f107}, [%rd8];
	abs.f32 	%f108, %f106;
	abs.f32 	%f109, %f107;
	add.rn.f32 	%f110, %f108, %f109;
	mov.f32 	%f111, 0f3F800000;
	div.rn.f32 	%f112, %f111, %f110;
	mul.rn.f32 	%f113, %f104, %f112;
	mul.rn.f32 	%f114, %f105, %f112;
	mul.rn.f32 	%f115, %f106, %f112;
	mul.rn.f32 	%f116, %f107, %f112;
	mul.rn.f32 	%f117, %f115, %f115;
	mul.rn.f32 	%f118, %f116, %f116;
	add.rn.f32 	%f119, %f117, %f118;
	div.rn.f32 	%f120, %f111, %f119;
	mul.rn.f32 	%f121, %f113, %f115;
	mul.rn.f32 	%f122, %f114, %f116;
	add.rn.f32 	%f123, %f121, %f122;
	mul.rn.f32 	%f124, %f123, %f120;
	mul.rn.f32 	%f125, %f114, %f115;
	mul.rn.f32 	%f126, %f113, %f116;
	sub.rn.f32 	%f127, %f125, %f126;
	mul.rn.f32 	%f128, %f127, %f120;
	mul.wide.s32 	%rd36, %r36, 8;
	add.s64 	%rd37, %rd2, %rd36;
	ld.global.v2.f32 	{%f129, %f130}, [%rd37];
	ld.global.v2.f32 	{%f131, %f132}, [%rd9];
	mul.rn.f32 	%f133, %f124, %f131;
	mul.rn.f32 	%f134, %f128, %f132;
	sub.rn.f32 	%f135, %f133, %f134;
	mul.rn.f32 	%f136, %f124, %f132;
	mul.rn.f32 	%f137, %f128, %f131;
	add.rn.f32 	%f138, %f136, %f137;
	sub.rn.f32 	%f139, %f129, %f135;
	sub.rn.f32 	%f140, %f130, %f138;
	st.global.v2.f32 	[%rd37], {%f139, %f140};
	ld.global.v2.f32 	{%f141, %f142}, [%rd37+8];
	ld.global.v2.f32 	{%f143, %f144}, [%rd9+8];
	mul.rn.f32 	%f145, %f124, %f143;
	mul.rn.f32 	%f146, %f128, %f144;
	sub.rn.f32 	%f147, %f145, %f146;
	mul.rn.f32 	%f148, %f124, %f144;
	mul.rn.f32 	%f149, %f128, %f143;
	add.rn.f32 	%f150, %f148, %f149;
	sub.rn.f32 	%f151, %f141, %f147;
	sub.rn.f32 	%f152, %f142, %f150;
	st.global.v2.f32 	[%rd37+8], {%f151, %f152};
	ld.global.v2.f32 	{%f153, %f154}, [%rd37+16];
	ld.global.v2.f32 	{%f155, %f156}, [%rd9+16];
	mul.rn.f32 	%f157, %f124, %f155;
	mul.rn.f32 	%f158, %f128, %f156;
	sub.rn.f32 	%f159, %f157, %f158;
	mul.rn.f32 	%f160, %f124, %f156;
	mul.rn.f32 	%f161, %f128, %f155;
	add.rn.f32 	%f162, %f160, %f161;
	sub.rn.f32 	%f163, %f153, %f159;
	sub.rn.f32 	%f164, %f154, %f162;
	st.global.v2.f32 	[%rd37+16], {%f163, %f164};
	ld.global.v2.f32 	{%f165, %f166}, [%rd37+24];
	ld.global.v2.f32 	{%f167, %f168}, [%rd9+24];
	mul.rn.f32 	%f169, %f124, %f167;
	mul.rn.f32 	%f170, %f128, %f168;
	sub.rn.f32 	%f171, %f169, %f170;
	mul.rn.f32 	%f172, %f124, %f168;
	mul.rn.f32 	%f173, %f128, %f167;
	add.rn.f32 	%f174, %f172, %f173;
	sub.rn.f32 	%f175, %f165, %f171;
	sub.rn.f32 	%f176, %f166, %f174;
	st.global.v2.f32 	[%rd37+24], {%f175, %f176};
	ld.global.v2.f32 	{%f177, %f178}, [%rd37+32];
	ld.global.v2.f32 	{%f179, %f180}, [%rd9+32];
	mul.rn.f32 	%f181, %f124, %f179;
	mul.rn.f32 	%f182, %f128, %f180;
	sub.rn.f32 	%f183, %f181, %f182;
	mul.rn.f32 	%f184, %f124, %f180;
	mul.rn.f32 	%f185, %f128, %f179;
	add.rn.f32 	%f186, %f184, %f185;
	sub.rn.f32 	%f187, %f177, %f183;
	sub.rn.f32 	%f188, %f178, %f186;
	st.global.v2.f32 	[%rd37+32], {%f187, %f188};
$L__BB1_12:
	setp.ne.s32 	%p17, %r45, 3;
	@%p17 bra 	$L__BB1_10;
	add.s32 	%r40, %r40, 1;
	setp.ne.s32 	%p18, %r40, 3;
	@%p18 bra 	$L__BB1_3;
	ld.global.v2.f32 	{%f189, %f190}, [%rd2+152];
	ld.global.v2.f32 	{%f191, %f192}, [%rd2+144];
	abs.f32 	%f193, %f191;
	abs.f32 	%f194, %f192;
	add.rn.f32 	%f195, %f193, %f194;
	mov.f32 	%f196, 0f3F800000;
	div.rn.f32 	%f197, %f196, %f195;
	mul.rn.f32 	%f198, %f189, %f197;
	mul.rn.f32 	%f199, %f190, %f197;
	mul.rn.f32 	%f200, %f191, %f197;
	mul.rn.f32 	%f201, %f192, %f197;
	mul.rn.f32 	%f202, %f200, %f200;
	mul.rn.f32 	%f203, %f201, %f201;
	add.rn.f32 	%f204, %f202, %f203;
	div.rn.f32 	%f205, %f196, %f204;
	mul.rn.f32 	%f206, %f198, %f200;
	mul.rn.f32 	%f207, %f199, %f201;
	add.rn.f32 	%f208, %f206, %f207;
	mul.rn.f32 	%f209, %f208, %f205;
	mul.rn.f32 	%f210, %f199, %f200;
	mul.rn.f32 	%f211, %f198, %f201;
	sub.rn.f32 	%f212, %f210, %f211;
	mul.rn.f32 	%f213, %f212, %f205;
	st.global.v2.f32 	[%rd3+24], {%f209, %f213};
	ld.global.v2.f32 	{%f214, %f215}, [%rd2+112];
	ld.global.v2.f32 	{%f216, %f217}, [%rd2+96];
	abs.f32 	%f218, %f216;
	abs.f32 	%f219, %f217;
	add.rn.f32 	%f220, %f218, %f219;
	div.rn.f32 	%f221, %f196, %f220;
	mul.rn.f32 	%f222, %f214, %f221;
	mul.rn.f32 	%f223, %f215, %f221;
	mul.rn.f32 	%f224, %f216, %f221;
	mul.rn.f32 	%f225, %f217, %f221;
	mul.rn.f32 	%f226, %f224, %f224;
	mul.rn.f32 	%f227, %f225, %f225;
	add.rn.f32 	%f228, %f226, %f227;
	div.rn.f32 	%f229, %f196, %f228;
	mul.rn.f32 	%f230, %f222, %f224;
	mul.rn.f32 	%f231, %f223, %f225;
	add.rn.f32 	%f232, %f230, %f231;
	mul.rn.f32 	%f233, %f232, %f229;
	mul.rn.f32 	%f234, %f223, %f224;
	mul.rn.f32 	%f235, %f222, %f225;
	sub.rn.f32 	%f236, %f234, %f235;
	mul.rn.f32 	%f237, %f236, %f229;
	ld.global.v2.f32 	{%f238, %f239}, [%rd2+104];
	mul.rn.f32 	%f240, %f209, %f238;
	mul.rn.f32 	%f241, %f213, %f239;
	sub.rn.f32 	%f242, %f240, %f241;
	mul.rn.f32 	%f243, %f209, %f239;
	mul.rn.f32 	%f244, %f213, %f238;
	add.rn.f32 	%f245, %f243, %f244;
	mul.rn.f32 	%f246, %f242, %f221;
	mul.rn.f32 	%f247, %f245, %f221;
	mul.rn.f32 	%f248, %f246, %f224;
	mul.rn.f32 	%f249, %f247, %f225;
	add.rn.f32 	%f250, %f248, %f249;
	mul.rn.f32 	%f251, %f250, %f229;
	mul.rn.f32 	%f252, %f247, %f224;
	mul.rn.f32 	%f253, %f246, %f225;
	sub.rn.f32 	%f254, %f252, %f253;
	mul.rn.f32 	%f255, %f254, %f229;
	sub.rn.f32 	%f256, %f233, %f251;
	sub.rn.f32 	%f257, %f237, %f255;
	st.global.v2.f32 	[%rd3+16], {%f256, %f257};
	ld.global.v2.f32 	{%f258, %f259}, [%rd2+72];
	ld.global.v2.f32 	{%f260, %f261}, [%rd2+48];
	abs.f32 	%f262, %f260;
	abs.f32 	%f263, %f261;
	add.rn.f32 	%f264, %f262, %f263;
	div.rn.f32 	%f265, %f196, %f264;
	mul.rn.f32 	%f266, %f258, %f265;
	mul.rn.f32 	%f267, %f259, %f265;
	mul.rn.f32 	%f268, %f260, %f265;
	mul.rn.f32 	%f269, %f261, %f265;
	mul.rn.f32 	%f270, %f268, %f268;
	mul.rn.f32 	%f271, %f269, %f269;
	add.rn.f32 	%f272, %f270, %f271;
	div.rn.f32 	%f273, %f196, %f272;
	mul.rn.f32 	%f274, %f266, %f268;
	mul.rn.f32 	%f275, %f267, %f269;
	add.rn.f32 	%f276, %f274, %f275;
	mul.rn.f32 	%f277, %f276, %f273;
	mul.rn.f32 	%f278, %f267, %f268;
	mul.rn.f32 	%f279, %f266, %f269;
	sub.rn.f32 	%f280, %f278, %f279;
	mul.rn.f32 	%f281, %f280, %f273;
	ld.global.v2.f32 	{%f282, %f283}, [%rd2+56];
	mul.rn.f32 	%f284, %f256, %f282;
	mul.rn.f32 	%f285, %f257, %f283;
	sub.rn.f32 	%f286, %f284, %f285;
	mul.rn.f32 	%f287, %f256, %f283;
	mul.rn.f32 	%f288, %f257, %f282;
	add.rn.f32 	%f289, %f287, %f288;
	mul.rn.f32 	%f290, %f286, %f265;
	mul.rn.f32 	%f291, %f289, %f265;
	mul.rn.f32 	%f292, %f290, %f268;
	mul.rn.f32 	%f293, %f291, %f269;
	add.rn.f32 	%f294, %f292, %f293;
	mul.rn.f32 	%f295, %f294, %f273;
	mul.rn.f32 	%f296, %f291, %f268;
	mul.rn.f32 	%f297, %f290, %f269;
	sub.rn.f32 	%f298, %f296, %f297;
	mul.rn.f32 	%f299, %f298, %f273;
	sub.rn.f32 	%f300, %f277, %f295;
	sub.rn.f32 	%f301, %f281, %f299;
	ld.global.v2.f32 	{%f302, %f303}, [%rd2+64];
	mul.rn.f32 	%f304, %f209, %f302;
	mul.rn.f32 	%f305, %f213, %f303;
	sub.rn.f32 	%f306, %f304, %f305;
	mul.rn.f32 	%f307, %f209, %f303;
	mul.rn.f32 	%f308, %f213, %f302;
	add.rn.f32 	%f309, %f307, %f308;
	mul.rn.f32 	%f310, %f306, %f265;
	mul.rn.f32 	%f311, %f309, %f265;
	mul.rn.f32 	%f312, %f310, %f268;
	mul.rn.f32 	%f313, %f311, %f269;
	add.rn.f32 	%f314, %f312, %f313;
	mul.rn.f32 	%f315, %f314, %f273;
	mul.rn.f32 	%f316, %f311, %f268;
	mul.rn.f32 	%f317, %f310, %f269;
	sub.rn.f32 	%f318, %f316, %f317;
	mul.rn.f32 	%f319, %f318, %f273;
	sub.rn.f32 	%f320, %f300, %f315;
	sub.rn.f32 	%f321, %f301, %f319;
	st.global.v2.f32 	[%rd3+8], {%f320, %f321};
	ld.global.v2.f32 	{%f322, %f323}, [%rd2+32];
	ld.global.v2.f32 	{%f324, %f325}, [%rd2];
	abs.f32 	%f326, %f324;
	abs.f32 	%f327, %f325;
	add.rn.f32 	%f328, %f326, %f327;
	div.rn.f32 	%f329, %f196, %f328;
	mul.rn.f32 	%f330, %f322, %f329;
	mul.rn.f32 	%f331, %f323, %f329;
	mul.rn.f32 	%f332, %f324, %f329;
	mul.rn.f32 	%f333, %f325, %f329;
	mul.rn.f32 	%f334, %f332, %f332;
	mul.rn.f32 	%f335, %f333, %f333;
	add.rn.f32 	%f336, %f334, %f335;
	div.rn.f32 	%f337, %f196, %f336;
	mul.rn.f32 	%f338, %f330, %f332;
	mul.rn.f32 	%f339, %f331, %f333;
	add.rn.f32 	%f340, %f338, %f339;
	mul.rn.f32 	%f341, %f340, %f337;
	mul.rn.f32 	%f342, %f331, %f332;
	mul.rn.f32 	%f343, %f330, %f333;
	sub.rn.f32 	%f344, %f342, %f343;
	mul.rn.f32 	%f345, %f344, %f337;
	ld.global.v2.f32 	{%f346, %f347}, [%rd2+8];
	mul.rn.f32 	%f348, %f320, %f346;
	mul.rn.f32 	%f349, %f321, %f347;
	sub.rn.f32 	%f350, %f348, %f349;
	mul.rn.f32 	%f351, %f320, %f347;
	mul.rn.f32 	%f352, %f321, %f346;
	add.rn.f32 	%f353, %f351, %f352;
	mul.rn.f32 	%f354, %f350, %f329;
	mul.rn.f32 	%f355, %f353, %f329;
	mul.rn.f32 	%f356, %f354, %f332;
	mul.rn.f32 	%f357, %f355, %f333;
	add.rn.f32 	%f358, %f356, %f357;
	mul.rn.f32 	%f359, %f358, %f337;
	mul.rn.f32 	%f360, %f355, %f332;
	mul.rn.f32 	%f361, %f354, %f333;
	sub.rn.f32 	%f362, %f360, %f361;
	mul.rn.f32 	%f363, %f362, %f337;
	sub.rn.f32 	%f364, %f341, %f359;
	sub.rn.f32 	%f365, %f345, %f363;
	ld.global.v2.f32 	{%f366, %f367}, [%rd2+16];
	mul.rn.f32 	%f368, %f256, %f366;
	mul.rn.f32 	%f369, %f257, %f367;
	sub.rn.f32 	%f370, %f368, %f369;
	mul.rn.f32 	%f371, %f256, %f367;
	mul.rn.f32 	%f372, %f257, %f366;
	add.rn.f32 	%f373, %f371, %f372;
	mul.rn.f32 	%f374, %f370, %f329;
	mul.rn.f32 	%f375, %f373, %f329;
	mul.rn.f32 	%f376, %f374, %f332;
	mul.rn.f32 	%f377, %f375, %f333;
	add.rn.f32 	%f378, %f376, %f377;
	mul.rn.f32 	%f379, %f378, %f337;
	mul.rn.f32 	%f380, %f375, %f332;
	mul.rn.f32 	%f381, %f374, %f333;
	sub.rn.f32 	%f382, %f380, %f381;
	mul.rn.f32 	%f383, %f382, %f337;
	sub.rn.f32 	%f384, %f364, %f379;
	sub.rn.f32 	%f385, %f365, %f383;
	ld.global.v2.f32 	{%f386, %f387}, [%rd2+24];
	mul.rn.f32 	%f388, %f209, %f386;
	mul.rn.f32 	%f389, %f213, %f387;
	sub.rn.f32 	%f390, %f388, %f389;
	mul.rn.f32 	%f391, %f209, %f387;
	mul.rn.f32 	%f392, %f213, %f386;
	add.rn.f32 	%f393, %f391, %f392;
	mul.rn.f32 	%f394, %f390, %f329;
	mul.rn.f32 	%f395, %f393, %f329;
	mul.rn.f32 	%f396, %f394, %f332;
	mul.rn.f32 	%f397, %f395, %f333;
	add.rn.f32 	%f398, %f396, %f397;
	mul.rn.f32 	%f399, %f398, %f337;
	mul.rn.f32 	%f400, %f395, %f332;
	mul.rn.f32 	%f401, %f394, %f333;
	sub.rn.f32 	%f402, %f400, %f401;
	mul.rn.f32 	%f403, %f402, %f337;
	sub.rn.f32 	%f404, %f384, %f399;
	sub.rn.f32 	%f405, %f385, %f403;
	st.global.v2.f32 	[%rd3], {%f404, %f405};
	mul.wide.s32 	%rd38, %r5, 8;
	add.s64 	%rd39, %rd6, %rd38;
	st.global.v2.f32 	[%rd39], {%f404, %f405};
	ld.global.v2.f32 	{%f406, %f407}, [%rd3+8];
	st.global.v2.f32 	[%rd39+32], {%f406, %f407};
	ld.global.v2.f32 	{%f408, %f409}, [%rd3+16];
	st.global.v2.f32 	[%rd39+64], {%f408, %f409};
	ld.global.v2.f32 	{%f410, %f411}, [%rd3+24];
	st.global.v2.f32 	[%rd39+96], {%f410, %f411};
	add.s32 	%r39, %r39, 1;
	setp.ne.s32 	%p19, %r39, 4;
	@%p19 bra 	$L__BB1_2;
$L__BB1_15:
	ret;

}
	// .globl	_Z14scale_and_prepP6float2S0_Pii
.visible .entry _Z14scale_and_prepP6float2S0_Pii(
	.param .u64 .ptr .align 1 _Z14scale_and_prepP6float2S0_Pii_param_0,
	.param .u64 .ptr .align 1 _Z14scale_and_prepP6float2S0_Pii_param_1,
	.param .u64 .ptr .align 1 _Z14scale_and_prepP6float2S0_Pii_param_2,
	.param .u32 _Z14scale_and_prepP6float2S0_Pii_param_3
)
{
	.reg .pred 	%p<62>;
	.reg .b32 	%r<41>;
	.reg .b32 	%f<706>;
	.reg .b64 	%rd<15>;
	.reg .b64 	%fd<49>;

	ld.param.u64 	%rd3, [_Z14scale_and_prepP6float2S0_Pii_param_0];
	ld.param.u64 	%rd5, [_Z14scale_and_prepP6float2S0_Pii_param_1];
	ld.param.u64 	%rd4, [_Z14scale_and_prepP6float2S0_Pii_param_2];
	ld.param.u32 	%r14, [_Z14scale_and_prepP6float2S0_Pii_param_3];
	cvta.to.global.u64 	%rd1, %rd5;
	mov.u32 	%r15, %ctaid.x;
	mov.u32 	%r16, %ntid.x;
	mov.u32 	%r17, %tid.x;
	mad.lo.s32 	%r1, %r15, %r16, %r17;
	setp.ge.s32 	%p1, %r1, %r14;
	@%p1 bra 	$L__BB2_11;
	cvta.to.global.u64 	%rd6, %rd3;
	shl.b32 	%r2, %r1, 4;
	mul.wide.s32 	%rd7, %r2, 8;
	add.s64 	%rd2, %rd6, %rd7;
	ld.global.v2.f32 	{%f1, %f2}, [%rd2];
	abs.f32 	%f3, %f1;
	abs.f32 	%f4, %f2;
	setp.gt.f32 	%p2, %f3, %f4;
	selp.f32 	%f5, %f3, %f4, %p2;
	selp.f32 	%f6, %f4, %f3, %p2;
	div.rn.f32 	%f8, %f6, %f5;
	fma.rn.f32 	%f9, %f8, %f8, 0f3F800000;
	sqrt.rn.f32 	%f10, %f9;
	mul.f32 	%f11, %f10, %f5;
	setp.eq.f32 	%p3, %f5, 0f00000000;
	max.f32 	%f12, %f5, %f6;
	setp.gt.f32 	%p4, %f12, 0f7F7FFFFF;
	add.f32 	%f13, %f3, %f4;
	selp.f32 	%f14, %f13, %f11, %p3;
	selp.f32 	%f15, %f13, %f14, %p4;
	add.f32 	%f16, %f15, 0f00000000;
	ld.global.v2.f32 	{%f17, %f18}, [%rd2+32];
	abs.f32 	%f19, %f17;
	abs.f32 	%f20, %f18;
	setp.gt.f32 	%p5, %f19, %f20;
	selp.f32 	%f21, %f19, %f20, %p5;
	selp.f32 	%f22, %f20, %f19, %p5;
	div.rn.f32 	%f24, %f22, %f21;
	fma.rn.f32 	%f25, %f24, %f24, 0f3F800000;
	sqrt.rn.f32 	%f26, %f25;
	mul.f32 	%f27, %f26, %f21;
	setp.eq.f32 	%p6, %f21, 0f00000000;
	max.f32 	%f28, %f21, %f22;
	setp.gt.f32 	%p7, %f28, 0f7F7FFFFF;
	add.f32 	%f29, %f19, %f20;
	selp.f32 	%f30, %f29, %f27, %p6;
	selp.f32 	%f31, %f29, %f30, %p7;
	add.f32 	%f32, %f16, %f31;
	ld.global.v2.f32 	{%f33, %f34}, [%rd2+64];
	abs.f32 	%f35, %f33;
	abs.f32 	%f36, %f34;
	setp.gt.f32 	%p8, %f35, %f36;
	selp.f32 	%f37, %f35, %f36, %p8;
	selp.f32 	%f38, %f36, %f35, %p8;
	div.rn.f32 	%f40, %f38, %f37;
	fma.rn.f32 	%f41, %f40, %f40, 0f3F800000;
	sqrt.rn.f32 	%f42, %f41;
	mul.f32 	%f43, %f42, %f37;
	setp.eq.f32 	%p9, %f37, 0f00000000;
	max.f32 	%f44, %f37, %f38;
	setp.gt.f32 	%p10, %f44, 0f7F7FFFFF;
	add.f32 	%f45, %f35, %f36;
	selp.f32 	%f46, %f45, %f43, %p9;
	selp.f32 	%f47, %f45, %f46, %p10;
	add.f32 	%f48, %f32, %f47;
	ld.global.v2.f32 	{%f49, %f50}, [%rd2+96];
	abs.f32 	%f51, %f49;
	abs.f32 	%f52, %f50;
	setp.gt.f32 	%p11, %f51, %f52;
	selp.f32 	%f53, %f51, %f52, %p11;
	selp.f32 	%f54, %f52, %f51, %p11;
	div.rn.f32 	%f56, %f54, %f53;
	fma.rn.f32 	%f57, %f56, %f56, 0f3F800000;
	sqrt.rn.f32 	%f58, %f57;
	mul.f32 	%f59, %f58, %f53;
	setp.eq.f32 	%p12, %f53, 0f00000000;
	max.f32 	%f60, %f53, %f54;
	setp.gt.f32 	%p13, %f60, 0f7F7FFFFF;
	add.f32 	%f61, %f51, %f52;
	selp.f32 	%f62, %f61, %f59, %p12;
	selp.f32 	%f63, %f61, %f62, %p13;
	add.f32 	%f64, %f48, %f63;
	ld.global.v2.f32 	{%f65, %f66}, [%rd2+8];
	abs.f32 	%f67, %f65;
	abs.f32 	%f68, %f66;
	setp.gt.f32 	%p14, %f67, %f68;
	selp.f32 	%f69, %f67, %f68, %p14;
	selp.f32 	%f70, %f68, %f67, %p14;
	div.rn.f32 	%f72, %f70, %f69;
	fma.rn.f32 	%f73, %f72, %f72, 0f3F800000;
	sqrt.rn.f32 	%f74, %f73;
	mul.f32 	%f75, %f74, %f69;
	setp.eq.f32 	%p15, %f69, 0f00000000;
	max.f32 	%f76, %f69, %f70;
	setp.gt.f32 	%p16, %f76, 0f7F7FFFFF;
	add.f32 	%f77, %f67, %f68;
	selp.f32 	%f78, %f77, %f75, %p15;
	selp.f32 	%f79, %f77, %f78, %p16;
	add.f32 	%f80, %f79, 0f00000000;
	ld.global.v2.f32 	{%f81, %f82}, [%rd2+40];
	abs.f32 	%f83, %f81;
	abs.f32 	%f84, %f82;
	setp.gt.f32 	%p17, %f83, %f84;
	selp.f32 	%f85, %f83, %f84, %p17;
	selp.f32 	%f86, %f84, %f83, %p17;
	div.rn.f32 	%f88, %f86, %f85;
	fma.rn.f32 	%f89, %f88, %f88, 0f3F800000;
	sqrt.rn.f32 	%f90, %f89;
	mul.f32 	%f91, %f90, %f85;
	setp.eq.f32 	%p18, %f85, 0f00000000;
	max.f32 	%f92, %f85, %f86;
	setp.gt.f32 	%p19, %f92, 0f7F7FFFFF;
	add.f32 	%f93, %f83, %f84;
	selp.f32 	%f94, %f93, %f91, %p18;
	selp.f32 	%f95, %f93, %f94, %p19;
	add.f32 	%f96, %f80, %f95;
	ld.global.v2.f32 	{%f97, %f98}, [%rd2+72];
	abs.f32 	%f99, %f97;
	abs.f32 	%f100, %f98;
	setp.gt.f32 	%p20, %f99, %f100;
	selp.f32 	%f101, %f99, %f100, %p20;
	selp.f32 	%f102, %f100, %f99, %p20;
	div.rn.f32 	%f104, %f102, %f101;
	fma.rn.f32 	%f105, %f104, %f104, 0f3F800000;
	sqrt.rn.f32 	%f106, %f105;
	mul.f32 	%f107, %f106, %f101;
	setp.eq.f32 	%p21, %f101, 0f00000000;
	max.f32 	%f108, %f101, %f102;
	setp.gt.f32 	%p22, %f108, 0f7F7FFFFF;
	add.f32 	%f109, %f99, %f100;
	selp.f32 	%f110, %f109, %f107, %p21;
	selp.f32 	%f111, %f109, %f110, %p22;
	add.f32 	%f112, %f96, %f111;
	ld.global.v2.f32 	{%f113, %f114}, [%rd2+104];
	abs.f32 	%f115, %f113;
	abs.f32 	%f116, %f114;
	setp.gt.f32 	%p23, %f115, %f116;
	selp.f32 	%f117, %f115, %f116, %p23;
	selp.f32 	%f118, %f116, %f115, %p23;
	div.rn.f32 	%f120, %f118, %f117;
	fma.rn.f32 	%f121, %f120, %f120, 0f3F800000;
	sqrt.rn.f32 	%f122, %f121;
	mul.f32 	%f123, %f122, %f117;
	setp.eq.f32 	%p24, %f117, 0f00000000;
	max.f32 	%f124, %f117, %f118;
	setp.gt.f32 	%p25, %f124, 0f7F7FFFFF;
	add.f32 	%f125, %f115, %f116;
	selp.f32 	%f126, %f125, %f123, %p24;
	selp.f32 	%f127, %f125, %f126, %p25;
	add.f32 	%f128, %f112, %f127;
	ld.global.v2.f32 	{%f129, %f130}, [%rd2+16];
	abs.f32 	%f131, %f129;
	abs.f32 	%f132, %f130;
	setp.gt.f32 	%p26, %f131, %f132;
	selp.f32 	%f133, %f131, %f132, %p26;
	selp.f32 	%f134, %f132, %f131, %p26;
	div.rn.f32 	%f136, %f134, %f133;
	fma.rn.f32 	%f137, %f136, %f136, 0f3F800000;
	sqrt.rn.f32 	%f138, %f137;
	mul.f32 	%f139, %f138, %f133;
	setp.eq.f32 	%p27, %f133, 0f00000000;
	max.f32 	%f140, %f133, %f134;
	setp.gt.f32 	%p28, %f140, 0f7F7FFFFF;
	add.f32 	%f141, %f131, %f132;
	selp.f32 	%f142, %f141, %f139, %p27;
	selp.f32 	%f143, %f141, %f142, %p28;
	add.f32 	%f144, %f143, 0f00000000;
	ld.global.v2.f32 	{%f145, %f146}, [%rd2+48];
	abs.f32 	%f147, %f145;
	abs.f32 	%f148, %f146;
	setp.gt.f32 	%p29, %f147, %f148;
	selp.f32 	%f149, %f147, %f148, %p29;
	selp.f32 	%f150, %f148, %f147, %p29;
	div.rn.f32 	%f152, %f150, %f149;
	fma.rn.f32 	%f153, %f152, %f152, 0f3F800000;
	sqrt.rn.f32 	%f154, %f153;
	mul.f32 	%f155, %f154, %f149;
	setp.eq.f32 	%p30, %f149, 0f00000000;
	max.f32 	%f156, %f149, %f150;
	setp.gt.f32 	%p31, %f156, 0f7F7FFFFF;
	add.f32 	%f157, %f147, %f148;
	selp.f32 	%f158, %f157, %f155, %p30;
	selp.f32 	%f159, %f157, %f158, %p31;
	add.f32 	%f160, %f144, %f159;
	ld.global.v2.f32 	{%f161, %f162}, [%rd2+80];
	abs.f32 	%f163, %f161;
	abs.f32 	%f164, %f162;
	setp.gt.f32 	%p32, %f163, %f164;
	selp.f32 	%f165, %f163, %f164, %p32;
	selp.f32 	%f166, %f164, %f163, %p32;
	div.rn.f32 	%f168, %f166, %f165;
	fma.rn.f32 	%f169, %f168, %f168, 0f3F800000;
	sqrt.rn.f32 	%f170, %f169;
	mul.f32 	%f171, %f170, %f165;
	setp.eq.f32 	%p33, %f165, 0f00000000;
	max.f32 	%f172, %f165, %f166;
	setp.gt.f32 	%p34, %f172, 0f7F7FFFFF;
	add.f32 	%f173, %f163, %f164;
	selp.f32 	%f174, %f173, %f171, %p33;
	selp.f32 	%f175, %f173, %f174, %p34;
	add.f32 	%f176, %f160, %f175;
	ld.global.v2.f32 	{%f177, %f178}, [%rd2+112];
	abs.f32 	%f179, %f177;
	abs.f32 	%f180, %f178;
	setp.gt.f32 	%p35, %f179, %f180;
	selp.f32 	%f181, %f179, %f180, %p35;
	selp.f32 	%f182, %f180, %f179, %p35;
	div.rn.f32 	%f184, %f182, %f181;
	fma.rn.f32 	%f185, %f184, %f184, 0f3F800000;
	sqrt.rn.f32 	%f186, %f185;
	mul.f32 	%f187, %f186, %f181;
	setp.eq.f32 	%p36, %f181, 0f00000000;
	max.f32 	%f188, %f181, %f182;
	setp.gt.f32 	%p37, %f188, 0f7F7FFFFF;
	add.f32 	%f189, %f179, %f180;
	selp.f32 	%f190, %f189, %f187, %p36;
	selp.f32 	%f191, %f189, %f190, %p37;
	add.f32 	%f192, %f176, %f191;
	ld.global.v2.f32 	{%f193, %f194}, [%rd2+24];
	abs.f32 	%f195, %f193;
	abs.f32 	%f196, %f194;
	setp.gt.f32 	%p38, %f195, %f196;
	selp.f32 	%f197, %f195, %f196, %p38;
	selp.f32 	%f198, %f196, %f195, %p38;
	div.rn.f32 	%f200, %f198, %f197;
	fma.rn.f32 	%f201, %f200, %f200, 0f3F800000;
	sqrt.rn.f32 	%f202, %f201;
	mul.f32 	%f203, %f202, %f197;
	setp.eq.f32 	%p39, %f197, 0f00000000;
	max.f32 	%f204, %f197, %f198;
	setp.gt.f32 	%p40, %f204, 0f7F7FFFFF;
	add.f32 	%f205, %f195, %f196;
	selp.f32 	%f206, %f205, %f203, %p39;
	selp.f32 	%f207, %f205, %f206, %p40;
	add.f32 	%f208, %f207, 0f00000000;
	ld.global.v2.f32 	{%f209, %f210}, [%rd2+56];
	abs.f32 	%f211, %f209;
	abs.f32 	%f212, %f210;
	setp.gt.f32 	%p41, %f211, %f212;
	selp.f32 	%f213, %f211, %f212, %p41;
	selp.f32 	%f214, %f212, %f211, %p41;
	div.rn.f32 	%f216, %f214, %f213;
	fma.rn.f32 	%f217, %f216, %f216, 0f3F800000;
	sqrt.rn.f32 	%f218, %f217;
	mul.f32 	%f219, %f218, %f213;
	setp.eq.f32 	%p42, %f213, 0f00000000;
	max.f32 	%f220, %f213, %f214;
	setp.gt.f32 	%p43, %f220, 0f7F7FFFFF;
	add.f32 	%f221, %f211, %f212;
	selp.f32 	%f222, %f221, %f219, %p42;
	selp.f32 	%f223, %f221, %f222, %p43;
	add.f32 	%f224, %f208, %f223;
	ld.global.v2.f32 	{%f225, %f226}, [%rd2+88];
	abs.f32 	%f227, %f225;
	abs.f32 	%f228, %f226;
	setp.gt.f32 	%p44, %f227, %f228;
	selp.f32 	%f229, %f227, %f228, %p44;
	selp.f32 	%f230, %f228, %f227, %p44;
	div.rn.f32 	%f232, %f230, %f229;
	fma.rn.f32 	%f233, %f232, %f232, 0f3F800000;
	sqrt.rn.f32 	%f234, %f233;
	mul.f32 	%f235, %f234, %f229;
	setp.eq.f32 	%p45, %f229, 0f00000000;
	max.f32 	%f236, %f229, %f230;
	setp.gt.f32 	%p46, %f236, 0f7F7FFFFF;
	add.f32 	%f237, %f227, %f228;
	selp.f32 	%f238, %f237, %f235, %p45;
	selp.f32 	%f239, %f237, %f238, %p46;
	add.f32 	%f240, %f224, %f239;
	ld.global.v2.f32 	{%f241, %f242}, [%rd2+120];
	abs.f32 	%f243, %f241;
	abs.f32 	%f244, %f242;
	setp.gt.f32 	%p47, %f243, %f244;
	selp.f32 	%f245, %f243, %f244, %p47;
	selp.f32 	%f246, %f244, %f243, %p47;
	div.rn.f32 	%f248, %f246, %f245;
	fma.rn.f32 	%f249, %f248, %f248, 0f3F800000;
	sqrt.rn.f32 	%f250, %f249;
	mul.f32 	%f251, %f250, %f245;
	setp.eq.f32 	%p48, %f245, 0f00000000;
	max.f32 	%f252, %f245, %f246;
	setp.gt.f32 	%p49, %f252, 0f7F7FFFFF;
	add.f32 	%f253, %f243, %f244;
	selp.f32 	%f254, %f253, %f251, %p48;
	selp.f32 	%f255, %f253, %f254, %p49;
	add.f32 	%f256, %f240, %f255;
	max.f32 	%f257, %f64, 0f00000000;
	setp.gt.f32 	%p50, %f128, %f257;
	selp.f32 	%f258, %f128, %f257, %p50;
	setp.gt.f32 	%p51, %f192, %f258;
	selp.f32 	%f259, %f192, %f258, %p51;
	setp.gt.f32 	%p52, %f256, %f259;
	selp.f32 	%f260, %f256, %f259, %p52;
	cvt.f64.f32 	%fd10, %f260;
	div.rn.f64 	%fd46, %fd10, 0d401599999999999A;
	{
	.reg .b32 %temp; 
	mov.b64 	{%temp, %r37}, %fd46;
	}
	{
	.reg .b32 %temp; 
	mov.b64 	{%r38, %temp}, %fd46;
	}
	setp.gt.s32 	%p53, %r37, 1048575;
	mov.b32 	%r39, -1023;
	@%p53 bra 	$L__BB2_3;
	mul.f64 	%fd46, %fd46, 0d4350000000000000;
	{
	.reg .b32 %temp; 
	mov.b64 	{%temp, %r37}, %fd46;
	}
	{
	.reg .b32 %temp; 
	mov.b64 	{%r38, %temp}, %fd46;
	}
	mov.b32 	%r39, -1077;
$L__BB2_3:
	add.s32 	%r20, %r37, -1;
	setp.gt.u32 	%p54, %r20, 2146435070;
	@%p54 bra 	$L__BB2_7;
	shr.u32 	%r23, %r37, 20;
	add.s32 	%r40, %r39, %r23;
	and.b32  	%r24, %r37, 1048575;
	or.b32  	%r25, %r24, 1072693248;
	mov.b64 	%fd47, {%r38, %r25};
	setp.lt.u32 	%p56, %r25, 1073127583;
	@%p56 bra 	$L__BB2_6;
	{
	.reg .b32 %temp; 
	mov.b64 	{%r26, %temp}, %fd47;
	}
	{
	.reg .b32 %temp; 
	mov.b64 	{%temp, %r27}, %fd47;
	}
	add.s32 	%r28, %r27, -1048576;
	mov.b64 	%fd47, {%r26, %r28};
	add.s32 	%r40, %r40, 1;
$L__BB2_6:
	add.f64 	%fd12, %fd47, 0dBFF0000000000000;
	add.f64 	%fd13, %fd47, 0d3FF0000000000000;
	rcp.approx.ftz.f64 	%fd14, %fd13;
	neg.f64 	%fd15, %fd13;
	fma.rn.f64 	%fd16, %fd15, %fd14, 0d3FF0000000000000;
	fma.rn.f64 	%fd17, %fd16, %fd16, %fd16;
	fma.rn.f64 	%fd18, %fd17, %fd14, %fd14;
	mul.f64 	%fd19, %fd12, %fd18;
	fma.rn.f64 	%fd20, %fd12, %fd18, %fd19;
	mul.f64 	%fd21, %fd20, %fd20;
	fma.rn.f64 	%fd22, %fd21, 0d3EB1380B3AE80F1E, 0d3ED0EE258B7A8B04;
	fma.rn.f64 	%fd23, %fd22, %fd21, 0d3EF3B2669F02676F;
	fma.rn.f64 	%fd24, %fd23, %fd21, 0d3F1745CBA9AB0956;
	fma.rn.f64 	%fd25, %fd24, %fd21, 0d3F3C71C72D1B5154;
	fma.rn.f64 	%fd26, %fd25, %fd21, 0d3F624924923BE72D;
	fma.rn.f64 	%fd27, %fd26, %fd21, 0d3F8999999999A3C4;
	fma.rn.f64 	%fd28, %fd27, %fd21, 0d3FB5555555555554;
	sub.f64 	%fd29, %fd12, %fd20;
	add.f64 	%fd30, %fd29, %fd29;
	neg.f64 	%fd31, %fd20;
	fma.rn.f64 	%fd32, %fd31, %fd12, %fd30;
	mul.f64 	%fd33, %fd18, %fd32;
	mul.f64 	%fd34, %fd21, %fd28;
	fma.rn.f64 	%fd35, %fd34, %fd20, %fd33;
	xor.b32  	%r29, %r40, -2147483648;
	mov.b32 	%r30, 1127219200;
	mov.b64 	%fd36, {%r29, %r30};
	mov.b32 	%r31, -2147483648;
	mov.b64 	%fd37, {%r31, %r30};
	sub.f64 	%fd38, %fd36, %fd37;
	fma.rn.f64 	%fd39, %fd38, 0d3FE62E42FEFA39EF, %fd20;
	fma.rn.f64 	%fd40, %fd38, 0dBFE62E42FEFA39EF, %fd39;
	sub.f64 	%fd41, %fd40, %fd20;
	sub.f64 	%fd42, %fd35, %fd41;
	fma.rn.f64 	%fd43, %fd38, 0d3C7ABC9E3B39803F, %fd42;
	add.f64 	%fd48, %fd39, %fd43;
	bra.uni 	$L__BB2_8;
$L__BB2_7:
	fma.rn.f64 	%fd11, %fd46, 0d7FF0000000000000, 0d7FF0000000000000;
	{
	.reg .b32 %temp; 
	mov.b64 	{%temp, %r21}, %fd46;
	}
	and.b32  	%r22, %r21, 2147483647;
	setp.eq.s32 	%p55, %r22, 0;
	selp.f64 	%fd48, 0dFFF0000000000000, %fd11, %p55;
$L__BB2_8:
	mul.f64 	%fd44, %fd48, 0d3C7777D0FFDA0D24;
	fma.rn.f64 	%fd45, %fd48, 0d3FF71547652B82FE, %fd44;
	cvt.rn.f32.f64 	%f261, %fd45;
	cvt.rpi.s32.f32 	%r13, %f261;
	cvta.to.global.u64 	%rd8, %rd4;
	mul.wide.s32 	%rd9, %r1, 4;
	add.s64 	%rd10, %rd8, %rd9;
	st.global.u32 	[%rd10], %r13;
	setp.gt.s32 	%p57, %r13, 0;
	@%p57 bra 	$L__BB2_10;
	mov.f32 	%f262, 0f00000000;
	mov.f32 	%f263, 0f3F800000;
	add.rn.f32 	%f264, %f263, %f262;
	div.rn.f32 	%f265, %f263, %f264;
	mul.rn.f32 	%f266, %f263, %f265;
	mul.rn.f32 	%f267, %f262, %f265;
	mul.rn.f32 	%f268, %f266, %f266;
	mul.rn.f32 	%f269, %f267, %f267;
	add.rn.f32 	%f270, %f268, %f269;
	div.rn.f32 	%f271, %f263, %f270;
	ld.global.v2.f32 	{%f272, %f273}, [%rd2];
	mul.rn.f32 	%f274, %f272, %f265;
	mul.rn.f32 	%f275, %f273, %f265;
	mul.rn.f32 	%f276, %f274, %f266;
	mul.rn.f32 	%f277, %f275, %f267;
	add.rn.f32 	%f278, %f276, %f277;
	mul.rn.f32 	%f279, %f278, %f271;
	mul.rn.f32 	%f280, %f275, %f266;
	mul.rn.f32 	%f281, %f274, %f267;
	sub.rn.f32 	%f282, %f280, %f281;
	mul.rn.f32 	%f283, %f282, %f271;
	add.s64 	%rd12, %rd1, %rd7;
	st.global.v2.f32 	[%rd12], {%f279, %f283};
	ld.global.v2.f32 	{%f284, %f285}, [%rd2+8];
	mul.rn.f32 	%f286, %f284, %f265;
	mul.rn.f32 	%f287, %f285, %f265;
	mul.rn.f32 	%f288, %f286, %f266;
	mul.rn.f32 	%f289, %f287, %f267;
	add.rn.f32 	%f290, %f288, %f289;
	mul.rn.f32 	%f291, %f290, %f271;
	mul.rn.f32 	%f292, %f287, %f266;
	mul.rn.f32 	%f293, %f286, %f267;
	sub.rn.f32 	%f294, %f292, %f293;
	mul.rn.f32 	%f295, %f294, %f271;
	st.global.v2.f32 	[%rd12+8], {%f291, %f295};
	ld.global.v2.f32 	{%f296, %f297}, [%rd2+16];
	mul.rn.f32 	%f298, %f296, %f265;
	mul.rn.f32 	%f299, %f297, %f265;
	mul.rn.f32 	%f300, %f298, %f266;
	mul.rn.f32 	%f301, %f299, %f267;
	add.rn.f32 	%f302, %f300, %f301;
	mul.rn.f32 	%f303, %f302, %f271;
	mul.rn.f32 	%f304, %f299, %f266;
	mul.rn.f32 	%f305, %f298, %f267;
	sub.rn.f32 	%f306, %f304, %f305;
	mul.rn.f32 	%f307, %f306, %f271;
	st.global.v2.f32 	[%rd12+16], {%f303, %f307};
	ld.global.v2.f32 	{%f308, %f309}, [%rd2+24];
	mul.rn.f32 	%f310, %f308, %f265;
	mul.rn.f32 	%f311, %f309, %f265;
	mul.rn.f32 	%f312, %f310, %f266;
	mul.rn.f32 	%f313, %f311, %f267;
	add.rn.f32 	%f314, %f312, %f313;
	mul.rn.f32 	%f315, %f314, %f271;
	mul.rn.f32 	%f316, %f311, %f266;
	mul.rn.f32 	%f317, %f310, %f267;
	sub.rn.f32 	%f318, %f316, %f317;
	mul.rn.f32 	%f319, %f318, %f271;
	st.global.v2.f32 	[%rd12+24], {%f315, %f319};
	ld.global.v2.f32 	{%f320, %f321}, [%rd2+32];
	mul.rn.f32 	%f322, %f320, %f265;
	mul.rn.f32 	%f323, %f321, %f265;
	mul.rn.f32 	%f324, %f322, %f266;
	mul.rn.f32 	%f325, %f323, %f267;
	add.rn.f32 	%f326, %f324, %f325;
	mul.rn.f32 	%f327, %f326, %f271;
	mul.rn.f32 	%f328, %f323, %f266;
	mul.rn.f32 	%f329, %f322, %f267;
	sub.rn.f32 	%f330, %f328, %f329;
	mul.rn.f32 	%f331, %f330, %f271;
	st.global.v2.f32 	[%rd12+32], {%f327, %f331};
	ld.global.v2.f32 	{%f332, %f333}, [%rd2+40];
	mul.rn.f32 	%f334, %f332, %f265;
	mul.rn.f32 	%f335, %f333, %f265;
	mul.rn.f32 	%f336, %f334, %f266;
	mul.rn.f32 	%f337, %f335, %f267;
	add.rn.f32 	%f338, %f336, %f337;
	mul.rn.f32 	%f339, %f338, %f271;
	mul.rn.f32 	%f340, %f335, %f266;
	mul.rn.f32 	%f341, %f334, %f267;
	sub.rn.f32 	%f342, %f340, %f341;
	mul.rn.f32 	%f343, %f342, %f271;
	st.global.v2.f32 	[%rd12+40], {%f339, %f343};
	ld.global.v2.f32 	{%f344, %f345}, [%rd2+48];
	mul.rn.f32 	%f346, %f344, %f265;
	mul.rn.f32 	%f347, %f345, %f265;
	mul.rn.f32 	%f348, %f346, %f266;
	mul.rn.f32 	%f349, %f347, %f267;
	add.rn.f32 	%f350, %f348, %f349;
	mul.rn.f32 	%f351, %f350, %f271;
	mul.rn.f32 	%f352, %f347, %f266;
	mul.rn.f32 	%f353, %f346, %f267;
	sub.rn.f32 	%f354, %f352, %f353;
	mul.rn.f32 	%f355, %f354, %f271;
	st.global.v2.f32 	[%rd12+48], {%f351, %f355};
	ld.global.v2.f32 	{%f356, %f357}, [%rd2+56];
	mul.rn.f32 	%f358, %f356, %f265;
	mul.rn.f32 	%f359, %f357, %f265;
	mul.rn.f32 	%f360, %f358, %f266;
	mul.rn.f32 	%f361, %f359, %f267;
	add.rn.f32 	%f362, %f360, %f361;
	mul.rn.f32 	%f363, %f362, %f271;
	mul.rn.f32 	%f364, %f359, %f266;
	mul.rn.f32 	%f365, %f358, %f267;
	sub.rn.f32 	%f366, %f364, %f365;
	mul.rn.f32 	%f367, %f366, %f271;
	st.global.v2.f32 	[%rd12+56], {%f363, %f367};
	ld.global.v2.f32 	{%f368, %f369}, [%rd2+64];
	mul.rn.f32 	%f370, %f368, %f265;
	mul.rn.f32 	%f371, %f369, %f265;
	mul.rn.f32 	%f372, %f370, %f266;
	mul.rn.f32 	%f373, %f371, %f267;
	add.rn.f32 	%f374, %f372, %f373;
	mul.rn.f32 	%f375, %f374, %f271;
	mul.rn.f32 	%f376, %f371, %f266;
	mul.rn.f32 	%f377, %f370, %f267;
	sub.rn.f32 	%f378, %f376, %f377;
	mul.rn.f32 	%f379, %f378, %f271;
	st.global.v2.f32 	[%rd12+64], {%f375, %f379};
	ld.global.v2.f32 	{%f380, %f381}, [%rd2+72];
	mul.rn.f32 	%f382, %f380, %f265;
	mul.rn.f32 	%f383, %f381, %f265;
	mul.rn.f32 	%f384, %f382, %f266;
	mul.rn.f32 	%f385, %f383, %f267;
	add.rn.f32 	%f386, %f384, %f385;
	mul.rn.f32 	%f387, %f386, %f271;
	mul.rn.f32 	%f388, %f383, %f266;
	mul.rn.f32 	%f389, %f382, %f267;
	sub.rn.f32 	%f390, %f388, %f389;
	mul.rn.f32 	%f391, %f390, %f271;
	st.global.v2.f32 	[%rd12+72], {%f387, %f391};
	ld.global.v2.f32 	{%f392, %f393}, [%rd2+80];
	mul.rn.f32 	%f394, %f392, %f265;
	mul.rn.f32 	%f395, %f393, %f265;
	mul.rn.f32 	%f396, %f394, %f266;
	mul.rn.f32 	%f397, %f395, %f267;
	add.rn.f32 	%f398, %f396, %f397;
	mul.rn.f32 	%f399, %f398, %f271;
	mul.rn.f32 	%f400, %f395, %f266;
	mul.rn.f32 	%f401, %f394, %f267;
	sub.rn.f32 	%f402, %f400, %f401;
	mul.rn.f32 	%f403, %f402, %f271;
	st.global.v2.f32 	[%rd12+80], {%f399, %f403};
	ld.global.v2.f32 	{%f404, %f405}, [%rd2+88];
	mul.rn.f32 	%f406, %f404, %f265;
	mul.rn.f32 	%f407, %f405, %f265;
	mul.rn.f32 	%f408, %f406, %f266;
	mul.rn.f32 	%f409, %f407, %f267;
	add.rn.f32 	%f410, %f408, %f409;
	mul.rn.f32 	%f411, %f410, %f271;
	mul.rn.f32 	%f412, %f407, %f266;
	mul.rn.f32 	%f413, %f406, %f267;
	sub.rn.f32 	%f414, %f412, %f413;
	mul.rn.f32 	%f415, %f414, %f271;
	st.global.v2.f32 	[%rd12+88], {%f411, %f415};
	ld.global.v2.f32 	{%f416, %f417}, [%rd2+96];
	mul.rn.f32 	%f418, %f416, %f265;
	mul.rn.f32 	%f419, %f417, %f265;
	mul.rn.f32 	%f420, %f418, %f266;
	mul.rn.f32 	%f421, %f419, %f267;
	add.rn.f32 	%f422, %f420, %f421;
	mul.rn.f32 	%f423, %f422, %f271;
	mul.rn.f32 	%f424, %f419, %f266;
	mul.rn.f32 	%f425, %f418, %f267;
	sub.rn.f32 	%f426, %f424, %f425;
	mul.rn.f32 	%f427, %f426, %f271;
	st.global.v2.f32 	[%rd12+96], {%f423, %f427};
	ld.global.v2.f32 	{%f428, %f429}, [%rd2+104];
	mul.rn.f32 	%f430, %f428, %f265;
	mul.rn.f32 	%f431, %f429, %f265;
	mul.rn.f32 	%f432, %f430, %f266;
	mul.rn.f32 	%f433, %f431, %f267;
	add.rn.f32 	%f434, %f432, %f433;
	mul.rn.f32 	%f435, %f434, %f271;
	mul.rn.f32 	%f436, %f431, %f266;
	mul.rn.f32 	%f437, %f430, %f267;
	sub.rn.f32 	%f438, %f436, %f437;
	mul.rn.f32 	%f439, %f438, %f271;
	st.global.v2.f32 	[%rd12+104], {%f435, %f439};
	ld.global.v2.f32 	{%f440, %f441}, [%rd2+112];
	mul.rn.f32 	%f442, %f440, %f265;
	mul.rn.f32 	%f443, %f441, %f265;
	mul.rn.f32 	%f444, %f442, %f266;
	mul.rn.f32 	%f445, %f443, %f267;
	add.rn.f32 	%f446, %f444, %f445;
	mul.rn.f32 	%f447, %f446, %f271;
	mul.rn.f32 	%f448, %f443, %f266;
	mul.rn.f32 	%f449, %f442, %f267;
	sub.rn.f32 	%f450, %f448, %f449;
	mul.rn.f32 	%f451, %f450, %f271;
	st.global.v2.f32 	[%rd12+112], {%f447, %f451};
	ld.global.v2.f32 	{%f452, %f453}, [%rd2+120];
	mul.rn.f32 	%f454, %f452, %f265;
	mul.rn.f32 	%f455, %f453, %f265;
	mul.rn.f32 	%f456, %f454, %f266;
	mul.rn.f32 	%f457, %f455, %f267;
	add.rn.f32 	%f458, %f456, %f457;
	mul.rn.f32 	%f459, %f458, %f271;
	mul.rn.f32 	%f460, %f455, %f266;
	mul.rn.f32 	%f461, %f454, %f267;
	sub.rn.f32 	%f462, %f460, %f461;
	mul.rn.f32 	%f463, %f462, %f271;
	st.global.v2.f32 	[%rd12+120], {%f459, %f463};
	bra.uni 	$L__BB2_11;
$L__BB2_10:
	cvt.rn.f32.u32 	%f464, %r13;
	mov.f32 	%f465, 0f00000000;
	mov.f32 	%f466, 0f3F000000;
	mul.rn.f32 	%f467, %f466, %f465;
	mov.f32 	%f468, 0f3DF6384F;
	mul.rn.f32 	%f469, %f468, %f465;
	fma.rn.f32 	%f470, %f467, 0f3FB8AA3B, 0f00000000;
	add.f32 	%f471, %f470, 0f00000000;
	mul.f32 	%f472, %f469, 0f40400000;
	fma.rn.f32 	%f473, %f472, %f467, %f471;
	fma.rn.f32 	%f474, %f469, 0f00000000, %f473;
	mov.f32 	%f475, 0f3F800000;
	add.rn.f32 	%f476, %f475, %f474;
	mov.f32 	%f477, 0fBF800000;
	add.rn.f32 	%f478, %f476, %f477;
	neg.f32 	%f479, %f478;
	add.rn.f32 	%f480, %f474, %f479;
	mul.rn.f32 	%f481, %f476, %f464;
	neg.f32 	%f482, %f481;
	fma.rn.f32 	%f483, %f476, %f464, %f482;
	fma.rn.f32 	%f484, %f480, %f464, %f483;
	cvt.rni.f32.f32 	%f485, %f481;
	sub.f32 	%f486, %f481, %f485;
	add.f32 	%f487, %f486, %f484;
	fma.rn.f32 	%f488, %f487, 0f391FCB8E, 0f3AAF85ED;
	fma.rn.f32 	%f489, %f488, %f487, 0f3C1D9856;
	fma.rn.f32 	%f490, %f489, %f487, 0f3D6357BB;
	fma.rn.f32 	%f491, %f490, %f487, 0f3E75FDEC;
	fma.rn.f32 	%f492, %f491, %f487, 0f3F317218;
	fma.rn.f32 	%f493, %f492, %f487, 0f3F800000;
	cvt.rzi.s32.f32 	%r32, %f485;
	setp.gt.f32 	%p58, %f485, 0f00000000;
	selp.b32 	%r33, 0, -2097152000, %p58;
	add.s32 	%r34, %r33, 2130706432;
	mov.b32 	%f494, %r34;
	mul.f32 	%f495, %f493, %f494;
	shl.b32 	%r35, %r32, 23;
	sub.s32 	%r36, %r35, %r33;
	mov.b32 	%f496, %r36;
	mul.f32 	%f497, %f495, %f496;
	abs.f32 	%f498, %f481;
	setp.gt.f32 	%p59, %f498, 0f43180000;
	setp.lt.f32 	%p60, %f481, 0f00000000;
	selp.f32 	%f499, 0f00000000, 0f7F800000, %p60;
	selp.f32 	%f500, %f499, %f497, %p59;
	abs.f32 	%f501, %f464;
	setp.nan.f32 	%p61, %f501, %f501;
	mov.f32 	%f502, 0f40000000;
	add.rn.f32 	%f503, %f502, %f464;
	selp.f32 	%f504, %f503, %f500, %p61;
	abs.f32 	%f505, %f504;
	add.rn.f32 	%f506, %f505, %f465;
	div.rn.f32 	%f507, %f475, %f506;
	mul.rn.f32 	%f508, %f504, %f507;
	mul.rn.f32 	%f509, %f465, %f507;
	mul.rn.f32 	%f510, %f508, %f508;
	mul.rn.f32 	%f511, %f509, %f509;
	add.rn.f32 	%f512, %f510, %f511;
	div.rn.f32 	%f513, %f475, %f512;
	ld.global.v2.f32 	{%f514, %f515}, [%rd2];
	mul.rn.f32 	%f516, %f514, %f507;
	mul.rn.f32 	%f517, %f515, %f507;
	mul.rn.f32 	%f518, %f516, %f508;
	mul.rn.f32 	%f519, %f517, %f509;
	add.rn.f32 	%f520, %f518, %f519;
	mul.rn.f32 	%f521, %f520, %f513;
	mul.rn.f32 	%f522, %f517, %f508;
	mul.rn.f32 	%f523, %f516, %f509;
	sub.rn.f32 	%f524, %f522, %f523;
	mul.rn.f32 	%f525, %f524, %f513;
	add.s64 	%rd14, %rd1, %rd7;
	st.global.v2.f32 	[%rd14], {%f521, %f525};
	ld.global.v2.f32 	{%f526, %f527}, [%rd2+8];
	mul.rn.f32 	%f528, %f526, %f507;
	mul.rn.f32 	%f529, %f527, %f507;
	mul.rn.f32 	%f530, %f528, %f508;
	mul.rn.f32 	%f531, %f529, %f509;
	add.rn.f32 	%f532, %f530, %f531;
	mul.rn.f32 	%f533, %f532, %f513;
	mul.rn.f32 	%f534, %f529, %f508;
	mul.rn.f32 	%f535, %f528, %f509;
	sub.rn.f32 	%f536, %f534, %f535;
	mul.rn.f32 	%f537, %f536, %f513;
	st.global.v2.f32 	[%rd14+8], {%f533, %f537};
	ld.global.v2.f32 	{%f538, %f539}, [%rd2+16];
	mul.rn.f32 	%f540, %f538, %f507;
	mul.rn.f32 	%f541, %f539, %f507;
	mul.rn.f32 	%f542, %f540, %f508;
	mul.rn.f32 	%f543, %f541, %f509;
	add.rn.f32 	%f544, %f542, %f543;
	mul.rn.f32 	%f545, %f544, %f513;
	mul.rn.f32 	%f546, %f541, %f508;
	mul.rn.f32 	%f547, %f540, %f509;
	sub.rn.f32 	%f548, %f546, %f547;
	mul.rn.f32 	%f549, %f548, %f513;
	st.global.v2.f32 	[%rd14+16], {%f545, %f549};
	ld.global.v2.f32 	{%f550, %f551}, [%rd2+24];
	mul.rn.f32 	%f552, %f550, %f507;
	mul.rn.f32 	%f553, %f551, %f507;
	mul.rn.f32 	%f554, %f552, %f508;
	mul.rn.f32 	%f555, %f553, %f509;
	add.rn.f32 	%f556, %f554, %f555;
	mul.rn.f32 	%f557, %f556, %f513;
	mul.rn.f32 	%f558, %f553, %f508;
	mul.rn.f32 	%f559, %f552, %f509;
	sub.rn.f32 	%f560, %f558, %f559;
	mul.rn.f32 	%f561, %f560, %f513;
	st.global.v2.f32 	[%rd14+24], {%f557, %f561};
	ld.global.v2.f32 	{%f562, %f563}, [%rd2+32];
	mul.rn.f32 	%f564, %f562, %f507;
	mul.rn.f32 	%f565, %f563, %f507;
	mul.rn.f32 	%f566, %f564, %f508;
	mul.rn.f32 	%f567, %f565, %f509;
	add.rn.f32 	%f568, %f566, %f567;
	mul.rn.f32 	%f569, %f568, %f513;
	mul.rn.f32 	%f570, %f565, %f508;
	mul.rn.f32 	%f571, %f564, %f509;
	sub.rn.f32 	%f572, %f570, %f571;
	mul.rn.f32 	%f573, %f572, %f513;
	st.global.v2.f32 	[%rd14+32], {%f569, %f573};
	ld.global.v2.f32 	{%f574, %f575}, [%rd2+40];
	mul.rn.f32 	%f576, %f574, %f507;
	mul.rn.f32 	%f577, %f575, %f507;
	mul.rn.f32 	%f578, %f576, %f508;
	mul.rn.f32 	%f579, %f577, %f509;
	add.rn.f32 	%f580, %f578, %f579;
	mul.rn.f32 	%f581, %f580, %f513;
	mul.rn.f32 	%f582, %f577, %f508;
	mul.rn.f32 	%f583, %f576, %f509;
	sub.rn.f32 	%f584, %f582, %f583;
	mul.rn.f32 	%f585, %f584, %f513;
	st.global.v2.f32 	[%rd14+40], {%f581, %f585};
	ld.global.v2.f32 	{%f586, %f587}, [%rd2+48];
	mul.rn.f32 	%f588, %f586, %f507;
	mul.rn.f32 	%f589, %f587, %f507;
	mul.rn.f32 	%f590, %f588, %f508;
	mul.rn.f32 	%f591, %f589, %f509;
	add.rn.f32 	%f592, %f590, %f591;
	mul.rn.f32 	%f593, %f592, %f513;
	mul.rn.f32 	%f594, %f589, %f508;
	mul.rn.f32 	%f595, %f588, %f509;
	sub.rn.f32 	%f596, %f594, %f595;
	mul.rn.f32 	%f597, %f596, %f513;
	st.global.v2.f32 	[%rd14+48], {%f593, %f597};
	ld.global.v2.f32 	{%f598, %f599}, [%rd2+56];
	mul.rn.f32 	%f600, %f598, %f507;
	mul.rn.f32 	%f601, %f599, %f507;
	mul.rn.f32 	%f602, %f600, %f508;
	mul.rn.f32 	%f603, %f601, %f509;
	add.rn.f32 	%f604, %f602, %f603;
	mul.rn.f32 	%f605, %f604, %f513;
	mul.rn.f32 	%f606, %f601, %f508;
	mul.rn.f32 	%f607, %f600, %f509;
	sub.rn.f32 	%f608, %f606, %f607;
	mul.rn.f32 	%f609, %f608, %f513;
	st.global.v2.f32 	[%rd14+56], {%f605, %f609};
	ld.global.v2.f32 	{%f610, %f611}, [%rd2+64];
	mul.rn.f32 	%f612, %f610, %f507;
	mul.rn.f32 	%f613, %f611, %f507;
	mul.rn.f32 	%f614, %f612, %f508;
	mul.rn.f32 	%f615, %f613, %f509;
	add.rn.f32 	%f616, %f614, %f615;
	mul.rn.f32 	%f617, %f616, %f513;
	mul.rn.f32 	%f618, %f613, %f508;
	mul.rn.f32 	%f619, %f612, %f509;
	sub.rn.f32 	%f620, %f618, %f619;
	mul.rn.f32 	%f621, %f620, %f513;
	st.global.v2.f32 	[%rd14+64], {%f617, %f621};
	ld.global.v2.f32 	{%f622, %f623}, [%rd2+72];
	mul.rn.f32 	%f624, %f622, %f507;
	mul.rn.f32 	%f625, %f623, %f507;
	mul.rn.f32 	%f626, %f624, %f508;
	mul.rn.f32 	%f627, %f625, %f509;
	add.rn.f32 	%f628, %f626, %f627;
	mul.rn.f32 	%f629, %f628, %f513;
	mul.rn.f32 	%f630, %f625, %f508;
	mul.rn.f32 	%f631, %f624, %f509;
	sub.rn.f32 	%f632, %f630, %f631;
	mul.rn.f32 	%f633, %f632, %f513;
	st.global.v2.f32 	[%rd14+72], {%f629, %f633};
	ld.global.v2.f32 	{%f634, %f635}, [%rd2+80];
	mul.rn.f32 	%f636, %f634, %f507;
	mul.rn.f32 	%f637, %f635, %f507;
	mul.rn.f32 	%f638, %f636, %f508;
	mul.rn.f32 	%f639, %f637, %f509;
	add.rn.f32 	%f640, %f638, %f639;
	mul.rn.f32 	%f641, %f640, %f513;
	mul.rn.f32 	%f642, %f637, %f508;
	mul.rn.f32 	%f643, %f636, %f509;
	sub.rn.f32 	%f644, %f642, %f643;
	mul.rn.f32 	%f645, %f644, %f513;
	st.global.v2.f32 	[%rd14+80], {%f641, %f645};
	ld.global.v2.f32 	{%f646, %f647}, [%rd2+88];
	mul.rn.f32 	%f648, %f646, %f507;
	mul.rn.f32 	%f649, %f647, %f507;
	mul.rn.f32 	%f650, %f648, %f508;
	mul.rn.f32 	%f651, %f649, %f509;
	add.rn.f32 	%f652, %f650, %f651;
	mul.rn.f32 	%f653, %f652, %f513;
	mul.rn.f32 	%f654, %f649, %f508;
	mul.rn.f32 	%f655, %f648, %f509;
	sub.rn.f32 	%f656, %f654, %f655;
	mul.rn.f32 	%f657, %f656, %f513;
	st.global.v2.f32 	[%rd14+88], {%f653, %f657};
	ld.global.v2.f32 	{%f658, %f659}, [%rd2+96];
	mul.rn.f32 	%f660, %f658, %f507;
	mul.rn.f32 	%f661, %f659, %f507;
	mul.rn.f32 	%f662, %f660, %f508;
	mul.rn.f32 	%f663, %f661, %f509;
	add.rn.f32 	%f664, %f662, %f663;
	mul.rn.f32 	%f665, %f664, %f513;
	mul.rn.f32 	%f666, %f661, %f508;
	mul.rn.f32 	%f667, %f660, %f509;
	sub.rn.f32 	%f668, %f666, %f667;
	mul.rn.f32 	%f669, %f668, %f513;
	st.global.v2.f32 	[%rd14+96], {%f665, %f669};
	ld.global.v2.f32 	{%f670, %f671}, [%rd2+104];
	mul.rn.f32 	%f672, %f670, %f507;
	mul.rn.f32 	%f673, %f671, %f507;
	mul.rn.f32 	%f674, %f672, %f508;
	mul.rn.f32 	%f675, %f673, %f509;
	add.rn.f32 	%f676, %f674, %f675;
	mul.rn.f32 	%f677, %f676, %f513;
	mul.rn.f32 	%f678, %f673, %f508;
	mul.rn.f32 	%f679, %f672, %f509;
	sub.rn.f32 	%f680, %f678, %f679;
	mul.rn.f32 	%f681, %f680, %f513;
	st.global.v2.f32 	[%rd14+104], {%f677, %f681};
	ld.global.v2.f32 	{%f682, %f683}, [%rd2+112];
	mul.rn.f32 	%f684, %f682, %f507;
	mul.rn.f32 	%f685, %f683, %f507;
	mul.rn.f32 	%f686, %f684, %f508;
	mul.rn.f32 	%f687, %f685, %f509;
	add.rn.f32 	%f688, %f686, %f687;
	mul.rn.f32 	%f689, %f688, %f513;
	mul.rn.f32 	%f690, %f685, %f508;
	mul.rn.f32 	%f691, %f684, %f509;
	sub.rn.f32 	%f692, %f690, %f691;
	mul.rn.f32 	%f693, %f692, %f513;
	st.global.v2.f32 	[%rd14+112], {%f689, %f693};
	ld.global.v2.f32 	{%f694, %f695}, [%rd2+120];
	mul.rn.f32 	%f696, %f694, %f507;
	mul.rn.f32 	%f697, %f695, %f507;
	mul.rn.f32 	%f698, %f696, %f508;
	mul.rn.f32 	%f699, %f697, %f509;
	add.rn.f32 	%f700, %f698, %f699;
	mul.rn.f32 	%f701, %f700, %f513;
	mul.rn.f32 	%f702, %f697, %f508;
	mul.rn.f32 	%f703, %f696, %f509;
	sub.rn.f32 	%f704, %f702, %f703;
	mul.rn.f32 	%f705, %f704, %f513;
	st.global.v2.f32 	[%rd14+120], {%f701, %f705};
$L__BB2_11:
	ret;

}
	// .globl	_Z13calc_prod_matP6float2S0_i
.visible .entry _Z13calc_prod_matP6float2S0_i(
	.param .u64 .ptr .align 1 _Z13calc_prod_matP6float2S0_i_param_0,
	.param .u64 .ptr .align 1 _Z13calc_prod_matP6float2S0_i_param_1,
	.param .u32 _Z13calc_prod_matP6float2S0_i_param_2
)
{
	.reg .pred 	%p<5>;
	.reg .b32 	%r<29>;
	.reg .b32 	%f<363>;
	.reg .b64 	%rd<14>;

	ld.param.u64 	%rd5, [_Z13calc_prod_matP6float2S0_i_param_0];
	ld.param.u64 	%rd6, [_Z13calc_prod_matP6float2S0_i_param_1];
	ld.param.u32 	%r13, [_Z13calc_prod_matP6float2S0_i_param_2];
	cvta.to.global.u64 	%rd1, %rd5;
	cvta.to.global.u64 	%rd2, %rd6;
	mov.u32 	%r14, %ctaid.x;
	mov.u32 	%r15, %ntid.x;
	mov.u32 	%r16, %tid.x;
	mad.lo.s32 	%r1, %r14, %r15, %r16;
	setp.ge.s32 	%p1, %r1, %r13;
	@%p1 bra 	$L__BB3_7;
	mul.lo.s32 	%r2, %r1, 192;
	shl.b32 	%r18, %r1, 4;
	mul.wide.s32 	%rd7, %r18, 8;
	add.s64 	%rd3, %rd1, %rd7;
	mov.b32 	%r25, 0;
$L__BB3_2:
	shl.b32 	%r19, %r25, 2;
	add.s32 	%r20, %r19, %r2;
	mad.lo.s32 	%r21, %r1, -176, %r20;
	mul.wide.s32 	%rd8, %r21, 8;
	add.s64 	%rd9, %rd1, %rd8;
	mul.wide.s32 	%rd10, %r20, 8;
	add.s64 	%rd11, %rd2, %rd10;
	mov.f32 	%f1, 0f00000000;
	st.global.v2.f32 	[%rd11], {%f1, %f1};
	ld.global.v2.f32 	{%f2, %f3}, [%rd9];
	ld.global.v2.f32 	{%f4, %f5}, [%rd3];
	mul.rn.f32 	%f6, %f2, %f4;
	mul.rn.f32 	%f7, %f3, %f5;
	sub.rn.f32 	%f8, %f6, %f7;
	mul.rn.f32 	%f9, %f2, %f5;
	mul.rn.f32 	%f10, %f3, %f4;
	add.rn.f32 	%f11, %f9, %f10;
	add.rn.f32 	%f12, %f1, %f8;
	add.rn.f32 	%f13, %f1, %f11;
	st.global.v2.f32 	[%rd11], {%f12, %f13};
	ld.global.v2.f32 	{%f14, %f15}, [%rd9+8];
	ld.global.v2.f32 	{%f16, %f17}, [%rd3+32];
	mul.rn.f32 	%f18, %f14, %f16;
	mul.rn.f32 	%f19, %f15, %f17;
	sub.rn.f32 	%f20, %f18, %f19;
	mul.rn.f32 	%f21, %f14, %f17;
	mul.rn.f32 	%f22, %f15, %f16;
	add.rn.f32 	%f23, %f21, %f22;
	add.rn.f32 	%f24, %f12, %f20;
	add.rn.f32 	%f25, %f13, %f23;
	st.global.v2.f32 	[%rd11], {%f24, %f25};
	ld.global.v2.f32 	{%f26, %f27}, [%rd9+16];
	ld.global.v2.f32 	{%f28, %f29}, [%rd3+64];
	mul.rn.f32 	%f30, %f26, %f28;
	mul.rn.f32 	%f31, %f27, %f29;
	sub.rn.f32 	%f32, %f30, %f31;
	mul.rn.f32 	%f33, %f26, %f29;
	mul.rn.f32 	%f34, %f27, %f28;
	add.rn.f32 	%f35, %f33, %f34;
	add.rn.f32 	%f36, %f24, %f32;
	add.rn.f32 	%f37, %f25, %f35;
	st.global.v2.f32 	[%rd11], {%f36, %f37};
	ld.global.v2.f32 	{%f38, %f39}, [%rd9+24];
	ld.global.v2.f32 	{%f40, %f41}, [%rd3+96];
	mul.rn.f32 	%f42, %f38, %f40;
	mul.rn.f32 	%f43, %f39, %f41;
	sub.rn.f32 	%f44, %f42, %f43;
	mul.rn.f32 	%f45, %f38, %f41;
	mul.rn.f32 	%f46, %f39, %f40;
	add.rn.f32 	%f47, %f45, %f46;
	add.rn.f32 	%f48, %f36, %f44;
	add.rn.f32 	%f49, %f37, %f47;
	st.global.v2.f32 	[%rd11], {%f48, %f49};
	st.global.v2.f32 	[%rd11+8], {%f1, %f1};
	ld.global.v2.f32 	{%f50, %f51}, [%rd9];
	ld.global.v2.f32 	{%f52, %f53}, [%rd3+8];
	mul.rn.f32 	%f54, %f50, %f52;
	mul.rn.f32 	%f55, %f51, %f53;
	sub.rn.f32 	%f56, %f54, %f55;
	mul.rn.f32 	%f57, %f50, %f53;
	mul.rn.f32 	%f58, %f51, %f52;
	add.rn.f32 	%f59, %f57, %f58;
	add.rn.f32 	%f60, %f1, %f56;
	add.rn.f32 	%f61, %f1, %f59;
	st.global.v2.f32 	[%rd11+8], {%f60, %f61};
	ld.global.v2.f32 	{%f62, %f63}, [%rd9+8];
	ld.global.v2.f32 	{%f64, %f65}, [%rd3+40];
	mul.rn.f32 	%f66, %f62, %f64;
	mul.rn.f32 	%f67, %f63, %f65;
	sub.rn.f32 	%f68, %f66, %f67;
	mul.rn.f32 	%f69, %f62, %f65;
	mul.rn.f32 	%f70, %f63, %f64;
	add.rn.f32 	%f71, %f69, %f70;
	add.rn.f32 	%f72, %f60, %f68;
	add.rn.f32 	%f73, %f61, %f71;
	st.global.v2.f32 	[%rd11+8], {%f72, %f73};
	ld.global.v2.f32 	{%f74, %f75}, [%rd9+16];
	ld.global.v2.f32 	{%f76, %f77}, [%rd3+72];
	mul.rn.f32 	%f78, %f74, %f76;
	mul.rn.f32 	%f79, %f75, %f77;
	sub.rn.f32 	%f80, %f78, %f79;
	mul.rn.f32 	%f81, %f74, %f77;
	mul.rn.f32 	%f82, %f75, %f76;
	add.rn.f32 	%f83, %f81, %f82;
	add.rn.f32 	%f84, %f72, %f80;
	add.rn.f32 	%f85, %f73, %f83;
	st.global.v2.f32 	[%rd11+8], {%f84, %f85};
	ld.global.v2.f32 	{%f86, %f87}, [%rd9+24];
	ld.global.v2.f32 	{%f88, %f89}, [%rd3+104];
	mul.rn.f32 	%f90, %f86, %f88;
	mul.rn.f32 	%f91, %f87, %f89;
	sub.rn.f32 	%f92, %f90, %f91;
	mul.rn.f32 	%f93, %f86, %f89;
	mul.rn.f32 	%f94, %f87, %f88;
	add.rn.f32 	%f95, %f93, %f94;
	add.rn.f32 	%f96, %f84, %f92;
	add.rn.f32 	%f97, %f85, %f95;
	st.global.v2.f32 	[%rd11+8], {%f96, %f97};
	st.global.v2.f32 	[%rd11+16], {%f1, %f1};
	ld.global.v2.f32 	{%f98, %f99}, [%rd9];
	ld.global.v2.f32 	{%f100, %f101}, [%rd3+16];
	mul.rn.f32 	%f102, %f98, %f100;
	mul.rn.f32 	%f103, %f99, %f101;
	sub.rn.f32 	%f104, %f102, %f103;
	mul.rn.f32 	%f105, %f98, %f101;
	mul.rn.f32 	%f106, %f99, %f100;
	add.rn.f32 	%f107, %f105, %f106;
	add.rn.f32 	%f108, %f1, %f104;
	add.rn.f32 	%f109, %f1, %f107;
	st.global.v2.f32 	[%rd11+16], {%f108, %f109};
	ld.global.v2.f32 	{%f110, %f111}, [%rd9+8];
	ld.global.v2.f32 	{%f112, %f113}, [%rd3+48];
	mul.rn.f32 	%f114, %f110, %f112;
	mul.rn.f32 	%f115, %f111, %f113;
	sub.rn.f32 	%f116, %f114, %f115;
	mul.rn.f32 	%f117, %f110, %f113;
	mul.rn.f32 	%f118, %f111, %f112;
	add.rn.f32 	%f119, %f117, %f118;
	add.rn.f32 	%f120, %f108, %f116;
	add.rn.f32 	%f121, %f109, %f119;
	st.global.v2.f32 	[%rd11+16], {%f120, %f121};
	ld.global.v2.f32 	{%f122, %f123}, [%rd9+16];
	ld.global.v2.f32 	{%f124, %f125}, [%rd3+80];
	mul.rn.f32 	%f126, %f122, %f124;
	mul.rn.f32 	%f127, %f123, %f125;
	sub.rn.f32 	%f128, %f126, %f127;
	mul.rn.f32 	%f129, %f122, %f125;
	mul.rn.f32 	%f130, %f123, %f124;
	add.rn.f32 	%f131, %f129, %f130;
	add.rn.f32 	%f132, %f120, %f128;
	add.rn.f32 	%f133, %f121, %f131;
	st.global.v2.f32 	[%rd11+16], {%f132, %f133};
	ld.global.v2.f32 	{%f134, %f135}, [%rd9+24];
	ld.global.v2.f32 	{%f136, %f137}, [%rd3+112];
	mul.rn.f32 	%f138, %f134, %f136;
	mul.rn.f32 	%f139, %f135, %f137;
	sub.rn.f32 	%f140, %f138, %f139;
	mul.rn.f32 	%f141, %f134, %f137;
	mul.rn.f32 	%f142, %f135, %f136;
	add.rn.f32 	%f143, %f141, %f142;
	add.rn.f32 	%f144, %f132, %f140;
	add.rn.f32 	%f145, %f133, %f143;
	st.global.v2.f32 	[%rd11+16], {%f144, %f145};
	st.global.v2.f32 	[%rd11+24], {%f1, %f1};
	ld.global.v2.f32 	{%f146, %f147}, [%rd9];
	ld.global.v2.f32 	{%f148, %f149}, [%rd3+24];
	mul.rn.f32 	%f150, %f146, %f148;
	mul.rn.f32 	%f151, %f147, %f149;
	sub.rn.f32 	%f152, %f150, %f151;
	mul.rn.f32 	%f153, %f146, %f149;
	mul.rn.f32 	%f154, %f147, %f148;
	add.rn.f32 	%f155, %f153, %f154;
	add.rn.f32 	%f156, %f1, %f152;
	add.rn.f32 	%f157, %f1, %f155;
	st.global.v2.f32 	[%rd11+24], {%f156, %f157};
	ld.global.v2.f32 	{%f158, %f159}, [%rd9+8];
	ld.global.v2.f32 	{%f160, %f161}, [%rd3+56];
	mul.rn.f32 	%f162, %f158, %f160;
	mul.rn.f32 	%f163, %f159, %f161;
	sub.rn.f32 	%f164, %f162, %f163;
	mul.rn.f32 	%f165, %f158, %f161;
	mul.rn.f32 	%f166, %f159, %f160;
	add.rn.f32 	%f167, %f165, %f166;
	add.rn.f32 	%f168, %f156, %f164;
	add.rn.f32 	%f169, %f157, %f167;
	st.global.v2.f32 	[%rd11+24], {%f168, %f169};
	ld.global.v2.f32 	{%f170, %f171}, [%rd9+16];
	ld.global.v2.f32 	{%f172, %f173}, [%rd3+88];
	mul.rn.f32 	%f174, %f170, %f172;
	mul.rn.f32 	%f175, %f171, %f173;
	sub.rn.f32 	%f176, %f174, %f175;
	mul.rn.f32 	%f177, %f170, %f173;
	mul.rn.f32 	%f178, %f171, %f172;
	add.rn.f32 	%f179, %f177, %f178;
	add.rn.f32 	%f180, %f168, %f176;
	add.rn.f32 	%f181, %f169, %f179;
	st.global.v2.f32 	[%rd11+24], {%f180, %f181};
	ld.global.v2.f32 	{%f182, %f183}, [%rd9+24];
	ld.global.v2.f32 	{%f184, %f185}, [%rd3+120];
	mul.rn.f32 	%f186, %f182, %f184;
	mul.rn.f32 	%f187, %f183, %f185;
	sub.rn.f32 	%f188, %f186, %f187;
	mul.rn.f32 	%f189, %f182, %f185;
	mul.rn.f32 	%f190, %f183, %f184;
	add.rn.f32 	%f191, %f189, %f190;
	add.rn.f32 	%f192, %f180, %f188;
	add.rn.f32 	%f193, %f181, %f191;
	st.global.v2.f32 	[%rd11+24], {%f192, %f193};
	add.s32 	%r25, %r25, 1;
	setp.ne.s32 	%p2, %r25, 4;
	@%p2 bra 	$L__BB3_2;
	add.s64 	%rd4, %rd2, 152;
	add.s32 	%r5, %r2, -16;
	mov.b32 	%r26, 1;
$L__BB3_4:
	shl.b32 	%r24, %r26, 4;
	add.s32 	%r27, %r5, %r24;
	mov.b32 	%r28, 0;
$L__BB3_5:
	mul.wide.s32 	%rd12, %r27, 8;
	add.s64 	%rd13, %rd4, %rd12;
	mov.f32 	%f194, 0f00000000;
	st.global.v2.f32 	[%rd13+-24], {%f194, %f194};
	ld.global.v2.f32 	{%f195, %f196}, [%rd13+-152];
	ld.global.v2.f32 	{%f197, %f198}, [%rd3];
	mul.rn.f32 	%f199, %f195, %f197;
	mul.rn.f32 	%f200, %f196, %f198;
	sub.rn.f32 	%f201, %f199, %f200;
	mul.rn.f32 	%f202, %f195, %f198;
	mul.rn.f32 	%f203, %f196, %f197;
	add.rn.f32 	%f204, %f202, %f203;
	add.rn.f32 	%f205, %f194, %f201;
	add.rn.f32 	%f206, %f194, %f204;
	st.global.v2.f32 	[%rd13+-24], {%f205, %f206};
	ld.global.v2.f32 	{%f207, %f208}, [%rd13+-144];
	ld.global.v2.f32 	{%f209, %f210}, [%rd3+32];
	mul.rn.f32 	%f211, %f207, %f209;
	mul.rn.f32 	%f212, %f208, %f210;
	sub.rn.f32 	%f213, %f211, %f212;
	mul.rn.f32 	%f214, %f207, %f210;
	mul.rn.f32 	%f215, %f208, %f209;
	add.rn.f32 	%f216, %f214, %f215;
	add.rn.f32 	%f217, %f205, %f213;
	add.rn.f32 	%f218, %f206, %f216;
	st.global.v2.f32 	[%rd13+-24], {%f217, %f218};
	ld.global.v2.f32 	{%f219, %f220}, [%rd13+-136];
	ld.global.v2.f32 	{%f221, %f222}, [%rd3+64];
	mul.rn.f32 	%f223, %f219, %f221;
	mul.rn.f32 	%f224, %f220, %f222;
	sub.rn.f32 	%f225, %f223, %f224;
	mul.rn.f32 	%f226, %f219, %f222;
	mul.rn.f32 	%f227, %f220, %f221;
	add.rn.f32 	%f228, %f226, %f227;
	add.rn.f32 	%f229, %f217, %f225;
	add.rn.f32 	%f230, %f218, %f228;
	st.global.v2.f32 	[%rd13+-24], {%f229, %f230};
	ld.global.v2.f32 	{%f231, %f232}, [%rd13+-128];
	ld.global.v2.f32 	{%f233, %f234}, [%rd3+96];
	mul.rn.f32 	%f235, %f231, %f233;
	mul.rn.f32 	%f236, %f232, %f234;
	sub.rn.f32 	%f237, %f235, %f236;
	mul.rn.f32 	%f238, %f231, %f234;
	mul.rn.f32 	%f239, %f232, %f233;
	add.rn.f32 	%f240, %f238, %f239;
	add.rn.f32 	%f241, %f229, %f237;
	add.rn.f32 	%f242, %f230, %f240;
	st.global.v2.f32 	[%rd13+-24], {%f241, %f242};
	st.global.v2.f32 	[%rd13+-16], {%f194, %f194};
	ld.global.v2.f32 	{%f243, %f244}, [%rd3+8];
	mul.rn.f32 	%f245, %f195, %f243;
	mul.rn.f32 	%f246, %f196, %f244;
	sub.rn.f32 	%f247, %f245, %f246;
	mul.rn.f32 	%f248, %f195, %f244;
	mul.rn.f32 	%f249, %f196, %f243;
	add.rn.f32 	%f250, %f248, %f249;
	add.rn.f32 	%f251, %f194, %f247;
	add.rn.f32 	%f252, %f194, %f250;
	st.global.v2.f32 	[%rd13+-16], {%f251, %f252};
	ld.global.v2.f32 	{%f253, %f254}, [%rd3+40];
	mul.rn.f32 	%f255, %f207, %f253;
	mul.rn.f32 	%f256, %f208, %f254;
	sub.rn.f32 	%f257, %f255, %f256;
	mul.rn.f32 	%f258, %f207, %f254;
	mul.rn.f32 	%f259, %f208, %f253;
	add.rn.f32 	%f260, %f258, %f259;
	add.rn.f32 	%f261, %f251, %f257;
	add.rn.f32 	%f262, %f252, %f260;
	st.global.v2.f32 	[%rd13+-16], {%f261, %f262};
	ld.global.v2.f32 	{%f263, %f264}, [%rd3+72];
	mul.rn.f32 	%f265, %f219, %f263;
	mul.rn.f32 	%f266, %f220, %f264;
	sub.rn.f32 	%f267, %f265, %f266;
	mul.rn.f32 	%f268, %f219, %f264;
	mul.rn.f32 	%f269, %f220, %f263;
	add.rn.f32 	%f270, %f268, %f269;
	add.rn.f32 	%f271, %f261, %f267;
	add.rn.f32 	%f272, %f262, %f270;
	st.global.v2.f32 	[%rd13+-16], {%f271, %f272};
	ld.global.v2.f32 	{%f273, %f274}, [%rd3+104];
	mul.rn.f32 	%f275, %f231, %f273;
	mul.rn.f32 	%f276, %f232, %f274;
	sub.rn.f32 	%f277, %f275, %f276;
	mul.rn.f32 	%f278, %f231, %f274;
	mul.rn.f32 	%f279, %f232, %f273;
	add.rn.f32 	%f280, %f278, %f279;
	add.rn.f32 	%f281, %f271, %f277;
	add.rn.f32 	%f282, %f272, %f280;
	st.global.v2.f32 	[%rd13+-16], {%f281, %f282};
	st.global.v2.f32 	[%rd13+-8], {%f194, %f194};
	ld.global.v2.f32 	{%f283, %f284}, [%rd3+16];
	mul.rn.f32 	%f285, %f195, %f283;
	mul.rn.f32 	%f286, %f196, %f284;
	sub.rn.f32 	%f287, %f285, %f286;
	mul.rn.f32 	%f288, %f195, %f284;
	mul.rn.f32 	%f289, %f196, %f283;
	add.rn.f32 	%f290, %f288, %f289;
	add.rn.f32 	%f291, %f194, %f287;
	add.rn.f32 	%f292, %f194, %f290;
	st.global.v2.f32 	[%rd13+-8], {%f291, %f292};
	ld.global.v2.f32 	{%f293, %f294}, [%rd3+48];
	mul.rn.f32 	%f295, %f207, %f293;
	mul.rn.f32 	%f296, %f208, %f294;
	sub.rn.f32 	%f297, %f295, %f296;
	mul.rn.f32 	%f298, %f207, %f294;
	mul.rn.f32 	%f299, %f208, %f293;
	add.rn.f32 	%f300, %f298, %f299;
	add.rn.f32 	%f301, %f291, %f297;
	add.rn.f32 	%f302, %f292, %f300;
	st.global.v2.f32 	[%rd13+-8], {%f301, %f302};
	ld.global.v2.f32 	{%f303, %f304}, [%rd3+80];
	mul.rn.f32 	%f305, %f219, %f303;
	mul.rn.f32 	%f306, %f220, %f304;
	sub.rn.f32 	%f307, %f305, %f306;
	mul.rn.f32 	%f308, %f219, %f304;
	mul.rn.f32 	%f309, %f220, %f303;
	add.rn.f32 	%f310, %f308, %f309;
	add.rn.f32 	%f311, %f301, %f307;
	add.rn.f32 	%f312, %f302, %f310;
	st.global.v2.f32 	[%rd13+-8], {%f311, %f312};
	ld.global.v2.f32 	{%f313, %f314}, [%rd3+112];
	mul.rn.f32 	%f315, %f231, %f313;
	mul.rn.f32 	%f316, %f232, %f314;
	sub.rn.f32 	%f317, %f315, %f316;
	mul.rn.f32 	%f318, %f231, %f314;
	mul.rn.f32 	%f319, %f232, %f313;
	add.rn.f32 	%f320, %f318, %f319;
	add.rn.f32 	%f321, %f311, %f317;
	add.rn.f32 	%f322, %f312, %f320;
	st.global.v2.f32 	[%rd13+-8], {%f321, %f322};
	st.global.v2.f32 	[%rd13], {%f194, %f194};
	ld.global.v2.f32 	{%f323, %f324}, [%rd3+24];
	mul.rn.f32 	%f325, %f195, %f323;
	mul.rn.f32 	%f326, %f196, %f324;
	sub.rn.f32 	%f327, %f325, %f326;
	mul.rn.f32 	%f328, %f195, %f324;
	mul.rn.f32 	%f329, %f196, %f323;
	add.rn.f32 	%f330, %f328, %f329;
	add.rn.f32 	%f331, %f194, %f327;
	add.rn.f32 	%f332, %f194, %f330;
	st.global.v2.f32 	[%rd13], {%f331, %f332};
	ld.global.v2.f32 	{%f333, %f334}, [%rd3+56];
	mul.rn.f32 	%f335, %f207, %f333;
	mul.rn.f32 	%f336, %f208, %f334;
	sub.rn.f32 	%f337, %f335, %f336;
	mul.rn.f32 	%f338, %f207, %f334;
	mul.rn.f32 	%f339, %f208, %f333;
	add.rn.f32 	%f340, %f338, %f339;
	add.rn.f32 	%f341, %f331, %f337;
	add.rn.f32 	%f342, %f332, %f340;
	st.global.v2.f32 	[%rd13], {%f341, %f342};
	ld.global.v2.f32 	{%f343, %f344}, [%rd3+88];
	mul.rn.f32 	%f345, %f219, %f343;
	mul.rn.f32 	%f346, %f220, %f344;
	sub.rn.f32 	%f347, %f345, %f346;
	mul.rn.f32 	%f348, %f219, %f344;
	mul.rn.f32 	%f349, %f220, %f343;
	add.rn.f32 	%f350, %f348, %f349;
	add.rn.f32 	%f351, %f341, %f347;
	add.rn.f32 	%f352, %f342, %f350;
	st.global.v2.f32 	[%rd13], {%f351, %f352};
	ld.global.v2.f32 	{%f353, %f354}, [%rd3+120];
	mul.rn.f32 	%f355, %f231, %f353;
	mul.rn.f32 	%f356, %f232, %f354;
	sub.rn.f32 	%f357, %f355, %f356;
	mul.rn.f32 	%f358, %f231, %f354;
	mul.rn.f32 	%f359, %f232, %f353;
	add.rn.f32 	%f360, %f358, %f359;
	add.rn.f32 	%f361, %f351, %f357;
	add.rn.f32 	%f362, %f352, %f360;
	st.global.v2.f32 	[%rd13], {%f361, %f362};
	add.s32 	%r28, %r28, 1;
	add.s32 	%r27, %r27, 4;
	setp.ne.s32 	%p3, %r28, 4;
	@%p3 bra 	$L__BB3_5;
	add.s32 	%r26, %r26, 1;
	setp.ne.s32 	%p4, %r26, 12;
	@%p4 bra 	$L__BB3_4;
$L__BB3_7:
	ret;

}
	// .globl	_Z7calc_XVP6float2S0_S0_S0_S0_S0_S0_S0_i
.visible .entry _Z7calc_XVP6float2S0_S0_S0_S0_S0_S0_S0_i(
	.param .u64 .ptr .align 1 _Z7calc_XVP6float2S0_S0_S0_S0_S0_S0_S0_i_param_0,
	.param .u64 .ptr .align 1 _Z7calc_XVP6float2S0_S0_S0_S0_S0_S0_S0_i_param_1,
	.param .u64 .ptr .align 1 _Z7calc_XVP6float2S0_S0_S0_S0_S0_S0_S0_i_param_2,
	.param .u64 .ptr .align 1 _Z7calc_XVP6float2S0_S0_S0_S0_S0_S0_S0_i_param_3,
	.param .u64 .ptr .align 1 _Z7calc_XVP6float2S0_S0_S0_S0_S0_S0_S0_i_param_4,
	.param .u64 .ptr .align 1 _Z7calc_XVP6float2S0_S0_S0_S0_S0_S0_S0_i_param_5,
	.param .u64 .ptr .align 1 _Z7calc_XVP6float2S0_S0_S0_S0_S0_S0_S0_i_param_6,
	.param .u64 .ptr .align 1 _Z7calc_XVP6float2S0_S0_S0_S0_S0_S0_S0_i_param_7,
	.param .u32 _Z7calc_XVP6float2S0_S0_S0_S0_S0_S0_S0_i_param_8
)
{
	.reg .pred 	%p<4>;
	.reg .b32 	%r<28>;
	.reg .b32 	%f<390>;
	.reg .b64 	%rd<38>;

	ld.param.u64 	%rd14, [_Z7calc_XVP6float2S0_S0_S0_S0_S0_S0_S0_i_param_0];
	ld.param.u64 	%rd15, [_Z7calc_XVP6float2S0_S0_S0_S0_S0_S0_S0_i_param_1];
	ld.param.u64 	%rd11, [_Z7calc_XVP6float2S0_S0_S0_S0_S0_S0_S0_i_param_5];
	ld.param.u64 	%rd12, [_Z7calc_XVP6float2S0_S0_S0_S0_S0_S0_S0_i_param_6];
	ld.param.u32 	%r13, [_Z7calc_XVP6float2S0_S0_S0_S0_S0_S0_S0_i_param_8];
	cvta.to.global.u64 	%rd1, %rd14;
	cvta.to.global.u64 	%rd2, %rd15;
	mov.u32 	%r14, %ctaid.x;
	mov.u32 	%r15, %ntid.x;
	mov.u32 	%r16, %tid.x;
	mad.lo.s32 	%r1, %r14, %r15, %r16;
	setp.ge.s32 	%p1, %r1, %r13;
	@%p1 bra 	$L__BB4_6;
	cvta.to.global.u64 	%rd3, %rd12;
	shl.b32 	%r2, %r1, 4;
	cvta.to.global.u64 	%rd16, %rd11;
	add.s64 	%rd4, %rd16, 768;
	mov.b32 	%r24, 0;
$L__BB4_2:
	ld.param.u64 	%rd36, [_Z7calc_XVP6float2S0_S0_S0_S0_S0_S0_S0_i_param_7];
	shl.b32 	%r19, %r24, 2;
	add.s32 	%r26, %r19, %r2;
	mul.wide.u32 	%rd17, %r24, 32;
	cvta.to.global.u64 	%rd18, %rd36;
	add.s64 	%rd37, %rd18, %rd17;
	mad.lo.s32 	%r25, %r1, 192, %r19;
	mov.b32 	%r27, 0;
$L__BB4_3:
	ld.param.u64 	%rd35, [_Z7calc_XVP6float2S0_S0_S0_S0_S0_S0_S0_i_param_4];
	mul.wide.s32 	%rd19, %r26, 8;
	add.s64 	%rd20, %rd2, %rd19;
	add.s64 	%rd21, %rd1, %rd19;
	cvta.to.global.u64 	%rd22, %rd35;
	add.s64 	%rd23, %rd22, %rd19;
	mul.wide.s32 	%rd24, %r25, 8;
	add.s64 	%rd25, %rd4, %rd24;
	mov.f32 	%f1, 0f00000000;
	st.global.v2.f32 	[%rd20], {%f1, %f1};
	st.global.v2.f32 	[%rd21], {%f1, %f1};
	ld.global.v2.f32 	{%f2, %f3}, [%rd20];
	ld.global.v2.f32 	{%f4, %f5}, [%rd3];
	ld.global.v2.f32 	{%f6, %f7}, [%rd37];
	mul.rn.f32 	%f8, %f4, %f6;
	mul.rn.f32 	%f9, %f5, %f7;
	sub.rn.f32 	%f10, %f8, %f9;
	mul.rn.f32 	%f11, %f4, %f7;
	mul.rn.f32 	%f12, %f5, %f6;
	add.rn.f32 	%f13, %f11, %f12;
	add.rn.f32 	%f14, %f2, %f10;
	add.rn.f32 	%f15, %f3, %f13;
	st.global.v2.f32 	[%rd20], {%f14, %f15};
	ld.global.v2.f32 	{%f16, %f17}, [%rd21];
	ld.global.v2.f32 	{%f18, %f19}, [%rd3+8];
	ld.global.v2.f32 	{%f20, %f21}, [%rd23];
	mul.rn.f32 	%f22, %f18, %f20;
	mul.rn.f32 	%f23, %f19, %f21;
	sub.rn.f32 	%f24, %f22, %f23;
	mul.rn.f32 	%f25, %f18, %f21;
	mul.rn.f32 	%f26, %f19, %f20;
	add.rn.f32 	%f27, %f25, %f26;
	add.rn.f32 	%f28, %f16, %f24;
	add.rn.f32 	%f29, %f17, %f27;
	st.global.v2.f32 	[%rd21], {%f28, %f29};
	ld.global.v2.f32 	{%f30, %f31}, [%rd20];
	ld.global.v2.f32 	{%f32, %f33}, [%rd3+16];
	ld.global.v2.f32 	{%f34, %f35}, [%rd25+-768];
	mul.rn.f32 	%f36, %f32, %f34;
	mul.rn.f32 	%f37, %f33, %f35;
	sub.rn.f32 	%f38, %f36, %f37;
	mul.rn.f32 	%f39, %f32, %f35;
	mul.rn.f32 	%f40, %f33, %f34;
	add.rn.f32 	%f41, %f39, %f40;
	add.rn.f32 	%f42, %f30, %f38;
	add.rn.f32 	%f43, %f31, %f41;
	st.global.v2.f32 	[%rd20], {%f42, %f43};
	ld.global.v2.f32 	{%f44, %f45}, [%rd21];
	ld.global.v2.f32 	{%f46, %f47}, [%rd3+24];
	ld.global.v2.f32 	{%f48, %f49}, [%rd25+-640];
	mul.rn.f32 	%f50, %f46, %f48;
	mul.rn.f32 	%f51, %f47, %f49;
	sub.rn.f32 	%f52, %f50, %f51;
	mul.rn.f32 	%f53, %f46, %f49;
	mul.rn.f32 	%f54, %f47, %f48;
	add.rn.f32 	%f55, %f53, %f54;
	add.rn.f32 	%f56, %f44, %f52;
	add.rn.f32 	%f57, %f45, %f55;
	st.global.v2.f32 	[%rd21], {%f56, %f57};
	ld.global.v2.f32 	{%f58, %f59}, [%rd20];
	ld.global.v2.f32 	{%f60, %f61}, [%rd3+32];
	ld.global.v2.f32 	{%f62, %f63}, [%rd25+-512];
	mul.rn.f32 	%f64, %f60, %f62;
	mul.rn.f32 	%f65, %f61, %f63;
	sub.rn.f32 	%f66, %f64, %f65;
	mul.rn.f32 	%f67, %f60, %f63;
	mul.rn.f32 	%f68, %f61, %f62;
	add.rn.f32 	%f69, %f67, %f68;
	add.rn.f32 	%f70, %f58, %f66;
	add.rn.f32 	%f71, %f59, %f69;
	st.global.v2.f32 	[%rd20], {%f70, %f71};
	ld.global.v2.f32 	{%f72, %f73}, [%rd21];
	ld.global.v2.f32 	{%f74, %f75}, [%rd3+40];
	ld.global.v2.f32 	{%f76, %f77}, [%rd25+-384];
	mul.rn.f32 	%f78, %f74, %f76;
	mul.rn.f32 	%f79, %f75, %f77;
	sub.rn.f32 	%f80, %f78, %f79;
	mul.rn.f32 	%f81, %f74, %f77;
	mul.rn.f32 	%f82, %f75, %f76;
	add.rn.f32 	%f83, %f81, %f82;
	add.rn.f32 	%f84, %f72, %f80;
	add.rn.f32 	%f85, %f73, %f83;
	st.global.v2.f32 	[%rd21], {%f84, %f85};
	ld.global.v2.f32 	{%f86, %f87}, [%rd20];
	ld.global.v2.f32 	{%f88, %f89}, [%rd3+48];
	ld.global.v2.f32 	{%f90, %f91}, [%rd25+-256];
	mul.rn.f32 	%f92, %f88, %f90;
	mul.rn.f32 	%f93, %f89, %f91;
	sub.rn.f32 	%f94, %f92, %f93;
	mul.rn.f32 	%f95, %f88, %f91;
	mul.rn.f32 	%f96, %f89, %f90;
	add.rn.f32 	%f97, %f95, %f96;
	add.rn.f32 	%f98, %f86, %f94;
	add.rn.f32 	%f99, %f87, %f97;
	st.global.v2.f32 	[%rd20], {%f98, %f99};
	ld.global.v2.f32 	{%f100, %f101}, [%rd21];
	ld.global.v2.f32 	{%f102, %f103}, [%rd3+56];
	ld.global.v2.f32 	{%f104, %f105}, [%rd25+-128];
	mul.rn.f32 	%f106, %f102, %f104;
	mul.rn.f32 	%f107, %f103, %f105;
	sub.rn.f32 	%f108, %f106, %f107;
	mul.rn.f32 	%f109, %f102, %f105;
	mul.rn.f32 	%f110, %f103, %f104;
	add.rn.f32 	%f111, %f109, %f110;
	add.rn.f32 	%f112, %f100, %f108;
	add.rn.f32 	%f113, %f101, %f111;
	st.global.v2.f32 	[%rd21], {%f112, %f113};
	ld.global.v2.f32 	{%f114, %f115}, [%rd20];
	ld.global.v2.f32 	{%f116, %f117}, [%rd3+64];
	ld.global.v2.f32 	{%f118, %f119}, [%rd25];
	mul.rn.f32 	%f120, %f116, %f118;
	mul.rn.f32 	%f121, %f117, %f119;
	sub.rn.f32 	%f122, %f120, %f121;
	mul.rn.f32 	%f123, %f116, %f119;
	mul.rn.f32 	%f124, %f117, %f118;
	add.rn.f32 	%f125, %f123, %f124;
	add.rn.f32 	%f126, %f114, %f122;
	add.rn.f32 	%f127, %f115, %f125;
	st.global.v2.f32 	[%rd20], {%f126, %f127};
	ld.global.v2.f32 	{%f128, %f129}, [%rd21];
	ld.global.v2.f32 	{%f130, %f131}, [%rd3+72];
	ld.global.v2.f32 	{%f132, %f133}, [%rd25+128];
	mul.rn.f32 	%f134, %f130, %f132;
	mul.rn.f32 	%f135, %f131, %f133;
	sub.rn.f32 	%f136, %f134, %f135;
	mul.rn.f32 	%f137, %f130, %f133;
	mul.rn.f32 	%f138, %f131, %f132;
	add.rn.f32 	%f139, %f137, %f138;
	add.rn.f32 	%f140, %f128, %f136;
	add.rn.f32 	%f141, %f129, %f139;
	st.global.v2.f32 	[%rd21], {%f140, %f141};
	ld.global.v2.f32 	{%f142, %f143}, [%rd20];
	ld.global.v2.f32 	{%f144, %f145}, [%rd3+80];
	ld.global.v2.f32 	{%f146, %f147}, [%rd25+256];
	mul.rn.f32 	%f148, %f144, %f146;
	mul.rn.f32 	%f149, %f145, %f147;
	sub.rn.f32 	%f150, %f148, %f149;
	mul.rn.f32 	%f151, %f144, %f147;
	mul.rn.f32 	%f152, %f145, %f146;
	add.rn.f32 	%f153, %f151, %f152;
	add.rn.f32 	%f154, %f142, %f150;
	add.rn.f32 	%f155, %f143, %f153;
	st.global.v2.f32 	[%rd20], {%f154, %f155};
	ld.global.v2.f32 	{%f156, %f157}, [%rd21];
	ld.global.v2.f32 	{%f158, %f159}, [%rd3+88];
	ld.global.v2.f32 	{%f160, %f161}, [%rd25+384];
	mul.rn.f32 	%f162, %f158, %f160;
	mul.rn.f32 	%f163, %f159, %f161;
	sub.rn.f32 	%f164, %f162, %f163;
	mul.rn.f32 	%f165, %f158, %f161;
	mul.rn.f32 	%f166, %f159, %f160;
	add.rn.f32 	%f167, %f165, %f166;
	add.rn.f32 	%f168, %f156, %f164;
	add.rn.f32 	%f169, %f157, %f167;
	st.global.v2.f32 	[%rd21], {%f168, %f169};
	ld.global.v2.f32 	{%f170, %f171}, [%rd20];
	ld.global.v2.f32 	{%f172, %f173}, [%rd3+96];
	ld.global.v2.f32 	{%f174, %f175}, [%rd25+512];
	mul.rn.f32 	%f176, %f172, %f174;
	mul.rn.f32 	%f177, %f173, %f175;
	sub.rn.f32 	%f178, %f176, %f177;
	mul.rn.f32 	%f179, %f172, %f175;
	mul.rn.f32 	%f180, %f173, %f174;
	add.rn.f32 	%f181, %f179, %f180;
	add.rn.f32 	%f182, %f170, %f178;
	add.rn.f32 	%f183, %f171, %f181;
	st.global.v2.f32 	[%rd20], {%f182, %f183};
	ld.global.v2.f32 	{%f184, %f185}, [%rd21];
	ld.global.v2.f32 	{%f186, %f187}, [%rd3+104];
	ld.global.v2.f32 	{%f188, %f189}, [%rd25+640];
	mul.rn.f32 	%f190, %f186, %f188;
	mul.rn.f32 	%f191, %f187, %f189;
	sub.rn.f32 	%f192, %f190, %f191;
	mul.rn.f32 	%f193, %f186, %f189;
	mul.rn.f32 	%f194, %f187, %f188;
	add.rn.f32 	%f195, %f193, %f194;
	add.rn.f32 	%f196, %f184, %f192;
	add.rn.f32 	%f197, %f185, %f195;
	st.global.v2.f32 	[%rd21], {%f196, %f197};
	add.s32 	%r27, %r27, 1;
	add.s64 	%rd37, %rd37, 8;
	add.s32 	%r26, %r26, 1;
	add.s32 	%r25, %r25, 1;
	setp.ne.s32 	%p2, %r27, 4;
	@%p2 bra 	$L__BB4_3;
	add.s32 	%r24, %r24, 1;
	setp.ne.s32 	%p3, %r24, 4;
	@%p3 bra 	$L__BB4_2;
	ld.param.u64 	%rd34, [_Z7calc_XVP6float2S0_S0_S0_S0_S0_S0_S0_i_param_3];
	ld.param.u64 	%rd33, [_Z7calc_XVP6float2S0_S0_S0_S0_S0_S0_S0_i_param_2];
	mul.wide.s32 	%rd26, %r2, 8;
	add.s64 	%rd27, %rd2, %rd26;
	ld.global.v2.f32 	{%f198, %f199}, [%rd27];
	add.s64 	%rd28, %rd1, %rd26;
	ld.global.v2.f32 	{%f200, %f201}, [%rd28];
	add.rn.f32 	%f202, %f198, %f200;
	add.rn.f32 	%f203, %f199, %f201;
	cvta.to.global.u64 	%rd29, %rd33;
	add.s64 	%rd30, %rd29, %rd26;
	st.global.v2.f32 	[%rd30], {%f202, %f203};
	ld.global.v2.f32 	{%f204, %f205}, [%rd27];
	ld.global.v2.f32 	{%f206, %f207}, [%rd28];
	sub.rn.f32 	%f208, %f204, %f206;
	sub.rn.f32 	%f209, %f205, %f207;
	cvta.to.global.u64 	%rd31, %rd34;
	add.s64 	%rd32, %rd31, %rd26;
	st.global.v2.f32 	[%rd32], {%f208, %f209};
	ld.global.v2.f32 	{%f210, %f211}, [%rd27+8];
	ld.global.v2.f32 	{%f212, %f213}, [%rd28+8];
	add.rn.f32 	%f214, %f210, %f212;
	add.rn.f32 	%f215, %f211, %f213;
	st.global.v2.f32 	[%rd30+8], {%f214, %f215};
	ld.global.v2.f32 	{%f216, %f217}, [%rd27+8];
	ld.global.v2.f32 	{%f218, %f219}, [%rd28+8];
	sub.rn.f32 	%f220, %f216, %f218;
	sub.rn.f32 	%f221, %f217, %f219;
	st.global.v2.f32 	[%rd32+8], {%f220, %f221};
	ld.global.v2.f32 	{%f222, %f223}, [%rd27+16];
	ld.global.v2.f32 	{%f224, %f225}, [%rd28+16];
	add.rn.f32 	%f226, %f222, %f224;
	add.rn.f32 	%f227, %f223, %f225;
	st.global.v2.f32 	[%rd30+16], {%f226, %f227};
	ld.global.v2.f32 	{%f228, %f229}, [%rd27+16];
	ld.global.v2.f32 	{%f230, %f231}, [%rd28+16];
	sub.rn.f32 	%f232, %f228, %f230;
	sub.rn.f32 	%f233, %f229, %f231;
	st.global.v2.f32 	[%rd32+16], {%f232, %f233};
	ld.global.v2.f32 	{%f234, %f235}, [%rd27+24];
	ld.global.v2.f32 	{%f236, %f237}, [%rd28+24];
	add.rn.f32 	%f238, %f234, %f236;
	add.rn.f32 	%f239, %f235, %f237;
	st.global.v2.f32 	[%rd30+24], {%f238, %f239};
	ld.global.v2.f32 	{%f240, %f241}, [%rd27+24];
	ld.global.v2.f32 	{%f242, %f243}, [%rd28+24];
	sub.rn.f32 	%f244, %f240, %f242;
	sub.rn.f32 	%f245, %f241, %f243;
	st.global.v2.f32 	[%rd32+24], {%f244, %f245};
	ld.global.v2.f32 	{%f246, %f247}, [%rd27+32];
	ld.global.v2.f32 	{%f248, %f249}, [%rd28+32];
	add.rn.f32 	%f250, %f246, %f248;
	add.rn.f32 	%f251, %f247, %f249;
	st.global.v2.f32 	[%rd30+32], {%f250, %f251};
	ld.global.v2.f32 	{%f252, %f253}, [%rd27+32];
	ld.global.v2.f32 	{%f254, %f255}, [%rd28+32];
	sub.rn.f32 	%f256, %f252, %f254;
	sub.rn.f32 	%f257, %f253, %f255;
	st.global.v2.f32 	[%rd32+32], {%f256, %f257};
	ld.global.v2.f32 	{%f258, %f259}, [%rd27+40];
	ld.global.v2.f32 	{%f260, %f261}, [%rd28+40];
	add.rn.f32 	%f262, %f258, %f260;
	add.rn.f32 	%f263, %f259, %f261;
	st.global.v2.f32 	[%rd30+40], {%f262, %f263};
	ld.global.v2.f32 	{%f264, %f265}, [%rd27+40];
	ld.global.v2.f32 	{%f266, %f267}, [%rd28+40];
	sub.rn.f32 	%f268, %f264, %f266;
	sub.rn.f32 	%f269, %f265, %f267;
	st.global.v2.f32 	[%rd32+40], {%f268, %f269};
	ld.global.v2.f32 	{%f270, %f271}, [%rd27+48];
	ld.global.v2.f32 	{%f272, %f273}, [%rd28+48];
	add.rn.f32 	%f274, %f270, %f272;
	add.rn.f32 	%f275, %f271, %f273;
	st.global.v2.f32 	[%rd30+48], {%f274, %f275};
	ld.global.v2.f32 	{%f276, %f277}, [%rd27+48];
	ld.global.v2.f32 	{%f278, %f279}, [%rd28+48];
	sub.rn.f32 	%f280, %f276, %f278;
	sub.rn.f32 	%f281, %f277, %f279;
	st.global.v2.f32 	[%rd32+48], {%f280, %f281};
	ld.global.v2.f32 	{%f282, %f283}, [%rd27+56];
	ld.global.v2.f32 	{%f284, %f285}, [%rd28+56];
	add.rn.f32 	%f286, %f282, %f284;
	add.rn.f32 	%f287, %f283, %f285;
	st.global.v2.f32 	[%rd30+56], {%f286, %f287};
	ld.global.v2.f32 	{%f288, %f289}, [%rd27+56];
	ld.global.v2.f32 	{%f290, %f291}, [%rd28+56];
	sub.rn.f32 	%f292, %f288, %f290;
	sub.rn.f32 	%f293, %f289, %f291;
	st.global.v2.f32 	[%rd32+56], {%f292, %f293};
	ld.global.v2.f32 	{%f294, %f295}, [%rd27+64];
	ld.global.v2.f32 	{%f296, %f297}, [%rd28+64];
	add.rn.f32 	%f298, %f294, %f296;
	add.rn.f32 	%f299, %f295, %f297;
	st.global.v2.f32 	[%rd30+64], {%f298, %f299};
	ld.global.v2.f32 	{%f300, %f301}, [%rd27+64];
	ld.global.v2.f32 	{%f302, %f303}, [%rd28+64];
	sub.rn.f32 	%f304, %f300, %f302;
	sub.rn.f32 	%f305, %f301, %f303;
	st.global.v2.f32 	[%rd32+64], {%f304, %f305};
	ld.global.v2.f32 	{%f306, %f307}, [%rd27+72];
	ld.global.v2.f32 	{%f308, %f309}, [%rd28+72];
	add.rn.f32 	%f310, %f306, %f308;
	add.rn.f32 	%f311, %f307, %f309;
	st.global.v2.f32 	[%rd30+72], {%f310, %f311};
	ld.global.v2.f32 	{%f312, %f313}, [%rd27+72];
	ld.global.v2.f32 	{%f314, %f315}, [%rd28+72];
	sub.rn.f32 	%f316, %f312, %f314;
	sub.rn.f32 	%f317, %f313, %f315;
	st.global.v2.f32 	[%rd32+72], {%f316, %f317};
	ld.global.v2.f32 	{%f318, %f319}, [%rd27+80];
	ld.global.v2.f32 	{%f320, %f321}, [%rd28+80];
	add.rn.f32 	%f322, %f318, %f320;
	add.rn.f32 	%f323, %f319, %f321;
	st.global.v2.f32 	[%rd30+80], {%f322, %f323};
	ld.global.v2.f32 	{%f324, %f325}, [%rd27+80];
	ld.global.v2.f32 	{%f326, %f327}, [%rd28+80];
	sub.rn.f32 	%f328, %f324, %f326;
	sub.rn.f32 	%f329, %f325, %f327;
	st.global.v2.f32 	[%rd32+80], {%f328, %f329};
	ld.global.v2.f32 	{%f330, %f331}, [%rd27+88];
	ld.global.v2.f32 	{%f332, %f333}, [%rd28+88];
	add.rn.f32 	%f334, %f330, %f332;
	add.rn.f32 	%f335, %f331, %f333;
	st.global.v2.f32 	[%rd30+88], {%f334, %f335};
	ld.global.v2.f32 	{%f336, %f337}, [%rd27+88];
	ld.global.v2.f32 	{%f338, %f339}, [%rd28+88];
	sub.rn.f32 	%f340, %f336, %f338;
	sub.rn.f32 	%f341, %f337, %f339;
	st.global.v2.f32 	[%rd32+88], {%f340, %f341};
	ld.global.v2.f32 	{%f342, %f343}, [%rd27+96];
	ld.global.v2.f32 	{%f344, %f345}, [%rd28+96];
	add.rn.f32 	%f346, %f342, %f344;
	add.rn.f32 	%f347, %f343, %f345;
	st.global.v2.f32 	[%rd30+96], {%f346, %f347};
	ld.global.v2.f32 	{%f348, %f349}, [%rd27+96];
	ld.global.v2.f32 	{%f350, %f351}, [%rd28+96];
	sub.rn.f32 	%f352, %f348, %f350;
	sub.rn.f32 	%f353, %f349, %f351;
	st.global.v2.f32 	[%rd32+96], {%f352, %f353};
	ld.global.v2.f32 	{%f354, %f355}, [%rd27+104];
	ld.global.v2.f32 	{%f356, %f357}, [%rd28+104];
	add.rn.f32 	%f358, %f354, %f356;
	add.rn.f32 	%f359, %f355, %f357;
	st.global.v2.f32 	[%rd30+104], {%f358, %f359};
	ld.global.v2.f32 	{%f360, %f361}, [%rd27+104];
	ld.global.v2.f32 	{%f362, %f363}, [%rd28+104];
	sub.rn.f32 	%f364, %f360, %f362;
	sub.rn.f32 	%f365, %f361, %f363;
	st.global.v2.f32 	[%rd32+104], {%f364, %f365};
	ld.global.v2.f32 	{%f366, %f367}, [%rd27+112];
	ld.global.v2.f32 	{%f368, %f369}, [%rd28+112];
	add.rn.f32 	%f370, %f366, %f368;
	add.rn.f32 	%f371, %f367, %f369;
	st.global.v2.f32 	[%rd30+112], {%f370, %f371};
	ld.global.v2.f32 	{%f372, %f373}, [%rd27+112];
	ld.global.v2.f32 	{%f374, %f375}, [%rd28+112];
	sub.rn.f32 	%f376, %f372, %f374;
	sub.rn.f32 	%f377, %f373, %f375;
	st.global.v2.f32 	[%rd32+112], {%f376, %f377};
	ld.global.v2.f32 	{%f378, %f379}, [%rd27+120];
	ld.global.v2.f32 	{%f380, %f381}, [%rd28+120];
	add.rn.f32 	%f382, %f378, %f380;
	add.rn.f32 	%f383, %f379, %f381;
	st.global.v2.f32 	[%rd30+120], {%f382, %f383};
	ld.global.v2.f32 	{%f384, %f385}, [%rd27+120];
	ld.global.v2.f32 	{%f386, %f387}, [%rd28+120];
	sub.rn.f32 	%f388, %f384, %f386;
	sub.rn.f32 	%f389, %f385, %f387;
	st.global.v2.f32 	[%rd32+120], {%f388, %f389};
$L__BB4_6:
	ret;

}
	// .globl	_Z11rev_scalingP6float2S0_Pii
.visible .entry _Z11rev_scalingP6float2S0_Pii(
	.param .u64 .ptr .align 1 _Z11rev_scalingP6float2S0_Pii_param_0,
	.param .u64 .ptr .align 1 _Z11rev_scalingP6float2S0_Pii_param_1,
	.param .u64 .ptr .align 1 _Z11rev_scalingP6float2S0_Pii_param_2,
	.param .u32 _Z11rev_scalingP6float2S0_Pii_param_3
)
{
	.reg .pred 	%p<5>;
	.reg .b32 	%r<16>;
	.reg .b32 	%f<226>;
	.reg .b64 	%rd<21>;

	ld.param.u64 	%rd9, [_Z11rev_scalingP6float2S0_Pii_param_0];
	ld.param.u64 	%rd10, [_Z11rev_scalingP6float2S0_Pii_param_1];
	ld.param.u64 	%rd11, [_Z11rev_scalingP6float2S0_Pii_param_2];
	ld.param.u32 	%r7, [_Z11rev_scalingP6float2S0_Pii_param_3];
	mov.u32 	%r8, %ctaid.x;
	mov.u32 	%r9, %ntid.x;
	mov.u32 	%r10, %tid.x;
	mad.lo.s32 	%r1, %r8, %r9, %r10;
	setp.ge.s32 	%p1, %r1, %r7;
	@%p1 bra 	$L__BB5_6;
	cvta.to.global.u64 	%rd12, %rd11;
	mul.wide.s32 	%rd13, %r1, 4;
	add.s64 	%rd14, %rd12, %rd13;
	ld.global.u32 	%r2, [%rd14];
	setp.lt.s32 	%p2, %r2, 1;
	@%p2 bra 	$L__BB5_6;
	cvta.to.global.u64 	%rd15, %rd9;
	cvta.to.global.u64 	%rd16, %rd10;
	shl.b32 	%r12, %r1, 4;
	mul.wide.s32 	%rd17, %r12, 8;
	add.s64 	%rd1, %rd15, %rd17;
	add.s64 	%rd2, %rd16, %rd17;
	or.b64  	%rd18, %rd17, 16;
	add.s64 	%rd3, %rd15, %rd18;
	add.s64 	%rd4, %rd16, %rd18;
	mov.b32 	%r14, 0;
$L__BB5_3:
	mov.b32 	%r15, 0;
	mov.u64 	%rd19, %rd4;
	mov.u64 	%rd20, %rd3;
$L__BB5_4:
	mov.f32 	%f1, 0f00000000;
	st.global.v2.f32 	[%rd19+-16], {%f1, %f1};
	ld.global.v2.f32 	{%f2, %f3}, [%rd20+-16];
	ld.global.v2.f32 	{%f4, %f5}, [%rd1];
	mul.rn.f32 	%f6, %f2, %f4;
	mul.rn.f32 	%f7, %f3, %f5;
	sub.rn.f32 	%f8, %f6, %f7;
	mul.rn.f32 	%f9, %f2, %f5;
	mul.rn.f32 	%f10, %f3, %f4;
	add.rn.f32 	%f11, %f9, %f10;
	add.rn.f32 	%f12, %f1, %f8;
	add.rn.f32 	%f13, %f1, %f11;
	st.global.v2.f32 	[%rd19+-16], {%f12, %f13};
	ld.global.v2.f32 	{%f14, %f15}, [%rd20+-8];
	ld.global.v2.f32 	{%f16, %f17}, [%rd1+32];
	mul.rn.f32 	%f18, %f14, %f16;
	mul.rn.f32 	%f19, %f15, %f17;
	sub.rn.f32 	%f20, %f18, %f19;
	mul.rn.f32 	%f21, %f14, %f17;
	mul.rn.f32 	%f22, %f15, %f16;
	add.rn.f32 	%f23, %f21, %f22;
	add.rn.f32 	%f24, %f12, %f20;
	add.rn.f32 	%f25, %f13, %f23;
	st.global.v2.f32 	[%rd19+-16], {%f24, %f25};
	ld.global.v2.f32 	{%f26, %f27}, [%rd20];
	ld.global.v2.f32 	{%f28, %f29}, [%rd1+64];
	mul.rn.f32 	%f30, %f26, %f28;
	mul.rn.f32 	%f31, %f27, %f29;
	sub.rn.f32 	%f32, %f30, %f31;
	mul.rn.f32 	%f33, %f26, %f29;
	mul.rn.f32 	%f34, %f27, %f28;
	add.rn.f32 	%f35, %f33, %f34;
	add.rn.f32 	%f36, %f24, %f32;
	add.rn.f32 	%f37, %f25, %f35;
	st.global.v2.f32 	[%rd19+-16], {%f36, %f37};
	ld.global.v2.f32 	{%f38, %f39}, [%rd20+8];
	ld.global.v2.f32 	{%f40, %f41}, [%rd1+96];
	mul.rn.f32 	%f42, %f38, %f40;
	mul.rn.f32 	%f43, %f39, %f41;
	sub.rn.f32 	%f44, %f42, %f43;
	mul.rn.f32 	%f45, %f38, %f41;
	mul.rn.f32 	%f46, %f39, %f40;
	add.rn.f32 	%f47, %f45, %f46;
	add.rn.f32 	%f48, %f36, %f44;
	add.rn.f32 	%f49, %f37, %f47;
	st.global.v2.f32 	[%rd19+-16], {%f48, %f49};
	st.global.v2.f32 	[%rd19+-8], {%f1, %f1};
	ld.global.v2.f32 	{%f50, %f51}, [%rd20+-16];
	ld.global.v2.f32 	{%f52, %f53}, [%rd1+8];
	mul.rn.f32 	%f54, %f50, %f52;
	mul.rn.f32 	%f55, %f51, %f53;
	sub.rn.f32 	%f56, %f54, %f55;
	mul.rn.f32 	%f57, %f50, %f53;
	mul.rn.f32 	%f58, %f51, %f52;
	add.rn.f32 	%f59, %f57, %f58;
	add.rn.f32 	%f60, %f1, %f56;
	add.rn.f32 	%f61, %f1, %f59;
	st.global.v2.f32 	[%rd19+-8], {%f60, %f61};
	ld.global.v2.f32 	{%f62, %f63}, [%rd20+-8];
	ld.global.v2.f32 	{%f64, %f65}, [%rd1+40];
	mul.rn.f32 	%f66, %f62, %f64;
	mul.rn.f32 	%f67, %f63, %f65;
	sub.rn.f32 	%f68, %f66, %f67;
	mul.rn.f32 	%f69, %f62, %f65;
	mul.rn.f32 	%f70, %f63, %f64;
	add.rn.f32 	%f71, %f69, %f70;
	add.rn.f32 	%f72, %f60, %f68;
	add.rn.f32 	%f73, %f61, %f71;
	st.global.v2.f32 	[%rd19+-8], {%f72, %f73};
	ld.global.v2.f32 	{%f74, %f75}, [%rd20];
	ld.global.v2.f32 	{%f76, %f77}, [%rd1+72];
	mul.rn.f32 	%f78, %f74, %f76;
	mul.rn.f32 	%f79, %f75, %f77;
	sub.rn.f32 	%f80, %f78, %f79;
	mul.rn.f32 	%f81, %f74, %f77;
	mul.rn.f32 	%f82, %f75, %f76;
	add.rn.f32 	%f83, %f81, %f82;
	add.rn.f32 	%f84, %f72, %f80;
	add.rn.f32 	%f85, %f73, %f83;
	st.global.v2.f32 	[%rd19+-8], {%f84, %f85};
	ld.global.v2.f32 	{%f86, %f87}, [%rd20+8];
	ld.global.v2.f32 	{%f88, %f89}, [%rd1+104];
	mul.rn.f32 	%f90, %f86, %f88;
	mul.rn.f32 	%f91, %f87, %f89;
	sub.rn.f32 	%f92, %f90, %f91;
	mul.rn.f32 	%f93, %f86, %f89;
	mul.rn.f32 	%f94, %f87, %f88;
	add.rn.f32 	%f95, %f93, %f94;
	add.rn.f32 	%f96, %f84, %f92;
	add.rn.f32 	%f97, %f85, %f95;
	st.global.v2.f32 	[%rd19+-8], {%f96, %f97};
	st.global.v2.f32 	[%rd19], {%f1, %f1};
	ld.global.v2.f32 	{%f98, %f99}, [%rd20+-16];
	ld.global.v2.f32 	{%f100, %f101}, [%rd1+16];
	mul.rn.f32 	%f102, %f98, %f100;
	mul.rn.f32 	%f103, %f99, %f101;
	sub.rn.f32 	%f104, %f102, %f103;
	mul.rn.f32 	%f105, %f98, %f101;
	mul.rn.f32 	%f106, %f99, %f100;
	add.rn.f32 	%f107, %f105, %f106;
	add.rn.f32 	%f108, %f1, %f104;
	add.rn.f32 	%f109, %f1, %f107;
	st.global.v2.f32 	[%rd19], {%f108, %f109};
	ld.global.v2.f32 	{%f110, %f111}, [%rd20+-8];
	ld.global.v2.f32 	{%f112, %f113}, [%rd1+48];
	mul.rn.f32 	%f114, %f110, %f112;
	mul.rn.f32 	%f115, %f111, %f113;
	sub.rn.f32 	%f116, %f114, %f115;
	mul.rn.f32 	%f117, %f110, %f113;
	mul.rn.f32 	%f118, %f111, %f112;
	add.rn.f32 	%f119, %f117, %f118;
	add.rn.f32 	%f120, %f108, %f116;
	add.rn.f32 	%f121, %f109, %f119;
	st.global.v2.f32 	[%rd19], {%f120, %f121};
	ld.global.v2.f32 	{%f122, %f123}, [%rd20];
	ld.global.v2.f32 	{%f124, %f125}, [%rd1+80];
	mul.rn.f32 	%f126, %f122, %f124;
	mul.rn.f32 	%f127, %f123, %f125;
	sub.rn.f32 	%f128, %f126, %f127;
	mul.rn.f32 	%f129, %f122, %f125;
	mul.rn.f32 	%f130, %f123, %f124;
	add.rn.f32 	%f131, %f129, %f130;
	add.rn.f32 	%f132, %f120, %f128;
	add.rn.f32 	%f133, %f121, %f131;
	st.global.v2.f32 	[%rd19], {%f132, %f133};
	ld.global.v2.f32 	{%f134, %f135}, [%rd20+8];
	ld.global.v2.f32 	{%f136, %f137}, [%rd1+112];
	mul.rn.f32 	%f138, %f134, %f136;
	mul.rn.f32 	%f139, %f135, %f137;
	sub.rn.f32 	%f140, %f138, %f139;
	mul.rn.f32 	%f141, %f134, %f137;
	mul.rn.f32 	%f142, %f135, %f136;
	add.rn.f32 	%f143, %f141, %f142;
	add.rn.f32 	%f144, %f132, %f140;
	add.rn.f32 	%f145, %f133, %f143;
	st.global.v2.f32 	[%rd19], {%f144, %f145};
	st.global.v2.f32 	[%rd19+8], {%f1, %f1};
	ld.global.v2.f32 	{%f146, %f147}, [%rd20+-16];
	ld.global.v2.f32 	{%f148, %f149}, [%rd1+24];
	mul.rn.f32 	%f150, %f146, %f148;
	mul.rn.f32 	%f151, %f147, %f149;
	sub.rn.f32 	%f152, %f150, %f151;
	mul.rn.f32 	%f153, %f146, %f149;
	mul.rn.f32 	%f154, %f147, %f148;
	add.rn.f32 	%f155, %f153, %f154;
	add.rn.f32 	%f156, %f1, %f152;
	add.rn.f32 	%f157, %f1, %f155;
	st.global.v2.f32 	[%rd19+8], {%f156, %f157};
	ld.global.v2.f32 	{%f158, %f159}, [%rd20+-8];
	ld.global.v2.f32 	{%f160, %f161}, [%rd1+56];
	mul.rn.f32 	%f162, %f158, %f160;
	mul.rn.f32 	%f163, %f159, %f161;
	sub.rn.f32 	%f164, %f162, %f163;
	mul.rn.f32 	%f165, %f158, %f161;
	mul.rn.f32 	%f166, %f159, %f160;
	add.rn.f32 	%f167, %f165, %f166;
	add.rn.f32 	%f168, %f156, %f164;
	add.rn.f32 	%f169, %f157, %f167;
	st.global.v2.f32 	[%rd19+8], {%f168, %f169};
	ld.global.v2.f32 	{%f170, %f171}, [%rd20];
	ld.global.v2.f32 	{%f172, %f173}, [%rd1+88];
	mul.rn.f32 	%f174, %f170, %f172;
	mul.rn.f32 	%f175, %f171, %f173;
	sub.rn.f32 	%f176, %f174, %f175;
	mul.rn.f32 	%f177, %f170, %f173;
	mul.rn.f32 	%f178, %f171, %f172;
	add.rn.f32 	%f179, %f177, %f178;
	add.rn.f32 	%f180, %f168, %f176;
	add.rn.f32 	%f181, %f169, %f179;
	st.global.v2.f32 	[%rd19+8], {%f180, %f181};
	ld.global.v2.f32 	{%f182, %f183}, [%rd20+8];
	ld.global.v2.f32 	{%f184, %f185}, [%rd1+120];
	mul.rn.f32 	%f186, %f182, %f184;
	mul.rn.f32 	%f187, %f183, %f185;
	sub.rn.f32 	%f188, %f186, %f187;
	mul.rn.f32 	%f189, %f182, %f185;
	mul.rn.f32 	%f190, %f183, %f184;
	add.rn.f32 	%f191, %f189, %f190;
	add.rn.f32 	%f192, %f180, %f188;
	add.rn.f32 	%f193, %f181, %f191;
	st.global.v2.f32 	[%rd19+8], {%f192, %f193};
	add.s32 	%r15, %r15, 1;
	add.s64 	%rd20, %rd20, 32;
	add.s64 	%rd19, %rd19, 32;
	setp.ne.s32 	%p3, %r15, 4;
	@%p3 bra 	$L__BB5_4;
	ld.global.v2.f32 	{%f194, %f195}, [%rd2];
	st.global.v2.f32 	[%rd1], {%f194, %f195};
	ld.global.v2.f32 	{%f196, %f197}, [%rd2+8];
	st.global.v2.f32 	[%rd1+8], {%f196, %f197};
	ld.global.v2.f32 	{%f198, %f199}, [%rd2+16];
	st.global.v2.f32 	[%rd1+16], {%f198, %f199};
	ld.global.v2.f32 	{%f200, %f201}, [%rd2+24];
	st.global.v2.f32 	[%rd1+24], {%f200, %f201};
	ld.global.v2.f32 	{%f202, %f203}, [%rd2+32];
	st.global.v2.f32 	[%rd1+32], {%f202, %f203};
	ld.global.v2.f32 	{%f204, %f205}, [%rd2+40];
	st.global.v2.f32 	[%rd1+40], {%f204, %f205};
	ld.global.v2.f32 	{%f206, %f207}, [%rd2+48];
	st.global.v2.f32 	[%rd1+48], {%f206, %f207};
	ld.global.v2.f32 	{%f208, %f209}, [%rd2+56];
	st.global.v2.f32 	[%rd1+56], {%f208, %f209};
	ld.global.v2.f32 	{%f210, %f211}, [%rd2+64];
	st.global.v2.f32 	[%rd1+64], {%f210, %f211};
	ld.global.v2.f32 	{%f212, %f213}, [%rd2+72];
	st.global.v2.f32 	[%rd1+72], {%f212, %f213};
	ld.global.v2.f32 	{%f214, %f215}, [%rd2+80];
	st.global.v2.f32 	[%rd1+80], {%f214, %f215};
	ld.global.v2.f32 	{%f216, %f217}, [%rd2+88];
	st.global.v2.f32 	[%rd1+88], {%f216, %f217};
	ld.global.v2.f32 	{%f218, %f219}, [%rd2+96];
	st.global.v2.f32 	[%rd1+96], {%f218, %f219};
	ld.global.v2.f32 	{%f220, %f221}, [%rd2+104];
	st.global.v2.f32 	[%rd1+104], {%f220, %f221};
	ld.global.v2.f32 	{%f222, %f223}, [%rd2+112];
	st.global.v2.f32 	[%rd1+112], {%f222, %f223};
	ld.global.v2.f32 	{%f224, %f225}, [%rd2+120];
	st.global.v2.f32 	[%rd1+120], {%f224, %f225};
	add.s32 	%r14, %r14, 1;
	setp.ne.s32 	%p4, %r14, %r2;
	@%p4 bra 	$L__BB5_3;
$L__BB5_6:
	ret;

}
	// .globl	_Z15calc_local_M_2DP6float2S0_S0_ii
.visible .entry _Z15calc_local_M_2DP6float2S0_S0_ii(
	.param .u64 .ptr .align 1 _Z15calc_local_M_2DP6float2S0_S0_ii_param_0,
	.param .u64 .ptr .align 1 _Z15calc_local_M_2DP6float2S0_S0_ii_param_1,
	.param .u64 .ptr .align 1 _Z15calc_local_M_2DP6float2S0_S0_ii_param_2,
	.param .u32 _Z15calc_local_M_2DP6float2S0_S0_ii_param_3,
	.param .u32 _Z15calc_local_M_2DP6float2S0_S0_ii_param_4
)
{
	.reg .pred 	%p<9>;
	.reg .b32 	%r<59>;
	.reg .b32 	%f<107>;
	.reg .b64 	%rd<38>;

	ld.param.u64 	%rd8, [_Z15calc_local_M_2DP6float2S0_S0_ii_param_0];
	ld.param.u64 	%rd9, [_Z15calc_local_M_2DP6float2S0_S0_ii_param_1];
	ld.param.u64 	%rd7, [_Z15calc_local_M_2DP6float2S0_S0_ii_param_2];
	ld.param.u32 	%r20, [_Z15calc_local_M_2DP6float2S0_S0_ii_param_3];
	ld.param.u32 	%r21, [_Z15calc_local_M_2DP6float2S0_S0_ii_param_4];
	cvta.to.global.u64 	%rd1, %rd9;
	cvta.to.global.u64 	%rd2, %rd8;
	mov.u32 	%r22, %ctaid.x;
	mov.u32 	%r23, %ntid.x;
	mov.u32 	%r24, %tid.x;
	mad.lo.s32 	%r1, %r22, %r23, %r24;
	mul.lo.s32 	%r25, %r21, %r20;
	setp.ge.s32 	%p1, %r1, %r25;
	@%p1 bra 	$L__BB6_12;
	cvta.to.global.u64 	%rd10, %rd7;
	div.s32 	%r3, %r1, %r21;
	mul.lo.s32 	%r26, %r3, %r21;
	sub.s32 	%r2, %r1, %r26;
	mul.wide.s32 	%rd11, %r1, 8;
	add.s64 	%rd3, %rd10, %rd11;
	mov.f32 	%f17, 0f00000000;
	st.global.v2.f32 	[%rd3], {%f17, %f17};
	min.s32 	%r27, %r20, %r21;
	setp.lt.s32 	%p2, %r27, 1;
	@%p2 bra 	$L__BB6_12;
	and.b32  	%r4, %r21, 3;
	and.b32  	%r5, %r21, 2147483644;
	and.b32  	%r6, %r21, 1;
	neg.s32 	%r7, %r5;
	add.s32 	%r8, %r2, 3;
	mov.b32 	%r54, 0;
	mov.f32 	%f105, 0f00000000;
	mov.f32 	%f106, %f105;
$L__BB6_3:
	setp.lt.u32 	%p3, %r21, 4;
	add.s32 	%r30, %r54, %r3;
	rem.s32 	%r31, %r30, %r20;
	mul.lo.s32 	%r10, %r31, %r21;
	mul.lo.s32 	%r11, %r54, %r21;
	mov.b32 	%r58, 0;
	@%p3 bra 	$L__BB6_6;
	mul.wide.u32 	%rd12, %r11, 8;
	add.s64 	%rd13, %rd1, %rd12;
	add.s64 	%rd37, %rd13, 16;
	mov.u32 	%r55, %r8;
	mov.u32 	%r56, %r7;
$L__BB6_5:
	.pragma "nounroll";
	add.s32 	%r32, %r55, -2;
	add.s32 	%r33, %r55, -3;
	rem.s32 	%r34, %r33, %r21;
	add.s32 	%r35, %r10, %r34;
	mul.wide.s32 	%rd14, %r35, 8;
	add.s64 	%rd15, %rd2, %rd14;
	ld.global.v2.f32 	{%f19, %f20}, [%rd15];
	ld.global.v2.f32 	{%f21, %f22}, [%rd37+-16];
	mul.rn.f32 	%f23, %f19, %f21;
	mul.rn.f32 	%f24, %f20, %f22;
	sub.rn.f32 	%f25, %f23, %f24;
	mul.rn.f32 	%f26, %f19, %f22;
	mul.rn.f32 	%f27, %f20, %f21;
	add.rn.f32 	%f28, %f26, %f27;
	add.rn.f32 	%f29, %f106, %f25;
	add.rn.f32 	%f30, %f105, %f28;
	st.global.v2.f32 	[%rd3], {%f29, %f30};
	rem.s32 	%r36, %r32, %r21;
	add.s32 	%r37, %r10, %r36;
	mul.wide.s32 	%rd16, %r37, 8;
	add.s64 	%rd17, %rd2, %rd16;
	ld.global.v2.f32 	{%f31, %f32}, [%rd17];
	ld.global.v2.f32 	{%f33, %f34}, [%rd37+-8];
	mul.rn.f32 	%f35, %f31, %f33;
	mul.rn.f32 	%f36, %f32, %f34;
	sub.rn.f32 	%f37, %f35, %f36;
	mul.rn.f32 	%f38, %f31, %f34;
	mul.rn.f32 	%f39, %f32, %f33;
	add.rn.f32 	%f40, %f38, %f39;
	add.rn.f32 	%f41, %f29, %f37;
	add.rn.f32 	%f42, %f30, %f40;
	st.global.v2.f32 	[%rd3], {%f41, %f42};
	add.s32 	%r38, %r55, -1;
	rem.s32 	%r39, %r38, %r21;
	add.s32 	%r40, %r10, %r39;
	mul.wide.s32 	%rd18, %r40, 8;
	add.s64 	%rd19, %rd2, %rd18;
	ld.global.v2.f32 	{%f43, %f44}, [%rd19];
	ld.global.v2.f32 	{%f45, %f46}, [%rd37];
	mul.rn.f32 	%f47, %f43, %f45;
	mul.rn.f32 	%f48, %f44, %f46;
	sub.rn.f32 	%f49, %f47, %f48;
	mul.rn.f32 	%f50, %f43, %f46;
	mul.rn.f32 	%f51, %f44, %f45;
	add.rn.f32 	%f52, %f50, %f51;
	add.rn.f32 	%f53, %f41, %f49;
	add.rn.f32 	%f54, %f42, %f52;
	st.global.v2.f32 	[%rd3], {%f53, %f54};
	rem.s32 	%r41, %r55, %r21;
	add.s32 	%r42, %r10, %r41;
	mul.wide.s32 	%rd20, %r42, 8;
	add.s64 	%rd21, %rd2, %rd20;
	ld.global.v2.f32 	{%f55, %f56}, [%rd21];
	ld.global.v2.f32 	{%f57, %f58}, [%rd37+8];
	mul.rn.f32 	%f59, %f55, %f57;
	mul.rn.f32 	%f60, %f56, %f58;
	sub.rn.f32 	%f61, %f59, %f60;
	mul.rn.f32 	%f62, %f55, %f58;
	mul.rn.f32 	%f63, %f56, %f57;
	add.rn.f32 	%f64, %f62, %f63;
	add.rn.f32 	%f106, %f53, %f61;
	add.rn.f32 	%f105, %f54, %f64;
	st.global.v2.f32 	[%rd3], {%f106, %f105};
	add.s32 	%r56, %r56, 4;
	add.s64 	%rd37, %rd37, 32;
	add.s32 	%r55, %r55, 4;
	setp.ne.s32 	%p4, %r56, 0;
	mov.u32 	%r58, %r5;
	@%p4 bra 	$L__BB6_5;
$L__BB6_6:
	setp.eq.s32 	%p5, %r4, 0;
	@%p5 bra 	$L__BB6_11;
	setp.eq.s32 	%p6, %r4, 1;
	@%p6 bra 	$L__BB6_9;
	add.s32 	%r43, %r58, %r2;
	rem.s32 	%r44, %r43, %r21;
	add.s32 	%r45, %r10, %r44;
	mul.wide.s32 	%rd22, %r45, 8;
	add.s64 	%rd23, %rd2, %rd22;
	ld.global.v2.f32 	{%f65, %f66}, [%rd23];
	add.s32 	%r46, %r58, %r11;
	mul.wide.u32 	%rd24, %r46, 8;
	add.s64 	%rd25, %rd1, %rd24;
	ld.global.v2.f32 	{%f67, %f68}, [%rd25];
	mul.rn.f32 	%f69, %f65, %f67;
	mul.rn.f32 	%f70, %f66, %f68;
	sub.rn.f32 	%f71, %f69, %f70;
	mul.rn.f32 	%f72, %f65, %f68;
	mul.rn.f32 	%f73, %f66, %f67;
	add.rn.f32 	%f74, %f72, %f73;
	add.rn.f32 	%f75, %f106, %f71;
	add.rn.f32 	%f76, %f105, %f74;
	st.global.v2.f32 	[%rd3], {%f75, %f76};
	add.s32 	%r47, %r43, 1;
	rem.s32 	%r48, %r47, %r21;
	add.s32 	%r49, %r10, %r48;
	mul.wide.s32 	%rd26, %r49, 8;
	add.s64 	%rd27, %rd2, %rd26;
	ld.global.v2.f32 	{%f77, %f78}, [%rd27];
	cvt.u64.u32 	%rd28, %r11;
	cvt.u64.u32 	%rd29, %r58;
	add.s64 	%rd30, %rd29, %rd28;
	shl.b64 	%rd31, %rd30, 3;
	add.s64 	%rd32, %rd1, %rd31;
	ld.global.v2.f32 	{%f79, %f80}, [%rd32+8];
	mul.rn.f32 	%f81, %f77, %f79;
	mul.rn.f32 	%f82, %f78, %f80;
	sub.rn.f32 	%f83, %f81, %f82;
	mul.rn.f32 	%f84, %f77, %f80;
	mul.rn.f32 	%f85, %f78, %f79;
	add.rn.f32 	%f86, %f84, %f85;
	add.rn.f32 	%f106, %f75, %f83;
	add.rn.f32 	%f105, %f76, %f86;
	st.global.v2.f32 	[%rd3], {%f106, %f105};
	add.s32 	%r58, %r58, 2;
$L__BB6_9:
	setp.eq.s32 	%p7, %r6, 0;
	@%p7 bra 	$L__BB6_11;
	add.s32 	%r50, %r58, %r2;
	rem.s32 	%r51, %r50, %r21;
	add.s32 	%r52, %r10, %r51;
	mul.wide.s32 	%rd33, %r52, 8;
	add.s64 	%rd34, %rd2, %rd33;
	ld.global.v2.f32 	{%f87, %f88}, [%rd34];
	add.s32 	%r53, %r58, %r11;
	mul.wide.u32 	%rd35, %r53, 8;
	add.s64 	%rd36, %rd1, %rd35;
	ld.global.v2.f32 	{%f89, %f90}, [%rd36];
	mul.rn.f32 	%f91, %f87, %f89;
	mul.rn.f32 	%f92, %f88, %f90;
	sub.rn.f32 	%f93, %f91, %f92;
	mul.rn.f32 	%f94, %f87, %f90;
	mul.rn.f32 	%f95, %f88, %f89;
	add.rn.f32 	%f96, %f94, %f95;
	add.rn.f32 	%f106, %f106, %f93;
	add.rn.f32 	%f105, %f105, %f96;
	st.global.v2.f32 	[%rd3], {%f106, %f105};
$L__BB6_11:
	add.s32 	%r54, %r54, 1;
	setp.ne.s32 	%p8, %r54, %r20;
	@%p8 bra 	$L__BB6_3;
$L__BB6_12:
	ret;

}
	// .globl	_Z6calc_HffffPffiP6float2S1_S1_
.visible .entry _Z6calc_HffffPffiP6float2S1_S1_(
	.param .f32 _Z6calc_HffffPffiP6float2S1_S1__param_0,
	.param .f32 _Z6calc_HffffPffiP6float2S1_S1__param_1,
	.param .f32 _Z6calc_HffffPffiP6float2S1_S1__param_2,
	.param .f32 _Z6calc_HffffPffiP6float2S1_S1__param_3,
	.param .u64 .ptr .align 1 _Z6calc_HffffPffiP6float2S1_S1__param_4,
	.param .f32 _Z6calc_HffffPffiP6float2S1_S1__param_5,
	.param .u32 _Z6calc_HffffPffiP6float2S1_S1__param_6,
	.param .u64 .ptr .align 1 _Z6calc_HffffPffiP6float2S1_S1__param_7,
	.param .u64 .ptr .align 1 _Z6calc_HffffPffiP6float2S1_S1__param_8,
	.param .u64 .ptr .align 1 _Z6calc_HffffPffiP6float2S1_S1__param_9
)
{
	.reg .pred 	%p<3>;
	.reg .b32 	%r<7>;
	.reg .b32 	%f<300>;
	.reg .b64 	%rd<16>;

	ld.param.f32 	%f7, [_Z6calc_HffffPffiP6float2S1_S1__param_0];
	ld.param.f32 	%f8, [_Z6calc_HffffPffiP6float2S1_S1__param_1];
	ld.param.f32 	%f9, [_Z6calc_HffffPffiP6float2S1_S1__param_2];
	ld.param.u64 	%rd2, [_Z6calc_HffffPffiP6float2S1_S1__param_4];
	ld.param.u32 	%r2, [_Z6calc_HffffPffiP6float2S1_S1__param_6];
	ld.param.u64 	%rd3, [_Z6calc_HffffPffiP6float2S1_S1__param_7];
	ld.param.u64 	%rd4, [_Z6calc_HffffPffiP6float2S1_S1__param_8];
	ld.param.u64 	%rd5, [_Z6calc_HffffPffiP6float2S1_S1__param_9];
	mov.u32 	%r3, %ctaid.x;
	mov.u32 	%r4, %ntid.x;
	mov.u32 	%r5, %tid.x;
	mad.lo.s32 	%r1, %r3, %r4, %r5;
	setp.ge.s32 	%p1, %r1, %r2;
	@%p1 bra 	$L__BB7_4;
	cvta.to.global.u64 	%rd6, %rd5;
	cvta.to.global.u64 	%rd7, %rd2;
	cvta.to.global.u64 	%rd8, %rd3;
	cvta.to.global.u64 	%rd9, %rd4;
	shl.b32 	%r6, %r1, 2;
	mul.wide.s32 	%rd10, %r6, 8;
	add.s64 	%rd1, %rd6, %rd10;
	mov.f32 	%f299, 0f00000000;
	st.global.v2.f32 	[%rd1], {%f299, %f299};
	st.global.v2.f32 	[%rd1+8], {%f299, %f299};
	st.global.v2.f32 	[%rd1+16], {%f299, %f299};
	st.global.v2.f32 	[%rd1+24], {%f299, %f299};
	mul.wide.s32 	%rd11, %r1, 4;
	add.s64 	%rd12, %rd7, %rd11;
	ld.global.f32 	%f11, [%rd12];
	mov.f32 	%f12, 0f41200000;
	sub.rn.f32 	%f13, %f11, %f12;
	mul.wide.s32 	%rd13, %r1, 8;
	add.s64 	%rd14, %rd8, %rd13;
	ld.global.v2.f32 	{%f1, %f2}, [%rd14];
	add.s64 	%rd15, %rd9, %rd13;
	ld.global.f32 	%f14, [%rd15];
	add.rn.f32 	%f3, %f7, %f8;
	mul.rn.f32 	%f15, %f9, %f14;
	add.rn.f32 	%f4, %f13, %f15;
	setp.eq.f32 	%p2, %f3, 0f00000000;
	@%p2 bra 	$L__BB7_3;
	sub.rn.f32 	%f16, %f7, %f8;
	div.rn.f32 	%f299, %f16, %f3;
$L__BB7_3:
	mov.f32 	%f17, 0fBF800000;
	mul.rn.f32 	%f18, %f17, %f4;
	mov.f32 	%f19, 0fBF000000;
	mul.rn.f32 	%f20, %f19, %f1;
	mul.rn.f32 	%f21, %f3, %f20;
	mul.rn.f32 	%f22, %f19, %f2;
	mul.rn.f32 	%f23, %f3, %f22;
	mov.f32 	%f24, 0f00000000;
	mul.rn.f32 	%f25, %f24, %f24;
	mov.f32 	%f26, 0f3F000000;
	mul.rn.f32 	%f27, %f26, %f18;
	sub.rn.f32 	%f28, %f27, %f25;
	mul.rn.f32 	%f29, %f26, %f24;
	mul.rn.f32 	%f30, %f24, %f18;
	add.rn.f32 	%f31, %f29, %f30;
	mul.rn.f32 	%f32, %f26, %f21;
	sub.rn.f32 	%f33, %f32, %f25;
	add.rn.f32 	%f34, %f24, %f33;
	mul.rn.f32 	%f35, %f24, %f21;
	add.rn.f32 	%f36, %f29, %f35;
	add.rn.f32 	%f37, %f24, %f36;
	mul.rn.f32 	%f38, %f24, %f23;
	sub.rn.f32 	%f39, %f38, %f29;
	mul.rn.f32 	%f40, %f26, %f23;
	add.rn.f32 	%f41, %f25, %f40;
	mul.rn.f32 	%f42, %f3, %f3;
	mul.rn.f32 	%f43, %f1, %f1;
	mul.rn.f32 	%f44, %f2, %f2;
	sub.rn.f32 	%f45, %f43, %f44;
	mul.rn.f32 	%f46, %f1, %f2;
	mul.rn.f32 	%f47, %f2, %f1;
	add.rn.f32 	%f48, %f46, %f47;
	neg.f32 	%f49, %f2;
	mul.rn.f32 	%f50, %f49, %f49;
	sub.rn.f32 	%f51, %f43, %f50;
	mul.rn.f32 	%f52, %f1, %f49;
	mul.rn.f32 	%f53, %f49, %f1;
	add.rn.f32 	%f54, %f52, %f53;
	mul.rn.f32 	%f55, %f2, %f49;
	sub.rn.f32 	%f56, %f43, %f55;
	add.rn.f32 	%f57, %f52, %f47;
	mul.rn.f32 	%f58, %f299, %f56;
	mul.rn.f32 	%f59, %f24, %f57;
	sub.rn.f32 	%f60, %f58, %f59;
	mul.rn.f32 	%f61, %f299, %f57;
	mul.rn.f32 	%f62, %f24, %f56;
	add.rn.f32 	%f63, %f61, %f62;
	sub.rn.f32 	%f64, %f51, %f60;
	sub.rn.f32 	%f65, %f54, %f63;
	add.rn.f32 	%f66, %f45, %f64;
	add.rn.f32 	%f67, %f48, %f65;
	mul.rn.f32 	%f68, %f42, %f299;
	mul.rn.f32 	%f69, %f66, %f68;
	mul.rn.f32 	%f70, %f67, %f24;
	sub.rn.f32 	%f71, %f69, %f70;
	mul.rn.f32 	%f72, %f66, %f24;
	mul.rn.f32 	%f73, %f67, %f68;
	add.rn.f32 	%f74, %f72, %f73;
	mov.f32 	%f75, 0f41200000;
	mov.f32 	%f76, 0f41800000;
	mul.rn.f32 	%f77, %f76, %f75;
	abs.f32 	%f78, %f77;
	add.rn.f32 	%f79, %f78, %f24;
	mov.f32 	%f80, 0f3F800000;
	div.rn.f32 	%f81, %f80, %f79;
	mul.rn.f32 	%f82, %f71, %f81;
	mul.rn.f32 	%f83, %f74, %f81;
	mul.rn.f32 	%f84, %f77, %f81;
	mul.rn.f32 	%f85, %f24, %f81;
	mul.rn.f32 	%f86, %f84, %f84;
	mul.rn.f32 	%f87, %f85, %f85;
	add.rn.f32 	%f88, %f86, %f87;
	div.rn.f32 	%f89, %f80, %f88;
	mul.rn.f32 	%f90, %f82, %f84;
	mul.rn.f32 	%f91, %f83, %f85;
	add.rn.f32 	%f92, %f90, %f91;
	mul.rn.f32 	%f93, %f92, %f89;
	mul.rn.f32 	%f94, %f83, %f84;
	mul.rn.f32 	%f95, %f82, %f85;
	sub.rn.f32 	%f96, %f94, %f95;
	mul.rn.f32 	%f97, %f96, %f89;
	mul.rn.f32 	%f98, %f3, %f4;
	mul.rn.f32 	%f99, %f299, %f98;
	mov.f32 	%f100, 0f40800000;
	mul.rn.f32 	%f101, %f100, %f75;
	div.rn.f32 	%f102, %f99, %f101;
	mul.rn.f32 	%f103, %f102, %f1;
	mul.rn.f32 	%f104, %f102, %f2;
	mul.rn.f32 	%f105, %f17, %f104;
	mul.rn.f32 	%f106, %f26, %f93;
	mul.rn.f32 	%f107, %f24, %f97;
	sub.rn.f32 	%f108, %f106, %f107;
	mul.rn.f32 	%f109, %f26, %f97;
	mul.rn.f32 	%f110, %f24, %f93;
	add.rn.f32 	%f111, %f109, %f110;
	add.rn.f32 	%f112, %f24, %f28;
	add.rn.f32 	%f113, %f112, %f108;
	add.rn.f32 	%f114, %f24, %f31;
	add.rn.f32 	%f115, %f114, %f111;
	sub.rn.f32 	%f116, %f24, %f28;
	sub.rn.f32 	%f117, %f116, %f108;
	sub.rn.f32 	%f118, %f24, %f31;
	sub.rn.f32 	%f119, %f118, %f111;
	mul.rn.f32 	%f120, %f26, %f103;
	sub.rn.f32 	%f121, %f120, %f25;
	mul.rn.f32 	%f122, %f24, %f103;
	add.rn.f32 	%f123, %f29, %f122;
	sub.rn.f32 	%f124, %f34, %f39;
	add.rn.f32 	%f125, %f124, %f121;
	sub.rn.f32 	%f126, %f37, %f41;
	add.rn.f32 	%f127, %f126, %f123;
	add.rn.f32 	%f128, %f34, %f39;
	add.rn.f32 	%f129, %f128, %f121;
	add.rn.f32 	%f130, %f37, %f41;
	add.rn.f32 	%f131, %f130, %f123;
	mul.rn.f32 	%f132, %f24, %f105;
	sub.rn.f32 	%f133, %f132, %f29;
	mul.rn.f32 	%f134, %f26, %f105;
	add.rn.f32 	%f135, %f25, %f134;
	sub.rn.f32 	%f136, %f125, %f133;
	sub.rn.f32 	%f137, %f127, %f135;
	add.rn.f32 	%f138, %f129, %f133;
	add.rn.f32 	%f139, %f131, %f135;
	mul.rn.f32 	%f140, %f56, %f299;
	mul.rn.f32 	%f141, %f57, %f24;
	sub.rn.f32 	%f142, %f140, %f141;
	mul.rn.f32 	%f143, %f56, %f24;
	mul.rn.f32 	%f144, %f57, %f299;
	add.rn.f32 	%f145, %f143, %f144;
	add.rn.f32 	%f146, %f45, %f142;
	add.rn.f32 	%f147, %f48, %f145;
	sub.rn.f32 	%f148, %f51, %f146;
	sub.rn.f32 	%f149, %f54, %f147;
	mov.f32 	%f150, 0f40000000;
	mul.rn.f32 	%f151, %f150, %f299;
	mul.rn.f32 	%f152, %f56, %f151;
	sub.rn.f32 	%f153, %f152, %f141;
	mul.rn.f32 	%f154, %f57, %f151;
	add.rn.f32 	%f155, %f143, %f154;
	sub.rn.f32 	%f156, %f45, %f153;
	sub.rn.f32 	%f157, %f48, %f155;
	mul.rn.f32 	%f158, %f75, %f75;
	mov.f32 	%f159, 0f43000000;
	mul.rn.f32 	%f160, %f158, %f159;
	mov.f32 	%f161, 0f42000000;
	mul.rn.f32 	%f162, %f158, %f161;
	mul.rn.f32 	%f163, %f3, %f299;
	mul.rn.f32 	%f164, %f4, %f4;
	mul.rn.f32 	%f165, %f76, %f164;
	mul.rn.f32 	%f166, %f163, %f165;
	sub.rn.f32 	%f167, %f166, %f25;
	mul.rn.f32 	%f168, %f163, %f24;
	mul.rn.f32 	%f169, %f24, %f165;
	add.rn.f32 	%f170, %f168, %f169;
	mul.rn.f32 	%f171, %f150, %f42;
	mul.rn.f32 	%f172, %f171, %f148;
	mul.rn.f32 	%f173, %f24, %f149;
	sub.rn.f32 	%f174, %f172, %f173;
	mul.rn.f32 	%f175, %f171, %f149;
	mul.rn.f32 	%f176, %f24, %f148;
	add.rn.f32 	%f177, %f175, %f176;
	mul.rn.f32 	%f178, %f163, %f174;
	mul.rn.f32 	%f179, %f24, %f177;
	sub.rn.f32 	%f180, %f178, %f179;
	mul.rn.f32 	%f181, %f163, %f177;
	mul.rn.f32 	%f182, %f24, %f174;
	add.rn.f32 	%f183, %f181, %f182;
	mul.rn.f32 	%f184, %f299, %f42;
	mul.rn.f32 	%f185, %f184, %f156;
	mul.rn.f32 	%f186, %f24, %f157;
	sub.rn.f32 	%f187, %f185, %f186;
	mul.rn.f32 	%f188, %f184, %f157;
	mul.rn.f32 	%f189, %f24, %f156;
	add.rn.f32 	%f190, %f188, %f189;
	mul.rn.f32 	%f191, %f163, %f187;
	mul.rn.f32 	%f192, %f24, %f190;
	sub.rn.f32 	%f193, %f191, %f192;
	mul.rn.f32 	%f194, %f163, %f190;
	mul.rn.f32 	%f195, %f24, %f187;
	add.rn.f32 	%f196, %f194, %f195;
	mul.rn.f32 	%f197, %f42, %f4;
	mul.rn.f32 	%f198, %f17, %f197;
	add.rn.f32 	%f199, %f51, %f156;
	add.rn.f32 	%f200, %f54, %f157;
	mul.rn.f32 	%f201, %f198, %f199;
	mul.rn.f32 	%f202, %f24, %f200;
	sub.rn.f32 	%f203, %f201, %f202;
	mul.rn.f32 	%f204, %f198, %f200;
	mul.rn.f32 	%f205, %f24, %f199;
	add.rn.f32 	%f206, %f204, %f205;
	abs.f32 	%f207, %f162;
	add.rn.f32 	%f208, %f207, %f24;
	div.rn.f32 	%f209, %f80, %f208;
	mul.rn.f32 	%f210, %f203, %f209;
	mul.rn.f32 	%f211, %f206, %f209;
	mul.rn.f32 	%f212, %f162, %f209;
	mul.rn.f32 	%f213, %f24, %f209;
	mul.rn.f32 	%f214, %f212, %f212;
	mul.rn.f32 	%f215, %f213, %f213;
	add.rn.f32 	%f216, %f214, %f215;
	div.rn.f32 	%f217, %f80, %f216;
	mul.rn.f32 	%f218, %f210, %f212;
	mul.rn.f32 	%f219, %f211, %f213;
	add.rn.f32 	%f220, %f218, %f219;
	mul.rn.f32 	%f221, %f220, %f217;
	mul.rn.f32 	%f222, %f211, %f212;
	mul.rn.f32 	%f223, %f210, %f213;
	sub.rn.f32 	%f224, %f222, %f223;
	mul.rn.f32 	%f225, %f224, %f217;
	sub.rn.f32 	%f226, %f193, %f180;
	sub.rn.f32 	%f227, %f196, %f183;
	add.rn.f32 	%f228, %f167, %f226;
	add.rn.f32 	%f229, %f170, %f227;
	abs.f32 	%f230, %f160;
	add.rn.f32 	%f231, %f230, %f24;
	div.rn.f32 	%f232, %f80, %f231;
	mul.rn.f32 	%f233, %f228, %f232;
	mul.rn.f32 	%f234, %f229, %f232;
	mul.rn.f32 	%f235, %f160, %f232;
	mul.rn.f32 	%f236, %f24, %f232;
	mul.rn.f32 	%f237, %f235, %f235;
	mul.rn.f32 	%f238, %f236, %f236;
	add.rn.f32 	%f239, %f237, %f238;
	div.rn.f32 	%f240, %f80, %f239;
	mul.rn.f32 	%f241, %f233, %f235;
	mul.rn.f32 	%f242, %f234, %f236;
	add.rn.f32 	%f243, %f241, %f242;
	mul.rn.f32 	%f244, %f243, %f240;
	mul.rn.f32 	%f245, %f234, %f235;
	mul.rn.f32 	%f246, %f233, %f236;
	sub.rn.f32 	%f247, %f245, %f246;
	mul.rn.f32 	%f248, %f247, %f240;
	add.rn.f32 	%f249, %f193, %f180;
	add.rn.f32 	%f250, %f196, %f183;
	add.rn.f32 	%f251, %f167, %f249;
	add.rn.f32 	%f252, %f170, %f250;
	mul.rn.f32 	%f253, %f251, %f232;
	mul.rn.f32 	%f254, %f252, %f232;
	mul.rn.f32 	%f255, %f253, %f235;
	mul.rn.f32 	%f256, %f254, %f236;
	add.rn.f32 	%f257, %f255, %f256;
	mul.rn.f32 	%f258, %f257, %f240;
	mul.rn.f32 	%f259, %f254, %f235;
	mul.rn.f32 	%f260, %f253, %f236;
	sub.rn.f32 	%f261, %f259, %f260;
	mul.rn.f32 	%f262, %f261, %f240;
	mul.rn.f32 	%f263, %f17, %f258;
	mul.rn.f32 	%f264, %f24, %f262;
	sub.rn.f32 	%f265, %f263, %f264;
	mul.rn.f32 	%f266, %f17, %f262;
	mul.rn.f32 	%f267, %f24, %f258;
	add.rn.f32 	%f268, %f266, %f267;
	mul.rn.f32 	%f269, %f26, %f221;
	mul.rn.f32 	%f270, %f24, %f225;
	sub.rn.f32 	%f271, %f269, %f270;
	mul.rn.f32 	%f272, %f26, %f225;
	mul.rn.f32 	%f273, %f24, %f221;
	add.rn.f32 	%f274, %f272, %f273;
	add.rn.f32 	%f275, %f113, %f271;
	add.rn.f32 	%f276, %f115, %f274;
	st.global.v2.f32 	[%rd1], {%f275, %f276};
	sub.rn.f32 	%f277, %f117, %f271;
	sub.rn.f32 	%f278, %f119, %f274;
	st.global.v2.f32 	[%rd1+24], {%f277, %f278};
	mul.rn.f32 	%f279, %f26, %f244;
	mul.rn.f32 	%f280, %f24, %f248;
	sub.rn.f32 	%f281, %f279, %f280;
	mul.rn.f32 	%f282, %f26, %f248;
	mul.rn.f32 	%f283, %f24, %f244;
	add.rn.f32 	%f284, %f282, %f283;
	add.rn.f32 	%f285, %f136, %f281;
	add.rn.f32 	%f286, %f137, %f284;
	add.rn.f32 	%f287, %f138, %f281;
	add.rn.f32 	%f288, %f139, %f284;
	mul.rn.f32 	%f289, %f24, %f265;
	mul.rn.f32 	%f290, %f26, %f268;
	sub.rn.f32 	%f291, %f289, %f290;
	mul.rn.f32 	%f292, %f24, %f268;
	mul.rn.f32 	%f293, %f26, %f265;
	add.rn.f32 	%f294, %f292, %f293;
	sub.rn.f32 	%f295, %f285, %f291;
	sub.rn.f32 	%f296, %f286, %f294;
	st.global.v2.f32 	[%rd1+8], {%f295, %f296};
	add.rn.f32 	%f297, %f287, %f291;
	add.rn.f32 	%f298, %f288, %f294;
	st.global.v2.f32 	[%rd1+16], {%f297, %f298};
$L__BB7_4:
	ret;

}
	// .globl	_Z14calc_M_eval_2DP6float2S0_S0_i
.visible .entry _Z14calc_M_eval_2DP6float2S0_S0_i(
	.param .u64 .ptr .align 1 _Z14calc_M_eval_2DP6float2S0_S0_i_param_0,
	.param .u64 .ptr .align 1 _Z14calc_M_eval_2DP6float2S0_S0_i_param_1,
	.param .u64 .ptr .align 1 _Z14calc_M_eval_2DP6float2S0_S0_i_param_2,
	.param .u32 _Z14calc_M_eval_2DP6float2S0_S0_i_param_3
)
{
	.reg .pred 	%p<2>;
	.reg .b32 	%r<7>;
	.reg .b32 	%f<17>;
	.reg .b64 	%rd<12>;

	ld.param.u64 	%rd1, [_Z14calc_M_eval_2DP6float2S0_S0_i_param_0];
	ld.param.u64 	%rd2, [_Z14calc_M_eval_2DP6float2S0_S0_i_param_1];
	ld.param.u64 	%rd3, [_Z14calc_M_eval_2DP6float2S0_S0_i_param_2];
	ld.param.u32 	%r2, [_Z14calc_M_eval_2DP6float2S0_S0_i_param_3];
	mov.u32 	%r3, %ctaid.x;
	mov.u32 	%r4, %ntid.x;
	mov.u32 	%r5, %tid.x;
	mad.lo.s32 	%r1, %r3, %r4, %r5;
	setp.ge.s32 	%p1, %r1, %r2;
	@%p1 bra 	$L__BB8_2;
	cvta.to.global.u64 	%rd4, %rd1;
	cvta.to.global.u64 	%rd5, %rd2;
	cvta.to.global.u64 	%rd6, %rd3;
	mul.wide.s32 	%rd7, %r1, 8;
	add.s64 	%rd8, %rd5, %rd7;
	shl.b32 	%r6, %r1, 2;
	mul.wide.s32 	%rd9, %r6, 8;
	add.s64 	%rd10, %rd4, %rd9;
	ld.global.v2.f32 	{%f1, %f2}, [%rd10+16];
	st.global.v2.f32 	[%rd8], {%f1, %f2};
	ld.global.v2.f32 	{%f3, %f4}, [%rd10];
	ld.global.v2.f32 	{%f5, %f6}, [%rd10+24];
	sub.rn.f32 	%f7, %f3, %f5;
	sub.rn.f32 	%f8, %f4, %f6;
	mov.f32 	%f9, 0f3F000000;
	mul.rn.f32 	%f10, %f9, %f7;
	mov.f32 	%f11, 0f00000000;
	mul.rn.f32 	%f12, %f11, %f8;
	sub.rn.f32 	%f13, %f10, %f12;
	mul.rn.f32 	%f14, %f9, %f8;
	mul.rn.f32 	%f15, %f11, %f7;
	add.rn.f32 	%f16, %f14, %f15;
	add.s64 	%rd11, %rd6, %rd7;
	st.global.v2.f32 	[%rd11], {%f13, %f16};
$L__BB8_2:
	ret;

}
	// .globl	_Z6calc_MP6float2S0_S0_S0_ii
.visible .entry _Z6calc_MP6float2S0_S0_S0_ii(
	.param .u64 .ptr .align 1 _Z6calc_MP6float2S0_S0_S0_ii_param_0,
	.param .u64 .ptr .align 1 _Z6calc_MP6float2S0_S0_S0_ii_param_1,
	.param .u64 .ptr .align 1 _Z6calc_MP6float2S0_S0_S0_ii_param_2,
	.param .u64 .ptr .align 1 _Z6calc_MP6float2S0_S0_S0_ii_param_3,
	.param .u32 _Z6calc_MP6float2S0_S0_S0_ii_param_4,
	.param .u32 _Z6calc_MP6float2S0_S0_S0_ii_param_5
)
{
	.reg .pred 	%p<8>;
	.reg .b32 	%r<16>;
	.reg .b32 	%f<174>;
	.reg .b64 	%rd<26>;
	.reg .b64 	%fd<3>;

	ld.param.u64 	%rd11, [_Z6calc_MP6float2S0_S0_S0_ii_param_0];
	ld.param.u64 	%rd12, [_Z6calc_MP6float2S0_S0_S0_ii_param_1];
	ld.param.u64 	%rd13, [_Z6calc_MP6float2S0_S0_S0_ii_param_2];
	ld.param.u64 	%rd14, [_Z6calc_MP6float2S0_S0_S0_ii_param_3];
	ld.param.u32 	%r10, [_Z6calc_MP6float2S0_S0_S0_ii_param_4];
	ld.param.u32 	%r9, [_Z6calc_MP6float2S0_S0_S0_ii_param_5];
	cvta.to.global.u64 	%rd1, %rd12;
	cvta.to.global.u64 	%rd2, %rd11;
	cvta.to.global.u64 	%rd15, %rd14;
	cvta.to.global.u64 	%rd16, %rd13;
	mul.wide.s32 	%rd17, %r10, 8;
	add.s64 	%rd3, %rd16, %rd17;
	mov.f32 	%f2, 0f00000000;
	st.global.v2.f32 	[%rd3], {%f2, %f2};
	add.s64 	%rd4, %rd15, %rd17;
	st.global.v2.f32 	[%rd4], {%f2, %f2};
	cvt.rn.f64.s32 	%fd1, %r9;
	rcp.rn.f64 	%fd2, %fd1;
	cvt.rn.f32.f64 	%f1, %fd2;
	setp.lt.s32 	%p1, %r9, 1;
	@%p1 bra 	$L__BB9_9;
	and.b32  	%r1, %r9, 3;
	setp.lt.u32 	%p2, %r9, 4;
	mov.b32 	%r15, 0;
	@%p2 bra 	$L__BB9_4;
	and.b32  	%r15, %r9, 2147483644;
	neg.s32 	%r13, %r15;
	add.s64 	%rd25, %rd2, 16;
	add.s64 	%rd24, %rd1, 16;
$L__BB9_3:
	.pragma "nounroll";
	ld.global.v2.f32 	{%f3, %f4}, [%rd3];
	ld.global.v2.f32 	{%f5, %f6}, [%rd25+-16];
	mul.rn.f32 	%f7, %f1, %f5;
	mov.f32 	%f8, 0f00000000;
	mul.rn.f32 	%f9, %f8, %f6;
	sub.rn.f32 	%f10, %f7, %f9;
	mul.rn.f32 	%f11, %f1, %f6;
	mul.rn.f32 	%f12, %f8, %f5;
	add.rn.f32 	%f13, %f11, %f12;
	add.rn.f32 	%f14, %f3, %f10;
	add.rn.f32 	%f15, %f4, %f13;
	st.global.v2.f32 	[%rd3], {%f14, %f15};
	ld.global.v2.f32 	{%f16, %f17}, [%rd4];
	ld.global.v2.f32 	{%f18, %f19}, [%rd24+-16];
	mul.rn.f32 	%f20, %f1, %f18;
	mul.rn.f32 	%f21, %f8, %f19;
	sub.rn.f32 	%f22, %f20, %f21;
	mul.rn.f32 	%f23, %f1, %f19;
	mul.rn.f32 	%f24, %f8, %f18;
	add.rn.f32 	%f25, %f23, %f24;
	add.rn.f32 	%f26, %f16, %f22;
	add.rn.f32 	%f27, %f17, %f25;
	st.global.v2.f32 	[%rd4], {%f26, %f27};
	ld.global.v2.f32 	{%f28, %f29}, [%rd3];
	ld.global.v2.f32 	{%f30, %f31}, [%rd25+-8];
	mul.rn.f32 	%f32, %f1, %f30;
	mul.rn.f32 	%f33, %f8, %f31;
	sub.rn.f32 	%f34, %f32, %f33;
	mul.rn.f32 	%f35, %f1, %f31;
	mul.rn.f32 	%f36, %f8, %f30;
	add.rn.f32 	%f37, %f35, %f36;
	add.rn.f32 	%f38, %f28, %f34;
	add.rn.f32 	%f39, %f29, %f37;
	st.global.v2.f32 	[%rd3], {%f38, %f39};
	ld.global.v2.f32 	{%f40, %f41}, [%rd4];
	ld.global.v2.f32 	{%f42, %f43}, [%rd24+-8];
	mul.rn.f32 	%f44, %f1, %f42;
	mul.rn.f32 	%f45, %f8, %f43;
	sub.rn.f32 	%f46, %f44, %f45;
	mul.rn.f32 	%f47, %f1, %f43;
	mul.rn.f32 	%f48, %f8, %f42;
	add.rn.f32 	%f49, %f47, %f48;
	add.rn.f32 	%f50, %f40, %f46;
	add.rn.f32 	%f51, %f41, %f49;
	st.global.v2.f32 	[%rd4], {%f50, %f51};
	ld.global.v2.f32 	{%f52, %f53}, [%rd3];
	ld.global.v2.f32 	{%f54, %f55}, [%rd25];
	mul.rn.f32 	%f56, %f1, %f54;
	mul.rn.f32 	%f57, %f8, %f55;
	sub.rn.f32 	%f58, %f56, %f57;
	mul.rn.f32 	%f59, %f1, %f55;
	mul.rn.f32 	%f60, %f8, %f54;
	add.rn.f32 	%f61, %f59, %f60;
	add.rn.f32 	%f62, %f52, %f58;
	add.rn.f32 	%f63, %f53, %f61;
	st.global.v2.f32 	[%rd3], {%f62, %f63};
	ld.global.v2.f32 	{%f64, %f65}, [%rd4];
	ld.global.v2.f32 	{%f66, %f67}, [%rd24];
	mul.rn.f32 	%f68, %f1, %f66;
	mul.rn.f32 	%f69, %f8, %f67;
	sub.rn.f32 	%f70, %f68, %f69;
	mul.rn.f32 	%f71, %f1, %f67;
	mul.rn.f32 	%f72, %f8, %f66;
	add.rn.f32 	%f73, %f71, %f72;
	add.rn.f32 	%f74, %f64, %f70;
	add.rn.f32 	%f75, %f65, %f73;
	st.global.v2.f32 	[%rd4], {%f74, %f75};
	ld.global.v2.f32 	{%f76, %f77}, [%rd3];
	ld.global.v2.f32 	{%f78, %f79}, [%rd25+8];
	mul.rn.f32 	%f80, %f1, %f78;
	mul.rn.f32 	%f81, %f8, %f79;
	sub.rn.f32 	%f82, %f80, %f81;
	mul.rn.f32 	%f83, %f1, %f79;
	mul.rn.f32 	%f84, %f8, %f78;
	add.rn.f32 	%f85, %f83, %f84;
	add.rn.f32 	%f86, %f76, %f82;
	add.rn.f32 	%f87, %f77, %f85;
	st.global.v2.f32 	[%rd3], {%f86, %f87};
	ld.global.v2.f32 	{%f88, %f89}, [%rd4];
	ld.global.v2.f32 	{%f90, %f91}, [%rd24+8];
	mul.rn.f32 	%f92, %f1, %f90;
	mul.rn.f32 	%f93, %f8, %f91;
	sub.rn.f32 	%f94, %f92, %f93;
	mul.rn.f32 	%f95, %f1, %f91;
	mul.rn.f32 	%f96, %f8, %f90;
	add.rn.f32 	%f97, %f95, %f96;
	add.rn.f32 	%f98, %f88, %f94;
	add.rn.f32 	%f99, %f89, %f97;
	st.global.v2.f32 	[%rd4], {%f98, %f99};
	add.s32 	%r13, %r13, 4;
	add.s64 	%rd25, %rd25, 32;
	add.s64 	%rd24, %rd24, 32;
	setp.ne.s32 	%p3, %r13, 0;
	@%p3 bra 	$L__BB9_3;
$L__BB9_4:
	setp.eq.s32 	%p4, %r1, 0;
	@%p4 bra 	$L__BB9_9;
	setp.eq.s32 	%p5, %r1, 1;
	@%p5 bra 	$L__BB9_7;
	ld.global.v2.f32 	{%f100, %f101}, [%rd3];
	mul.wide.u32 	%rd18, %r15, 8;
	add.s64 	%rd19, %rd2, %rd18;
	ld.global.v2.f32 	{%f102, %f103}, [%rd19];
	mul.rn.f32 	%f104, %f1, %f102;
	mov.f32 	%f105, 0f00000000;
	mul.rn.f32 	%f106, %f105, %f103;
	sub.rn.f32 	%f107, %f104, %f106;
	mul.rn.f32 	%f108, %f1, %f103;
	mul.rn.f32 	%f109, %f105, %f102;
	add.rn.f32 	%f110, %f108, %f109;
	add.rn.f32 	%f111, %f100, %f107;
	add.rn.f32 	%f112, %f101, %f110;
	st.global.v2.f32 	[%rd3], {%f111, %f112};
	ld.global.v2.f32 	{%f113, %f114}, [%rd4];
	add.s64 	%rd20, %rd1, %rd18;
	ld.global.v2.f32 	{%f115, %f116}, [%rd20];
	mul.rn.f32 	%f117, %f1, %f115;
	mul.rn.f32 	%f118, %f105, %f116;
	sub.rn.f32 	%f119, %f117, %f118;
	mul.rn.f32 	%f120, %f1, %f116;
	mul.rn.f32 	%f121, %f105, %f115;
	add.rn.f32 	%f122, %f120, %f121;
	add.rn.f32 	%f123, %f113, %f119;
	add.rn.f32 	%f124, %f114, %f122;
	st.global.v2.f32 	[%rd4], {%f123, %f124};
	ld.global.v2.f32 	{%f125, %f126}, [%rd3];
	ld.global.v2.f32 	{%f127, %f128}, [%rd19+8];
	mul.rn.f32 	%f129, %f1, %f127;
	mul.rn.f32 	%f130, %f105, %f128;
	sub.rn.f32 	%f131, %f129, %f130;
	mul.rn.f32 	%f132, %f1, %f128;
	mul.rn.f32 	%f133, %f105, %f127;
	add.rn.f32 	%f134, %f132, %f133;
	add.rn.f32 	%f135, %f125, %f131;
	add.rn.f32 	%f136, %f126, %f134;
	st.global.v2.f32 	[%rd3], {%f135, %f136};
	ld.global.v2.f32 	{%f137, %f138}, [%rd4];
	ld.global.v2.f32 	{%f139, %f140}, [%rd20+8];
	mul.rn.f32 	%f141, %f1, %f139;
	mul.rn.f32 	%f142, %f105, %f140;
	sub.rn.f32 	%f143, %f141, %f142;
	mul.rn.f32 	%f144, %f1, %f140;
	mul.rn.f32 	%f145, %f105, %f139;
	add.rn.f32 	%f146, %f144, %f145;
	add.rn.f32 	%f147, %f137, %f143;
	add.rn.f32 	%f148, %f138, %f146;
	st.global.v2.f32 	[%rd4], {%f147, %f148};
	add.s32 	%r15, %r15, 2;
$L__BB9_7:
	and.b32  	%r12, %r9, 1;
	setp.eq.b32 	%p6, %r12, 1;
	not.pred 	%p7, %p6;
	@%p7 bra 	$L__BB9_9;
	ld.global.v2.f32 	{%f149, %f150}, [%rd3];
	mul.wide.u32 	%rd21, %r15, 8;
	add.s64 	%rd22, %rd2, %rd21;
	ld.global.v2.f32 	{%f151, %f152}, [%rd22];
	mul.rn.f32 	%f153, %f1, %f151;
	mov.f32 	%f154, 0f00000000;
	mul.rn.f32 	%f155, %f154, %f152;
	sub.rn.f32 	%f156, %f153, %f155;
	mul.rn.f32 	%f157, %f1, %f152;
	mul.rn.f32 	%f158, %f154, %f151;
	add.rn.f32 	%f159, %f157, %f158;
	add.rn.f32 	%f160, %f149, %f156;
	add.rn.f32 	%f161, %f150, %f159;
	st.global.v2.f32 	[%rd3], {%f160, %f161};
	ld.global.v2.f32 	{%f162, %f163}, [%rd4];
	add.s64 	%rd23, %rd1, %rd21;
	ld.global.v2.f32 	{%f164, %f165}, [%rd23];
	mul.rn.f32 	%f166, %f1, %f164;
	mul.rn.f32 	%f167, %f154, %f165;
	sub.rn.f32 	%f168, %f166, %f167;
	mul.rn.f32 	%f169, %f1, %f165;
	mul.rn.f32 	%f170, %f154, %f164;
	add.rn.f32 	%f171, %f169, %f170;
	add.rn.f32 	%f172, %f162, %f168;
	add.rn.f32 	%f173, %f163, %f171;
	st.global.v2.f32 	[%rd4], {%f172, %f173};
$L__BB9_9:
	ret;

}
	// .globl	_Z24time_propagate_liouvilleP6float2S0_S0_i
.visible .entry _Z24time_propagate_liouvilleP6float2S0_S0_i(
	.param .u64 .ptr .align 1 _Z24time_propagate_liouvilleP6float2S0_S0_i_param_0,
	.param .u64 .ptr .align 1 _Z24time_propagate_liouvilleP6float2S0_S0_i_param_1,
	.param .u64 .ptr .align 1 _Z24time_propagate_liouvilleP6float2S0_S0_i_param_2,
	.param .u32 _Z24time_propagate_liouvilleP6float2S0_S0_i_param_3
)
{
	.reg .pred 	%p<2>;
	.reg .b32 	%r<8>;
	.reg .b32 	%f<200>;
	.reg .b64 	%rd<12>;

	ld.param.u64 	%rd1, [_Z24time_propagate_liouvilleP6float2S0_S0_i_param_0];
	ld.param.u64 	%rd2, [_Z24time_propagate_liouvilleP6float2S0_S0_i_param_1];
	ld.param.u64 	%rd3, [_Z24time_propagate_liouvilleP6float2S0_S0_i_param_2];
	ld.param.u32 	%r2, [_Z24time_propagate_liouvilleP6float2S0_S0_i_param_3];
	mov.u32 	%r3, %ctaid.x;
	mov.u32 	%r4, %ntid.x;
	mov.u32 	%r5, %tid.x;
	mad.lo.s32 	%r1, %r3, %r4, %r5;
	setp.ge.s32 	%p1, %r1, %r2;
	@%p1 bra 	$L__BB10_2;
	cvta.to.global.u64 	%rd4, %rd2;
	cvta.to.global.u64 	%rd5, %rd1;
	cvta.to.global.u64 	%rd6, %rd3;
	shl.b32 	%r6, %r1, 2;
	shl.b32 	%r7, %r1, 4;
	mul.wide.s32 	%rd7, %r6, 8;
	add.s64 	%rd8, %rd4, %rd7;
	mov.f32 	%f1, 0f00000000;
	st.global.v2.f32 	[%rd8], {%f1, %f1};
	mul.wide.s32 	%rd9, %r7, 8;
	add.s64 	%rd10, %rd6, %rd9;
	ld.global.v2.f32 	{%f2, %f3}, [%rd10];
	add.s64 	%rd11, %rd5, %rd7;
	ld.global.v2.f32 	{%f4, %f5}, [%rd11];
	mul.rn.f32 	%f6, %f2, %f4;
	mul.rn.f32 	%f7, %f3, %f5;
	sub.rn.f32 	%f8, %f6, %f7;
	mul.rn.f32 	%f9, %f2, %f5;
	mul.rn.f32 	%f10, %f3, %f4;
	add.rn.f32 	%f11, %f9, %f10;
	add.rn.f32 	%f12, %f1, %f8;
	add.rn.f32 	%f13, %f1, %f11;
	st.global.v2.f32 	[%rd8], {%f12, %f13};
	ld.global.v2.f32 	{%f14, %f15}, [%rd10+8];
	ld.global.v2.f32 	{%f16, %f17}, [%rd11+8];
	mul.rn.f32 	%f18, %f14, %f16;
	mul.rn.f32 	%f19, %f15, %f17;
	sub.rn.f32 	%f20, %f18, %f19;
	mul.rn.f32 	%f21, %f14, %f17;
	mul.rn.f32 	%f22, %f15, %f16;
	add.rn.f32 	%f23, %f21, %f22;
	add.rn.f32 	%f24, %f12, %f20;
	add.rn.f32 	%f25, %f13, %f23;
	st.global.v2.f32 	[%rd8], {%f24, %f25};
	ld.global.v2.f32 	{%f26, %f27}, [%rd10+16];
	ld.global.v2.f32 	{%f28, %f29}, [%rd11+16];
	mul.rn.f32 	%f30, %f26, %f28;
	mul.rn.f32 	%f31, %f27, %f29;
	sub.rn.f32 	%f32, %f30, %f31;
	mul.rn.f32 	%f33, %f26, %f29;
	mul.rn.f32 	%f34, %f27, %f28;
	add.rn.f32 	%f35, %f33, %f34;
	add.rn.f32 	%f36, %f24, %f32;
	add.rn.f32 	%f37, %f25, %f35;
	st.global.v2.f32 	[%rd8], {%f36, %f37};
	ld.global.v2.f32 	{%f38, %f39}, [%rd10+24];
	ld.global.v2.f32 	{%f40, %f41}, [%rd11+24];
	mul.rn.f32 	%f42, %f38, %f40;
	mul.rn.f32 	%f43, %f39, %f41;
	sub.rn.f32 	%f44, %f42, %f43;
	mul.rn.f32 	%f45, %f38, %f41;
	mul.rn.f32 	%f46, %f39, %f40;
	add.rn.f32 	%f47, %f45, %f46;
	add.rn.f32 	%f48, %f36, %f44;
	add.rn.f32 	%f49, %f37, %f47;
	st.global.v2.f32 	[%rd8], {%f48, %f49};
	st.global.v2.f32 	[%rd8+8], {%f1, %f1};
	ld.global.v2.f32 	{%f50, %f51}, [%rd10+32];
	ld.global.v2.f32 	{%f52, %f53}, [%rd11];
	mul.rn.f32 	%f54, %f50, %f52;
	mul.rn.f32 	%f55, %f51, %f53;
	sub.rn.f32 	%f56, %f54, %f55;
	mul.rn.f32 	%f57, %f50, %f53;
	mul.rn.f32 	%f58, %f51, %f52;
	add.rn.f32 	%f59, %f57, %f58;
	add.rn.f32 	%f60, %f1, %f56;
	add.rn.f32 	%f61, %f1, %f59;
	st.global.v2.f32 	[%rd8+8], {%f60, %f61};
	ld.global.v2.f32 	{%f62, %f63}, [%rd10+40];
	ld.global.v2.f32 	{%f64, %f65}, [%rd11+8];
	mul.rn.f32 	%f66, %f62, %f64;
	mul.rn.f32 	%f67, %f63, %f65;
	sub.rn.f32 	%f68, %f66, %f67;
	mul.rn.f32 	%f69, %f62, %f65;
	mul.rn.f32 	%f70, %f63, %f64;
	add.rn.f32 	%f71, %f69, %f70;
	add.rn.f32 	%f72, %f60, %f68;
	add.rn.f32 	%f73, %f61, %f71;
	st.global.v2.f32 	[%rd8+8], {%f72, %f73};
	ld.global.v2.f32 	{%f74, %f75}, [%rd10+48];
	ld.global.v2.f32 	{%f76, %f77}, [%rd11+16];
	mul.rn.f32 	%f78, %f74, %f76;
	mul.rn.f32 	%f79, %f75, %f77;
	sub.rn.f32 	%f80, %f78, %f79;
	mul.rn.f32 	%f81, %f74, %f77;
	mul.rn.f32 	%f82, %f75, %f76;
	add.rn.f32 	%f83, %f81, %f82;
	add.rn.f32 	%f84, %f72, %f80;
	add.rn.f32 	%f85, %f73, %f83;
	st.global.v2.f32 	[%rd8+8], {%f84, %f85};
	ld.global.v2.f32 	{%f86, %f87}, [%rd10+56];
	ld.global.v2.f32 	{%f88, %f89}, [%rd11+24];
	mul.rn.f32 	%f90, %f86, %f88;
	mul.rn.f32 	%f91, %f87, %f89;
	sub.rn.f32 	%f92, %f90, %f91;
	mul.rn.f32 	%f93, %f86, %f89;
	mul.rn.f32 	%f94, %f87, %f88;
	add.rn.f32 	%f95, %f93, %f94;
	add.rn.f32 	%f96, %f84, %f92;
	add.rn.f32 	%f97, %f85, %f95;
	st.global.v2.f32 	[%rd8+8], {%f96, %f97};
	st.global.v2.f32 	[%rd8+16], {%f1, %f1};
	ld.global.v2.f32 	{%f98, %f99}, [%rd10+64];
	ld.global.v2.f32 	{%f100, %f101}, [%rd11];
	mul.rn.f32 	%f102, %f98, %f100;
	mul.rn.f32 	%f103, %f99, %f101;
	sub.rn.f32 	%f104, %f102, %f103;
	mul.rn.f32 	%f105, %f98, %f101;
	mul.rn.f32 	%f106, %f99, %f100;
	add.rn.f32 	%f107, %f105, %f106;
	add.rn.f32 	%f108, %f1, %f104;
	add.rn.f32 	%f109, %f1, %f107;
	st.global.v2.f32 	[%rd8+16], {%f108, %f109};
	ld.global.v2.f32 	{%f110, %f111}, [%rd10+72];
	ld.global.v2.f32 	{%f112, %f113}, [%rd11+8];
	mul.rn.f32 	%f114, %f110, %f112;
	mul.rn.f32 	%f115, %f111, %f113;
	sub.rn.f32 	%f116, %f114, %f115;
	mul.rn.f32 	%f117, %f110, %f113;
	mul.rn.f32 	%f118, %f111, %f112;
	add.rn.f32 	%f119, %f117, %f118;
	add.rn.f32 	%f120, %f108, %f116;
	add.rn.f32 	%f121, %f109, %f119;
	st.global.v2.f32 	[%rd8+16], {%f120, %f121};
	ld.global.v2.f32 	{%f122, %f123}, [%rd10+80];
	ld.global.v2.f32 	{%f124, %f125}, [%rd11+16];
	mul.rn.f32 	%f126, %f122, %f124;
	mul.rn.f32 	%f127, %f123, %f125;
	sub.rn.f32 	%f128, %f126, %f127;
	mul.rn.f32 	%f129, %f122, %f125;
	mul.rn.f32 	%f130, %f123, %f124;
	add.rn.f32 	%f131, %f129, %f130;
	add.rn.f32 	%f132, %f120, %f128;
	add.rn.f32 	%f133, %f121, %f131;
	st.global.v2.f32 	[%rd8+16], {%f132, %f133};
	ld.global.v2.f32 	{%f134, %f135}, [%rd10+88];
	ld.global.v2.f32 	{%f136, %f137}, [%rd11+24];
	mul.rn.f32 	%f138, %f134, %f136;
	mul.rn.f32 	%f139, %f135, %f137;
	sub.rn.f32 	%f140, %f138, %f139;
	mul.rn.f32 	%f141, %f134, %f137;
	mul.rn.f32 	%f142, %f135, %f136;
	add.rn.f32 	%f143, %f141, %f142;
	add.rn.f32 	%f144, %f132, %f140;
	add.rn.f32 	%f145, %f133, %f143;
	st.global.v2.f32 	[%rd8+16], {%f144, %f145};
	st.global.v2.f32 	[%rd8+24], {%f1, %f1};
	ld.global.v2.f32 	{%f146, %f147}, [%rd10+96];
	ld.global.v2.f32 	{%f148, %f149}, [%rd11];
	mul.rn.f32 	%f150, %f146, %f148;
	mul.rn.f32 	%f151, %f147, %f149;
	sub.rn.f32 	%f152, %f150, %f151;
	mul.rn.f32 	%f153, %f146, %f149;
	mul.rn.f32 	%f154, %f147, %f148;
	add.rn.f32 	%f155, %f153, %f154;
	add.rn.f32 	%f156, %f1, %f152;
	add.rn.f32 	%f157, %f1, %f155;
	st.global.v2.f32 	[%rd8+24], {%f156, %f157};
	ld.global.v2.f32 	{%f158, %f159}, [%rd10+104];
	ld.global.v2.f32 	{%f160, %f161}, [%rd11+8];
	mul.rn.f32 	%f162, %f158, %f160;
	mul.rn.f32 	%f163, %f159, %f161;
	sub.rn.f32 	%f164, %f162, %f163;
	mul.rn.f32 	%f165, %f158, %f161;
	mul.rn.f32 	%f166, %f159, %f160;
	add.rn.f32 	%f167, %f165, %f166;
	add.rn.f32 	%f168, %f156, %f164;
	add.rn.f32 	%f169, %f157, %f167;
	st.global.v2.f32 	[%rd8+24], {%f168, %f169};
	ld.global.v2.f32 	{%f170, %f171}, [%rd10+112];
	ld.global.v2.f32 	{%f172, %f173}, [%rd11+16];
	mul.rn.f32 	%f174, %f170, %f172;
	mul.rn.f32 	%f175, %f171, %f173;
	sub.rn.f32 	%f176, %f174, %f175;
	mul.rn.f32 	%f177, %f170, %f173;
	mul.rn.f32 	%f178, %f171, %f172;
	add.rn.f32 	%f179, %f177, %f178;
	add.rn.f32 	%f180, %f168, %f176;
	add.rn.f32 	%f181, %f169, %f179;
	st.global.v2.f32 	[%rd8+24], {%f180, %f181};
	ld.global.v2.f32 	{%f182, %f183}, [%rd10+120];
	ld.global.v2.f32 	{%f184, %f185}, [%rd11+24];
	mul.rn.f32 	%f186, %f182, %f184;
	mul.rn.f32 	%f187, %f183, %f185;
	sub.rn.f32 	%f188, %f186, %f187;
	mul.rn.f32 	%f189, %f182, %f185;
	mul.rn.f32 	%f190, %f183, %f184;
	add.rn.f32 	%f191, %f189, %f190;
	add.rn.f32 	%f192, %f180, %f188;
	add.rn.f32 	%f193, %f181, %f191;
	st.global.v2.f32 	[%rd8+24], {%f192, %f193};
	st.global.v2.f32 	[%rd11], {%f48, %f49};
	ld.global.v2.f32 	{%f194, %f195}, [%rd8+8];
	st.global.v2.f32 	[%rd11+8], {%f194, %f195};
	ld.global.v2.f32 	{%f196, %f197}, [%rd8+16];
	st.global.v2.f32 	[%rd11+16], {%f196, %f197};
	ld.global.v2.f32 	{%f198, %f199}, [%rd8+24];
	st.global.v2.f32 	[%rd11+24], {%f198, %f199};
$L__BB10_2:
	ret;

}
	// .globl	_Z22time_propagate_hilbertP6float2S0_S0_i
.visible .entry _Z22time_propagate_hilbertP6float2S0_S0_i(
	.param .u64 .ptr .align 1 _Z22time_propagate_hilbertP6float2S0_S0_i_param_0,
	.param .u64 .ptr .align 1 _Z22time_propagate_hilbertP6float2S0_S0_i_param_1,
	.param .u64 .ptr .align 1 _Z22time_propagate_hilbertP6float2S0_S0_i_param_2,
	.param .u32 _Z22time_propagate_hilbertP6float2S0_S0_i_param_3
)
{
	.reg .pred 	%p<6>;
	.reg .b32 	%r<13>;
	.reg .b32 	%f<178>;
	.reg .b64 	%rd<16>;

	ld.param.u64 	%rd4, [_Z22time_propagate_hilbertP6float2S0_S0_i_param_0];
	ld.param.u64 	%rd6, [_Z22time_propagate_hilbertP6float2S0_S0_i_param_1];
	ld.param.u64 	%rd5, [_Z22time_propagate_hilbertP6float2S0_S0_i_param_2];
	ld.param.u32 	%r4, [_Z22time_propagate_hilbertP6float2S0_S0_i_param_3];
	cvta.to.global.u64 	%rd1, %rd6;
	mov.u32 	%r5, %ctaid.x;
	mov.u32 	%r6, %ntid.x;
	mov.u32 	%r7, %tid.x;
	mad.lo.s32 	%r1, %r5, %r6, %r7;
	setp.ge.s32 	%p2, %r1, %r4;
	@%p2 bra 	$L__BB11_4;
	cvta.to.global.u64 	%rd7, %rd5;
	cvta.to.global.u64 	%rd8, %rd4;
	shl.b32 	%r2, %r1, 2;
	mul.wide.s32 	%rd9, %r2, 8;
	add.s64 	%rd2, %rd8, %rd9;
	add.s64 	%rd3, %rd7, %rd9;
	mov.b32 	%r12, 0;
	mov.pred 	%p5, -1;
$L__BB11_2:
	mov.pred 	%p1, %p5;
	add.s32 	%r10, %r12, %r2;
	mul.wide.s32 	%rd10, %r10, 8;
	add.s64 	%rd11, %rd1, %rd10;
	mov.f32 	%f1, 0f00000000;
	st.global.v2.f32 	[%rd11], {%f1, %f1};
	shl.b32 	%r11, %r12, 3;
	cvt.u64.u32 	%rd12, %r11;
	add.s64 	%rd13, %rd3, %rd12;
	ld.global.v2.f32 	{%f2, %f3}, [%rd13];
	ld.global.v2.f32 	{%f4, %f5}, [%rd2];
	ld.global.v2.f32 	{%f6, %f7}, [%rd3];
	neg.f32 	%f8, %f7;
	mul.rn.f32 	%f9, %f4, %f6;
	mul.rn.f32 	%f10, %f5, %f8;
	sub.rn.f32 	%f11, %f9, %f10;
	mul.rn.f32 	%f12, %f4, %f8;
	mul.rn.f32 	%f13, %f5, %f6;
	add.rn.f32 	%f14, %f12, %f13;
	mul.rn.f32 	%f15, %f2, %f11;
	mul.rn.f32 	%f16, %f3, %f14;
	sub.rn.f32 	%f17, %f15, %f16;
	mul.rn.f32 	%f18, %f2, %f14;
	mul.rn.f32 	%f19, %f3, %f11;
	add.rn.f32 	%f20, %f18, %f19;
	add.rn.f32 	%f21, %f1, %f17;
	add.rn.f32 	%f22, %f1, %f20;
	st.global.v2.f32 	[%rd11], {%f21, %f22};
	ld.global.v2.f32 	{%f23, %f24}, [%rd13];
	ld.global.v2.f32 	{%f25, %f26}, [%rd2+8];
	ld.global.v2.f32 	{%f27, %f28}, [%rd3+16];
	neg.f32 	%f29, %f28;
	mul.rn.f32 	%f30, %f25, %f27;
	mul.rn.f32 	%f31, %f26, %f29;
	sub.rn.f32 	%f32, %f30, %f31;
	mul.rn.f32 	%f33, %f25, %f29;
	mul.rn.f32 	%f34, %f26, %f27;
	add.rn.f32 	%f35, %f33, %f34;
	mul.rn.f32 	%f36, %f23, %f32;
	mul.rn.f32 	%f37, %f24, %f35;
	sub.rn.f32 	%f38, %f36, %f37;
	mul.rn.f32 	%f39, %f23, %f35;
	mul.rn.f32 	%f40, %f24, %f32;
	add.rn.f32 	%f41, %f39, %f40;
	add.rn.f32 	%f42, %f21, %f38;
	add.rn.f32 	%f43, %f22, %f41;
	st.global.v2.f32 	[%rd11], {%f42, %f43};
	ld.global.v2.f32 	{%f44, %f45}, [%rd13+8];
	ld.global.v2.f32 	{%f46, %f47}, [%rd2+16];
	ld.global.v2.f32 	{%f48, %f49}, [%rd3];
	neg.f32 	%f50, %f49;
	mul.rn.f32 	%f51, %f46, %f48;
	mul.rn.f32 	%f52, %f47, %f50;
	sub.rn.f32 	%f53, %f51, %f52;
	mul.rn.f32 	%f54, %f46, %f50;
	mul.rn.f32 	%f55, %f47, %f48;
	add.rn.f32 	%f56, %f54, %f55;
	mul.rn.f32 	%f57, %f44, %f53;
	mul.rn.f32 	%f58, %f45, %f56;
	sub.rn.f32 	%f59, %f57, %f58;
	mul.rn.f32 	%f60, %f44, %f56;
	mul.rn.f32 	%f61, %f45, %f53;
	add.rn.f32 	%f62, %f60, %f61;
	add.rn.f32 	%f63, %f42, %f59;
	add.rn.f32 	%f64, %f43, %f62;
	st.global.v2.f32 	[%rd11], {%f63, %f64};
	ld.global.v2.f32 	{%f65, %f66}, [%rd13+8];
	ld.global.v2.f32 	{%f67, %f68}, [%rd2+24];
	ld.global.v2.f32 	{%f69, %f70}, [%rd3+16];
	neg.f32 	%f71, %f70;
	mul.rn.f32 	%f72, %f67, %f69;
	mul.rn.f32 	%f73, %f68, %f71;
	sub.rn.f32 	%f74, %f72, %f73;
	mul.rn.f32 	%f75, %f67, %f71;
	mul.rn.f32 	%f76, %f68, %f69;
	add.rn.f32 	%f77, %f75, %f76;
	mul.rn.f32 	%f78, %f65, %f74;
	mul.rn.f32 	%f79, %f66, %f77;
	sub.rn.f32 	%f80, %f78, %f79;
	mul.rn.f32 	%f81, %f65, %f77;
	mul.rn.f32 	%f82, %f66, %f74;
	add.rn.f32 	%f83, %f81, %f82;
	add.rn.f32 	%f84, %f63, %f80;
	add.rn.f32 	%f85, %f64, %f83;
	st.global.v2.f32 	[%rd11], {%f84, %f85};
	st.global.v2.f32 	[%rd11+8], {%f1, %f1};
	ld.global.v2.f32 	{%f86, %f87}, [%rd13];
	ld.global.v2.f32 	{%f88, %f89}, [%rd2];
	ld.global.v2.f32 	{%f90, %f91}, [%rd3+8];
	neg.f32 	%f92, %f91;
	mul.rn.f32 	%f93, %f88, %f90;
	mul.rn.f32 	%f94, %f89, %f92;
	sub.rn.f32 	%f95, %f93, %f94;
	mul.rn.f32 	%f96, %f88, %f92;
	mul.rn.f32 	%f97, %f89, %f90;
	add.rn.f32 	%f98, %f96, %f97;
	mul.rn.f32 	%f99, %f86, %f95;
	mul.rn.f32 	%f100, %f87, %f98;
	sub.rn.f32 	%f101, %f99, %f100;
	mul.rn.f32 	%f102, %f86, %f98;
	mul.rn.f32 	%f103, %f87, %f95;
	add.rn.f32 	%f104, %f102, %f103;
	add.rn.f32 	%f105, %f1, %f101;
	add.rn.f32 	%f106, %f1, %f104;
	st.global.v2.f32 	[%rd11+8], {%f105, %f106};
	ld.global.v2.f32 	{%f107, %f108}, [%rd13];
	ld.global.v2.f32 	{%f109, %f110}, [%rd2+8];
	ld.global.v2.f32 	{%f111, %f112}, [%rd3+24];
	neg.f32 	%f113, %f112;
	mul.rn.f32 	%f114, %f109, %f111;
	mul.rn.f32 	%f115, %f110, %f113;
	sub.rn.f32 	%f116, %f114, %f115;
	mul.rn.f32 	%f117, %f109, %f113;
	mul.rn.f32 	%f118, %f110, %f111;
	add.rn.f32 	%f119, %f117, %f118;
	mul.rn.f32 	%f120, %f107, %f116;
	mul.rn.f32 	%f121, %f108, %f119;
	sub.rn.f32 	%f122, %f120, %f121;
	mul.rn.f32 	%f123, %f107, %f119;
	mul.rn.f32 	%f124, %f108, %f116;
	add.rn.f32 	%f125, %f123, %f124;
	add.rn.f32 	%f126, %f105, %f122;
	add.rn.f32 	%f127, %f106, %f125;
	st.global.v2.f32 	[%rd11+8], {%f126, %f127};
	ld.global.v2.f32 	{%f128, %f129}, [%rd13+8];
	ld.global.v2.f32 	{%f130, %f131}, [%rd2+16];
	ld.global.v2.f32 	{%f132, %f133}, [%rd3+8];
	neg.f32 	%f134, %f133;
	mul.rn.f32 	%f135, %f130, %f132;
	mul.rn.f32 	%f136, %f131, %f134;
	sub.rn.f32 	%f137, %f135, %f136;
	mul.rn.f32 	%f138, %f130, %f134;
	mul.rn.f32 	%f139, %f131, %f132;
	add.rn.f32 	%f140, %f138, %f139;
	mul.rn.f32 	%f141, %f128, %f137;
	mul.rn.f32 	%f142, %f129, %f140;
	sub.rn.f32 	%f143, %f141, %f142;
	mul.rn.f32 	%f144, %f128, %f140;
	mul.rn.f32 	%f145, %f129, %f137;
	add.rn.f32 	%f146, %f144, %f145;
	add.rn.f32 	%f147, %f126, %f143;
	add.rn.f32 	%f148, %f127, %f146;
	st.global.v2.f32 	[%rd11+8], {%f147, %f148};
	ld.global.v2.f32 	{%f149, %f150}, [%rd13+8];
	ld.global.v2.f32 	{%f151, %f152}, [%rd2+24];
	ld.global.v2.f32 	{%f153, %f154}, [%rd3+24];
	neg.f32 	%f155, %f154;
	mul.rn.f32 	%f156, %f151, %f153;
	mul.rn.f32 	%f157, %f152, %f155;
	sub.rn.f32 	%f158, %f156, %f157;
	mul.rn.f32 	%f159, %f151, %f155;
	mul.rn.f32 	%f160, %f152, %f153;
	add.rn.f32 	%f161, %f159, %f160;
	mul.rn.f32 	%f162, %f149, %f158;
	mul.rn.f32 	%f163, %f150, %f161;
	sub.rn.f32 	%f164, %f162, %f163;
	mul.rn.f32 	%f165, %f149, %f161;
	mul.rn.f32 	%f166, %f150, %f158;
	add.rn.f32 	%f167, %f165, %f166;
	add.rn.f32 	%f168, %f147, %f164;
	add.rn.f32 	%f169, %f148, %f167;
	st.global.v2.f32 	[%rd11+8], {%f168, %f169};
	mov.b32 	%r12, 2;
	mov.pred 	%p5, 0;
	@%p1 bra 	$L__BB11_2;
	add.s64 	%rd15, %rd1, %rd9;
	ld.global.v2.f32 	{%f170, %f171}, [%rd15];
	st.global.v2.f32 	[%rd2], {%f170, %f171};
	ld.global.v2.f32 	{%f172, %f173}, [%rd15+8];
	st.global.v2.f32 	[%rd2+8], {%f172, %f173};
	ld.global.v2.f32 	{%f174, %f175}, [%rd15+16];
	st.global.v2.f32 	[%rd2+16], {%f174, %f175};
	ld.global.v2.f32 	{%f176, %f177}, [%rd15+24];
	st.global.v2.f32 	[%rd2+24], {%f176, %f177};
$L__BB11_4:
	ret;

}
	// .globl	_Z5pulseP6float2S0_S0_i
.visible .entry _Z5pulseP6float2S0_S0_i(
	.param .u64 .ptr .align 1 _Z5pulseP6float2S0_S0_i_param_0,
	.param .u64 .ptr .align 1 _Z5pulseP6float2S0_S0_i_param_1,
	.param .u64 .ptr .align 1 _Z5pulseP6float2S0_S0_i_param_2,
	.param .u32 _Z5pulseP6float2S0_S0_i_param_3
)
{
	.reg .pred 	%p<2>;
	.reg .b32 	%r<11>;
	.reg .b32 	%f<336>;
	.reg .b64 	%rd<13>;

	ld.param.u32 	%r1, [_Z5pulseP6float2S0_S0_i_param_3];
	mov.u32 	%r2, %ctaid.x;
	mov.u32 	%r3, %ntid.x;
	mov.u32 	%r4, %tid.x;
	mad.lo.s32 	%r5, %r2, %r3, %r4;
	setp.ge.s32 	%p1, %r5, %r1;
	@%p1 bra 	$L__BB12_2;
	ld.param.u64 	%rd12, [_Z5pulseP6float2S0_S0_i_param_2];
	ld.param.u64 	%rd11, [_Z5pulseP6float2S0_S0_i_param_1];
	ld.param.u64 	%rd10, [_Z5pulseP6float2S0_S0_i_param_0];
	cvta.to.global.u64 	%rd4, %rd12;
	cvta.to.global.u64 	%rd5, %rd11;
	cvta.to.global.u64 	%rd6, %rd10;
	shl.b32 	%r10, %r5, 2;
	mul.wide.s32 	%rd7, %r10, 8;
	add.s64 	%rd8, %rd5, %rd7;
	mov.f32 	%f1, 0f00000000;
	st.global.v2.f32 	[%rd8], {%f1, %f1};
	ld.global.v2.f32 	{%f2, %f3}, [%rd4];
	add.s64 	%rd9, %rd6, %rd7;
	ld.global.v2.f32 	{%f4, %f5}, [%rd9];
	neg.f32 	%f6, %f3;
	mul.rn.f32 	%f7, %f4, %f2;
	mul.rn.f32 	%f8, %f5, %f6;
	sub.rn.f32 	%f9, %f7, %f8;
	mul.rn.f32 	%f10, %f4, %f6;
	mul.rn.f32 	%f11, %f5, %f2;
	add.rn.f32 	%f12, %f10, %f11;
	mul.rn.f32 	%f13, %f2, %f9;
	mul.rn.f32 	%f14, %f3, %f12;
	sub.rn.f32 	%f15, %f13, %f14;
	mul.rn.f32 	%f16, %f2, %f12;
	mul.rn.f32 	%f17, %f3, %f9;
	add.rn.f32 	%f18, %f16, %f17;
	add.rn.f32 	%f19, %f1, %f15;
	add.rn.f32 	%f20, %f1, %f18;
	st.global.v2.f32 	[%rd8], {%f19, %f20};
	ld.global.v2.f32 	{%f21, %f22}, [%rd4];
	ld.global.v2.f32 	{%f23, %f24}, [%rd9+8];
	ld.global.v2.f32 	{%f25, %f26}, [%rd4+8];
	neg.f32 	%f27, %f26;
	mul.rn.f32 	%f28, %f23, %f25;
	mul.rn.f32 	%f29, %f24, %f27;
	sub.rn.f32 	%f30, %f28, %f29;
	mul.rn.f32 	%f31, %f23, %f27;
	mul.rn.f32 	%f32, %f24, %f25;
	add.rn.f32 	%f33, %f31, %f32;
	mul.rn.f32 	%f34, %f21, %f30;
	mul.rn.f32 	%f35, %f22, %f33;
	sub.rn.f32 	%f36, %f34, %f35;
	mul.rn.f32 	%f37, %f21, %f33;
	mul.rn.f32 	%f38, %f22, %f30;
	add.rn.f32 	%f39, %f37, %f38;
	add.rn.f32 	%f40, %f19, %f36;
	add.rn.f32 	%f41, %f20, %f39;
	st.global.v2.f32 	[%rd8], {%f40, %f41};
	ld.global.v2.f32 	{%f42, %f43}, [%rd4+8];
	ld.global.v2.f32 	{%f44, %f45}, [%rd9+16];
	ld.global.v2.f32 	{%f46, %f47}, [%rd4];
	neg.f32 	%f48, %f47;
	mul.rn.f32 	%f49, %f44, %f46;
	mul.rn.f32 	%f50, %f45, %f48;
	sub.rn.f32 	%f51, %f49, %f50;
	mul.rn.f32 	%f52, %f44, %f48;
	mul.rn.f32 	%f53, %f45, %f46;
	add.rn.f32 	%f54, %f52, %f53;
	mul.rn.f32 	%f55, %f42, %f51;
	mul.rn.f32 	%f56, %f43, %f54;
	sub.rn.f32 	%f57, %f55, %f56;
	mul.rn.f32 	%f58, %f42, %f54;
	mul.rn.f32 	%f59, %f43, %f51;
	add.rn.f32 	%f60, %f58, %f59;
	add.rn.f32 	%f61, %f40, %f57;
	add.rn.f32 	%f62, %f41, %f60;
	st.global.v2.f32 	[%rd8], {%f61, %f62};
	ld.global.v2.f32 	{%f63, %f64}, [%rd4+8];
	ld.global.v2.f32 	{%f65, %f66}, [%rd9+24];
	neg.f32 	%f67, %f64;
	mul.rn.f32 	%f68, %f65, %f63;
	mul.rn.f32 	%f69, %f66, %f67;
	sub.rn.f32 	%f70, %f68, %f69;
	mul.rn.f32 	%f71, %f65, %f67;
	mul.rn.f32 	%f72, %f66, %f63;
	add.rn.f32 	%f73, %f71, %f72;
	mul.rn.f32 	%f74, %f63, %f70;
	mul.rn.f32 	%f75, %f64, %f73;
	sub.rn.f32 	%f76, %f74, %f75;
	mul.rn.f32 	%f77, %f63, %f73;
	mul.rn.f32 	%f78, %f64, %f70;
	add.rn.f32 	%f79, %f77, %f78;
	add.rn.f32 	%f80, %f61, %f76;
	add.rn.f32 	%f81, %f62, %f79;
	st.global.v2.f32 	[%rd8], {%f80, %f81};
	st.global.v2.f32 	[%rd8+8], {%f1, %f1};
	ld.global.v2.f32 	{%f82, %f83}, [%rd4];
	ld.global.v2.f32 	{%f84, %f85}, [%rd9];
	ld.global.v2.f32 	{%f86, %f87}, [%rd4+16];
	neg.f32 	%f88, %f87;
	mul.rn.f32 	%f89, %f84, %f86;
	mul.rn.f32 	%f90, %f85, %f88;
	sub.rn.f32 	%f91, %f89, %f90;
	mul.rn.f32 	%f92, %f84, %f88;
	mul.rn.f32 	%f93, %f85, %f86;
	add.rn.f32 	%f94, %f92, %f93;
	mul.rn.f32 	%f95, %f82, %f91;
	mul.rn.f32 	%f96, %f83, %f94;
	sub.rn.f32 	%f97, %f95, %f96;
	mul.rn.f32 	%f98, %f82, %f94;
	mul.rn.f32 	%f99, %f83, %f91;
	add.rn.f32 	%f100, %f98, %f99;
	add.rn.f32 	%f101, %f1, %f97;
	add.rn.f32 	%f102, %f1, %f100;
	st.global.v2.f32 	[%rd8+8], {%f101, %f102};
	ld.global.v2.f32 	{%f103, %f104}, [%rd4];
	ld.global.v2.f32 	{%f105, %f106}, [%rd9+8];
	ld.global.v2.f32 	{%f107, %f108}, [%rd4+24];
	neg.f32 	%f109, %f108;
	mul.rn.f32 	%f110, %f105, %f107;
	mul.rn.f32 	%f111, %f106, %f109;
	sub.rn.f32 	%f112, %f110, %f111;
	mul.rn.f32 	%f113, %f105, %f109;
	mul.rn.f32 	%f114, %f106, %f107;
	add.rn.f32 	%f115, %f113, %f114;
	mul.rn.f32 	%f116, %f103, %f112;
	mul.rn.f32 	%f117, %f104, %f115;
	sub.rn.f32 	%f118, %f116, %f117;
	mul.rn.f32 	%f119, %f103, %f115;
	mul.rn.f32 	%f120, %f104, %f112;
	add.rn.f32 	%f121, %f119, %f120;
	add.rn.f32 	%f122, %f101, %f118;
	add.rn.f32 	%f123, %f102, %f121;
	st.global.v2.f32 	[%rd8+8], {%f122, %f123};
	ld.global.v2.f32 	{%f124, %f125}, [%rd4+8];
	ld.global.v2.f32 	{%f126, %f127}, [%rd9+16];
	ld.global.v2.f32 	{%f128, %f129}, [%rd4+16];
	neg.f32 	%f130, %f129;
	mul.rn.f32 	%f131, %f126, %f128;
	mul.rn.f32 	%f132, %f127, %f130;
	sub.rn.f32 	%f133, %f131, %f132;
	mul.rn.f32 	%f134, %f126, %f130;
	mul.rn.f32 	%f135, %f127, %f128;
	add.rn.f32 	%f136, %f134, %f135;
	mul.rn.f32 	%f137, %f124, %f133;
	mul.rn.f32 	%f138, %f125, %f136;
	sub.rn.f32 	%f139, %f137, %f138;
	mul.rn.f32 	%f140, %f124, %f136;
	mul.rn.f32 	%f141, %f125, %f133;
	add.rn.f32 	%f142, %f140, %f141;
	add.rn.f32 	%f143, %f122, %f139;
	add.rn.f32 	%f144, %f123, %f142;
	st.global.v2.f32 	[%rd8+8], {%f143, %f144};
	ld.global.v2.f32 	{%f145, %f146}, [%rd4+8];
	ld.global.v2.f32 	{%f147, %f148}, [%rd9+24];
	ld.global.v2.f32 	{%f149, %f150}, [%rd4+24];
	neg.f32 	%f151, %f150;
	mul.rn.f32 	%f152, %f147, %f149;
	mul.rn.f32 	%f153, %f148, %f151;
	sub.rn.f32 	%f154, %f152, %f153;
	mul.rn.f32 	%f155, %f147, %f151;
	mul.rn.f32 	%f156, %f148, %f149;
	add.rn.f32 	%f157, %f155, %f156;
	mul.rn.f32 	%f158, %f145, %f154;
	mul.rn.f32 	%f159, %f146, %f157;
	sub.rn.f32 	%f160, %f158, %f159;
	mul.rn.f32 	%f161, %f145, %f157;
	mul.rn.f32 	%f162, %f146, %f154;
	add.rn.f32 	%f163, %f161, %f162;
	add.rn.f32 	%f164, %f143, %f160;
	add.rn.f32 	%f165, %f144, %f163;
	st.global.v2.f32 	[%rd8+8], {%f164, %f165};
	st.global.v2.f32 	[%rd8+16], {%f1, %f1};
	ld.global.v2.f32 	{%f166, %f167}, [%rd4+16];
	ld.global.v2.f32 	{%f168, %f169}, [%rd9];
	ld.global.v2.f32 	{%f170, %f171}, [%rd4];
	neg.f32 	%f172, %f171;
	mul.rn.f32 	%f173, %f168, %f170;
	mul.rn.f32 	%f174, %f169, %f172;
	sub.rn.f32 	%f175, %f173, %f174;
	mul.rn.f32 	%f176, %f168, %f172;
	mul.rn.f32 	%f177, %f169, %f170;
	add.rn.f32 	%f178, %f176, %f177;
	mul.rn.f32 	%f179, %f166, %f175;
	mul.rn.f32 	%f180, %f167, %f178;
	sub.rn.f32 	%f181, %f179, %f180;
	mul.rn.f32 	%f182, %f166, %f178;
	mul.rn.f32 	%f183, %f167, %f175;
	add.rn.f32 	%f184, %f182, %f183;
	add.rn.f32 	%f185, %f1, %f181;
	add.rn.f32 	%f186, %f1, %f184;
	st.global.v2.f32 	[%rd8+16], {%f185, %f186};
	ld.global.v2.f32 	{%f187, %f188}, [%rd4+16];
	ld.global.v2.f32 	{%f189, %f190}, [%rd9+8];
	ld.global.v2.f32 	{%f191, %f192}, [%rd4+8];
	neg.f32 	%f193, %f192;
	mul.rn.f32 	%f194, %f189, %f191;
	mul.rn.f32 	%f195, %f190, %f193;
	sub.rn.f32 	%f196, %f194, %f195;
	mul.rn.f32 	%f197, %f189, %f193;
	mul.rn.f32 	%f198, %f190, %f191;
	add.rn.f32 	%f199, %f197, %f198;
	mul.rn.f32 	%f200, %f187, %f196;
	mul.rn.f32 	%f201, %f188, %f199;
	sub.rn.f32 	%f202, %f200, %f201;
	mul.rn.f32 	%f203, %f187, %f199;
	mul.rn.f32 	%f204, %f188, %f196;
	add.rn.f32 	%f205, %f203, %f204;
	add.rn.f32 	%f206, %f185, %f202;
	add.rn.f32 	%f207, %f186, %f205;
	st.global.v2.f32 	[%rd8+16], {%f206, %f207};
	ld.global.v2.f32 	{%f208, %f209}, [%rd4+24];
	ld.global.v2.f32 	{%f210, %f211}, [%rd9+16];
	ld.global.v2.f32 	{%f212, %f213}, [%rd4];
	neg.f32 	%f214, %f213;
	mul.rn.f32 	%f215, %f210, %f212;
	mul.rn.f32 	%f216, %f211, %f214;
	sub.rn.f32 	%f217, %f215, %f216;
	mul.rn.f32 	%f218, %f210, %f214;
	mul.rn.f32 	%f219, %f211, %f212;
	add.rn.f32 	%f220, %f218, %f219;
	mul.rn.f32 	%f221, %f208, %f217;
	mul.rn.f32 	%f222, %f209, %f220;
	sub.rn.f32 	%f223, %f221, %f222;
	mul.rn.f32 	%f224, %f208, %f220;
	mul.rn.f32 	%f225, %f209, %f217;
	add.rn.f32 	%f226, %f224, %f225;
	add.rn.f32 	%f227, %f206, %f223;
	add.rn.f32 	%f228, %f207, %f226;
	st.global.v2.f32 	[%rd8+16], {%f227, %f228};
	ld.global.v2.f32 	{%f229, %f230}, [%rd4+24];
	ld.global.v2.f32 	{%f231, %f232}, [%rd9+24];
	ld.global.v2.f32 	{%f233, %f234}, [%rd4+8];
	neg.f32 	%f235, %f234;
	mul.rn.f32 	%f236, %f231, %f233;
	mul.rn.f32 	%f237, %f232, %f235;
	sub.rn.f32 	%f238, %f236, %f237;
	mul.rn.f32 	%f239, %f231, %f235;
	mul.rn.f32 	%f240, %f232, %f233;
	add.rn.f32 	%f241, %f239, %f240;
	mul.rn.f32 	%f242, %f229, %f238;
	mul.rn.f32 	%f243, %f230, %f241;
	sub.rn.f32 	%f244, %f242, %f243;
	mul.rn.f32 	%f245, %f229, %f241;
	mul.rn.f32 	%f246, %f230, %f238;
	add.rn.f32 	%f247, %f245, %f246;
	add.rn.f32 	%f248, %f227, %f244;
	add.rn.f32 	%f249, %f228, %f247;
	st.global.v2.f32 	[%rd8+16], {%f248, %f249};
	st.global.v2.f32 	[%rd8+24], {%f1, %f1};
	ld.global.v2.f32 	{%f250, %f251}, [%rd4+16];
	ld.global.v2.f32 	{%f252, %f253}, [%rd9];
	neg.f32 	%f254, %f251;
	mul.rn.f32 	%f255, %f252, %f250;
	mul.rn.f32 	%f256, %f253, %f254;
	sub.rn.f32 	%f257, %f255, %f256;
	mul.rn.f32 	%f258, %f252, %f254;
	mul.rn.f32 	%f259, %f253, %f250;
	add.rn.f32 	%f260, %f258, %f259;
	mul.rn.f32 	%f261, %f250, %f257;
	mul.rn.f32 	%f262, %f251, %f260;
	sub.rn.f32 	%f263, %f261, %f262;
	mul.rn.f32 	%f264, %f250, %f260;
	mul.rn.f32 	%f265, %f251, %f257;
	add.rn.f32 	%f266, %f264, %f265;
	add.rn.f32 	%f267, %f1, %f263;
	add.rn.f32 	%f268, %f1, %f266;
	st.global.v2.f32 	[%rd8+24], {%f267, %f268};
	ld.global.v2.f32 	{%f269, %f270}, [%rd4+16];
	ld.global.v2.f32 	{%f271, %f272}, [%rd9+8];
	ld.global.v2.f32 	{%f273, %f274}, [%rd4+24];
	neg.f32 	%f275, %f274;
	mul.rn.f32 	%f276, %f271, %f273;
	mul.rn.f32 	%f277, %f272, %f275;
	sub.rn.f32 	%f278, %f276, %f277;
	mul.rn.f32 	%f279, %f271, %f275;
	mul.rn.f32 	%f280, %f272, %f273;
	add.rn.f32 	%f281, %f279, %f280;
	mul.rn.f32 	%f282, %f269, %f278;
	mul.rn.f32 	%f283, %f270, %f281;
	sub.rn.f32 	%f284, %f282, %f283;
	mul.rn.f32 	%f285, %f269, %f281;
	mul.rn.f32 	%f286, %f270, %f278;
	add.rn.f32 	%f287, %f285, %f286;
	add.rn.f32 	%f288, %f267, %f284;
	add.rn.f32 	%f289, %f268, %f287;
	st.global.v2.f32 	[%rd8+24], {%f288, %f289};
	ld.global.v2.f32 	{%f290, %f291}, [%rd4+24];
	ld.global.v2.f32 	{%f292, %f293}, [%rd9+16];
	ld.global.v2.f32 	{%f294, %f295}, [%rd4+16];
	neg.f32 	%f296, %f295;
	mul.rn.f32 	%f297, %f292, %f294;
	mul.rn.f32 	%f298, %f293, %f296;
	sub.rn.f32 	%f299, %f297, %f298;
	mul.rn.f32 	%f300, %f292, %f296;
	mul.rn.f32 	%f301, %f293, %f294;
	add.rn.f32 	%f302, %f300, %f301;
	mul.rn.f32 	%f303, %f290, %f299;
	mul.rn.f32 	%f304, %f291, %f302;
	sub.rn.f32 	%f305, %f303, %f304;
	mul.rn.f32 	%f306, %f290, %f302;
	mul.rn.f32 	%f307, %f291, %f299;
	add.rn.f32 	%f308, %f306, %f307;
	add.rn.f32 	%f309, %f288, %f305;
	add.rn.f32 	%f310, %f289, %f308;
	st.global.v2.f32 	[%rd8+24], {%f309, %f310};
	ld.global.v2.f32 	{%f311, %f312}, [%rd4+24];
	ld.global.v2.f32 	{%f313, %f314}, [%rd9+24];
	neg.f32 	%f315, %f312;
	mul.rn.f32 	%f316, %f313, %f311;
	mul.rn.f32 	%f317, %f314, %f315;
	sub.rn.f32 	%f318, %f316, %f317;
	mul.rn.f32 	%f319, %f313, %f315;
	mul.rn.f32 	%f320, %f314, %f311;
	add.rn.f32 	%f321, %f319, %f320;
	mul.rn.f32 	%f322, %f311, %f318;
	mul.rn.f32 	%f323, %f312, %f321;
	sub.rn.f32 	%f324, %f322, %f323;
	mul.rn.f32 	%f325, %f311, %f321;
	mul.rn.f32 	%f326, %f312, %f318;
	add.rn.f32 	%f327, %f325, %f326;
	add.rn.f32 	%f328, %f309, %f324;
	add.rn.f32 	%f329, %f310, %f327;
	st.global.v2.f32 	[%rd8+24], {%f328, %f329};
	st.global.v2.f32 	[%rd9], {%f80, %f81};
	ld.global.v2.f32 	{%f330, %f331}, [%rd8+8];
	st.global.v2.f32 	[%rd9+8], {%f330, %f331};
	ld.global.v2.f32 	{%f332, %f333}, [%rd8+16];
	st.global.v2.f32 	[%rd9+16], {%f332, %f333};
	ld.global.v2.f32 	{%f334, %f335}, [%rd8+24];
	st.global.v2.f32 	[%rd9+24], {%f334, %f335};
$L__BB12_2:
	ret;

}
	// .globl	_Z24ham_hilbert_to_liouvilleP6float2S0_ffffiffS0_
.visible .entry _Z24ham_hilbert_to_liouvilleP6float2S0_ffffiffS0_(
	.param .u64 .ptr .align 1 _Z24ham_hilbert_to_liouvilleP6float2S0_ffffiffS0__param_0,
	.param .u64 .ptr .align 1 _Z24ham_hilbert_to_liouvilleP6float2S0_ffffiffS0__param_1,
	.param .f32 _Z24ham_hilbert_to_liouvilleP6float2S0_ffffiffS0__param_2,
	.param .f32 _Z24ham_hilbert_to_liouvilleP6float2S0_ffffiffS0__param_3,
	.param .f32 _Z24ham_hilbert_to_liouvilleP6float2S0_ffffiffS0__param_4,
	.param .f32 _Z24ham_hilbert_to_liouvilleP6float2S0_ffffiffS0__param_5,
	.param .u32 _Z24ham_hilbert_to_liouvilleP6float2S0_ffffiffS0__param_6,
	.param .f32 _Z24ham_hilbert_to_liouvilleP6float2S0_ffffiffS0__param_7,
	.param .f32 _Z24ham_hilbert_to_liouvilleP6float2S0_ffffiffS0__param_8,
	.param .u64 .ptr .align 1 _Z24ham_hilbert_to_liouvilleP6float2S0_ffffiffS0__param_9
)
{
	.reg .pred 	%p<3>;
	.reg .b32 	%r<8>;
	.reg .b32 	%f<278>;
	.reg .b64 	%rd<15>;

	ld.param.f32 	%f20, [_Z24ham_hilbert_to_liouvilleP6float2S0_ffffiffS0__param_2];
	ld.param.f32 	%f21, [_Z24ham_hilbert_to_liouvilleP6float2S0_ffffiffS0__param_3];
	ld.param.f32 	%f22, [_Z24ham_hilbert_to_liouvilleP6float2S0_ffffiffS0__param_4];
	ld.param.f32 	%f23, [_Z24ham_hilbert_to_liouvilleP6float2S0_ffffiffS0__param_5];
	ld.param.u32 	%r2, [_Z24ham_hilbert_to_liouvilleP6float2S0_ffffiffS0__param_6];
	ld.param.f32 	%f24, [_Z24ham_hilbert_to_liouvilleP6float2S0_ffffiffS0__param_7];
	ld.param.f32 	%f25, [_Z24ham_hilbert_to_liouvilleP6float2S0_ffffiffS0__param_8];
	ld.param.u64 	%rd4, [_Z24ham_hilbert_to_liouvilleP6float2S0_ffffiffS0__param_9];
	mov.u32 	%r3, %ctaid.x;
	mov.u32 	%r4, %ntid.x;
	mov.u32 	%r5, %tid.x;
	mad.lo.s32 	%r1, %r3, %r4, %r5;
	setp.ge.s32 	%p1, %r1, %r2;
	@%p1 bra 	$L__BB13_4;
	ld.param.u64 	%rd14, [_Z24ham_hilbert_to_liouvilleP6float2S0_ffffiffS0__param_1];
	ld.param.u64 	%rd13, [_Z24ham_hilbert_to_liouvilleP6float2S0_ffffiffS0__param_0];
	cvta.to.global.u64 	%rd5, %rd14;
	cvta.to.global.u64 	%rd6, %rd13;
	neg.f32 	%f27, %f20;
	shl.b32 	%r6, %r1, 2;
	shl.b32 	%r7, %r1, 4;
	mul.wide.s32 	%rd7, %r6, 8;
	add.s64 	%rd8, %rd6, %rd7;
	ld.global.v2.f32 	{%f28, %f29}, [%rd8];
	neg.f32 	%f30, %f29;
	sub.rn.f32 	%f31, %f28, %f28;
	sub.rn.f32 	%f32, %f29, %f30;
	mov.f32 	%f277, 0f00000000;
	mul.rn.f32 	%f33, %f277, %f31;
	mul.rn.f32 	%f34, %f27, %f32;
	sub.rn.f32 	%f35, %f33, %f34;
	mul.rn.f32 	%f36, %f277, %f32;
	mul.rn.f32 	%f37, %f27, %f31;
	add.rn.f32 	%f38, %f36, %f37;
	mul.wide.s32 	%rd9, %r7, 8;
	add.s64 	%rd1, %rd5, %rd9;
	st.global.v2.f32 	[%rd1], {%f35, %f38};
	ld.global.v2.f32 	{%f39, %f40}, [%rd8+8];
	neg.f32 	%f41, %f40;
	sub.rn.f32 	%f42, %f277, %f39;
	sub.rn.f32 	%f43, %f277, %f41;
	mul.rn.f32 	%f44, %f277, %f42;
	mul.rn.f32 	%f45, %f27, %f43;
	sub.rn.f32 	%f1, %f44, %f45;
	mul.rn.f32 	%f46, %f277, %f43;
	mul.rn.f32 	%f47, %f27, %f42;
	add.rn.f32 	%f2, %f46, %f47;
	st.global.v2.f32 	[%rd1+8], {%f1, %f2};
	ld.global.v2.f32 	{%f48, %f49}, [%rd8+16];
	neg.f32 	%f50, %f49;
	sub.rn.f32 	%f51, %f277, %f48;
	sub.rn.f32 	%f52, %f277, %f50;
	mul.rn.f32 	%f53, %f277, %f51;
	mul.rn.f32 	%f54, %f27, %f52;
	sub.rn.f32 	%f3, %f53, %f54;
	mul.rn.f32 	%f55, %f277, %f52;
	mul.rn.f32 	%f56, %f27, %f51;
	add.rn.f32 	%f4, %f55, %f56;
	st.global.v2.f32 	[%rd1+32], {%f3, %f4};
	ld.global.v2.f32 	{%f57, %f58}, [%rd8];
	ld.global.v2.f32 	{%f59, %f60}, [%rd8+24];
	neg.f32 	%f61, %f60;
	sub.rn.f32 	%f62, %f57, %f59;
	sub.rn.f32 	%f63, %f58, %f61;
	mul.rn.f32 	%f64, %f277, %f62;
	mul.rn.f32 	%f65, %f27, %f63;
	sub.rn.f32 	%f66, %f64, %f65;
	mul.rn.f32 	%f67, %f277, %f63;
	mul.rn.f32 	%f68, %f27, %f62;
	add.rn.f32 	%f69, %f67, %f68;
	st.global.v2.f32 	[%rd1+40], {%f66, %f69};
	ld.global.v2.f32 	{%f70, %f71}, [%rd8+8];
	sub.rn.f32 	%f72, %f70, %f277;
	sub.rn.f32 	%f73, %f71, %f277;
	mul.rn.f32 	%f74, %f277, %f72;
	mul.rn.f32 	%f75, %f27, %f73;
	sub.rn.f32 	%f5, %f74, %f75;
	mul.rn.f32 	%f76, %f277, %f73;
	mul.rn.f32 	%f77, %f27, %f72;
	add.rn.f32 	%f6, %f76, %f77;
	st.global.v2.f32 	[%rd1+16], {%f5, %f6};
	sub.rn.f32 	%f78, %f277, %f277;
	mul.rn.f32 	%f79, %f277, %f78;
	mul.rn.f32 	%f80, %f27, %f78;
	sub.rn.f32 	%f81, %f79, %f80;
	add.rn.f32 	%f82, %f79, %f80;
	st.global.v2.f32 	[%rd1+24], {%f81, %f82};
	st.global.v2.f32 	[%rd1+48], {%f81, %f82};
	ld.global.v2.f32 	{%f83, %f84}, [%rd8+8];
	sub.rn.f32 	%f85, %f83, %f277;
	sub.rn.f32 	%f86, %f84, %f277;
	mul.rn.f32 	%f87, %f277, %f85;
	mul.rn.f32 	%f88, %f27, %f86;
	sub.rn.f32 	%f7, %f87, %f88;
	mul.rn.f32 	%f89, %f277, %f86;
	mul.rn.f32 	%f90, %f27, %f85;
	add.rn.f32 	%f8, %f89, %f90;
	st.global.v2.f32 	[%rd1+56], {%f7, %f8};
	ld.global.v2.f32 	{%f91, %f92}, [%rd8+16];
	sub.rn.f32 	%f93, %f91, %f277;
	sub.rn.f32 	%f94, %f92, %f277;
	mul.rn.f32 	%f95, %f277, %f93;
	mul.rn.f32 	%f96, %f27, %f94;
	sub.rn.f32 	%f9, %f95, %f96;
	mul.rn.f32 	%f97, %f277, %f94;
	mul.rn.f32 	%f98, %f27, %f93;
	add.rn.f32 	%f10, %f97, %f98;
	st.global.v2.f32 	[%rd1+64], {%f9, %f10};
	st.global.v2.f32 	[%rd1+72], {%f81, %f82};
	st.global.v2.f32 	[%rd1+96], {%f81, %f82};
	ld.global.v2.f32 	{%f99, %f100}, [%rd8+16];
	sub.rn.f32 	%f101, %f99, %f277;
	sub.rn.f32 	%f102, %f100, %f277;
	mul.rn.f32 	%f103, %f277, %f101;
	mul.rn.f32 	%f104, %f27, %f102;
	sub.rn.f32 	%f11, %f103, %f104;
	mul.rn.f32 	%f105, %f277, %f102;
	mul.rn.f32 	%f106, %f27, %f101;
	add.rn.f32 	%f12, %f105, %f106;
	st.global.v2.f32 	[%rd1+104], {%f11, %f12};
	ld.global.v2.f32 	{%f107, %f108}, [%rd8+24];
	ld.global.v2.f32 	{%f109, %f110}, [%rd8];
	neg.f32 	%f111, %f110;
	sub.rn.f32 	%f112, %f107, %f109;
	sub.rn.f32 	%f113, %f108, %f111;
	mul.rn.f32 	%f114, %f277, %f112;
	mul.rn.f32 	%f115, %f27, %f113;
	sub.rn.f32 	%f116, %f114, %f115;
	mul.rn.f32 	%f117, %f277, %f113;
	mul.rn.f32 	%f118, %f27, %f112;
	add.rn.f32 	%f119, %f117, %f118;
	st.global.v2.f32 	[%rd1+80], {%f116, %f119};
	ld.global.v2.f32 	{%f120, %f121}, [%rd8+8];
	neg.f32 	%f122, %f121;
	sub.rn.f32 	%f123, %f277, %f120;
	sub.rn.f32 	%f124, %f277, %f122;
	mul.rn.f32 	%f125, %f277, %f123;
	mul.rn.f32 	%f126, %f27, %f124;
	sub.rn.f32 	%f13, %f125, %f126;
	mul.rn.f32 	%f127, %f277, %f124;
	mul.rn.f32 	%f128, %f27, %f123;
	add.rn.f32 	%f14, %f127, %f128;
	st.global.v2.f32 	[%rd1+88], {%f13, %f14};
	ld.global.v2.f32 	{%f129, %f130}, [%rd8+16];
	neg.f32 	%f131, %f130;
	sub.rn.f32 	%f132, %f277, %f129;
	sub.rn.f32 	%f133, %f277, %f131;
	mul.rn.f32 	%f134, %f277, %f132;
	mul.rn.f32 	%f135, %f27, %f133;
	sub.rn.f32 	%f15, %f134, %f135;
	mul.rn.f32 	%f136, %f277, %f133;
	mul.rn.f32 	%f137, %f27, %f132;
	add.rn.f32 	%f16, %f136, %f137;
	st.global.v2.f32 	[%rd1+112], {%f15, %f16};
	ld.global.v2.f32 	{%f138, %f139}, [%rd8+24];
	neg.f32 	%f140, %f139;
	sub.rn.f32 	%f141, %f138, %f138;
	sub.rn.f32 	%f142, %f139, %f140;
	mul.rn.f32 	%f143, %f277, %f141;
	mul.rn.f32 	%f144, %f27, %f142;
	sub.rn.f32 	%f145, %f143, %f144;
	mul.rn.f32 	%f146, %f277, %f142;
	mul.rn.f32 	%f147, %f27, %f141;
	add.rn.f32 	%f148, %f146, %f147;
	mul.rn.f32 	%f149, %f21, %f20;
	sub.rn.f32 	%f150, %f35, %f149;
	sub.rn.f32 	%f151, %f38, %f277;
	st.global.v2.f32 	[%rd1], {%f150, %f151};
	add.rn.f32 	%f152, %f81, %f149;
	add.rn.f32 	%f153, %f82, %f277;
	st.global.v2.f32 	[%rd1+24], {%f152, %f153};
	mov.f32 	%f154, 0f40000000;
	div.rn.f32 	%f155, %f149, %f154;
	sub.rn.f32 	%f156, %f66, %f155;
	sub.rn.f32 	%f157, %f69, %f277;
	sub.rn.f32 	%f158, %f116, %f155;
	sub.rn.f32 	%f159, %f119, %f277;
	mul.rn.f32 	%f160, %f22, %f20;
	div.rn.f32 	%f161, %f160, %f154;
	sub.rn.f32 	%f162, %f156, %f161;
	sub.rn.f32 	%f163, %f157, %f277;
	sub.rn.f32 	%f164, %f158, %f161;
	sub.rn.f32 	%f165, %f159, %f277;
	add.rn.f32 	%f166, %f81, %f160;
	st.global.v2.f32 	[%rd1+96], {%f166, %f153};
	sub.rn.f32 	%f167, %f145, %f160;
	sub.rn.f32 	%f168, %f148, %f277;
	st.global.v2.f32 	[%rd1+120], {%f167, %f168};
	mul.rn.f32 	%f169, %f23, %f20;
	div.rn.f32 	%f170, %f169, %f154;
	sub.rn.f32 	%f171, %f162, %f170;
	sub.rn.f32 	%f172, %f163, %f277;
	st.global.v2.f32 	[%rd1+40], {%f171, %f172};
	sub.rn.f32 	%f173, %f164, %f170;
	sub.rn.f32 	%f174, %f165, %f277;
	st.global.v2.f32 	[%rd1+80], {%f173, %f174};
	add.rn.f32 	%f17, %f24, %f25;
	setp.eq.f32 	%p2, %f17, 0f00000000;
	@%p2 bra 	$L__BB13_3;
	sub.rn.f32 	%f175, %f24, %f25;
	div.rn.f32 	%f277, %f175, %f17;
$L__BB13_3:
	cvta.to.global.u64 	%rd10, %rd4;
	mul.wide.s32 	%rd11, %r1, 8;
	add.s64 	%rd12, %rd10, %rd11;
	ld.global.v2.f32 	{%f176, %f177}, [%rd12];
	neg.f32 	%f178, %f177;
	add.rn.f32 	%f179, %f22, %f23;
	add.rn.f32 	%f180, %f21, %f179;
	mov.f32 	%f181, 0f40400000;
	mul.rn.f32 	%f182, %f181, %f21;
	sub.rn.f32 	%f183, %f23, %f22;
	add.rn.f32 	%f184, %f182, %f183;
	mul.rn.f32 	%f185, %f181, %f22;
	add.rn.f32 	%f186, %f185, %f23;
	sub.rn.f32 	%f187, %f21, %f186;
	mul.rn.f32 	%f188, %f17, %f277;
	mov.f32 	%f189, 0f41200000;
	mov.f32 	%f190, 0f41800000;
	mul.rn.f32 	%f191, %f190, %f189;
	div.rn.f32 	%f192, %f188, %f191;
	mul.rn.f32 	%f193, %f20, %f192;
	mov.f32 	%f194, 0fBF800000;
	mul.rn.f32 	%f195, %f194, %f176;
	mov.f32 	%f196, 0f00000000;
	mul.rn.f32 	%f197, %f196, %f178;
	sub.rn.f32 	%f198, %f195, %f197;
	mul.rn.f32 	%f199, %f194, %f178;
	mul.rn.f32 	%f200, %f196, %f176;
	add.rn.f32 	%f201, %f199, %f200;
	mul.rn.f32 	%f202, %f184, %f198;
	mul.rn.f32 	%f203, %f196, %f201;
	sub.rn.f32 	%f204, %f202, %f203;
	mul.rn.f32 	%f205, %f184, %f201;
	mul.rn.f32 	%f206, %f196, %f198;
	add.rn.f32 	%f207, %f205, %f206;
	mul.rn.f32 	%f208, %f193, %f204;
	mul.rn.f32 	%f209, %f196, %f207;
	sub.rn.f32 	%f210, %f208, %f209;
	mul.rn.f32 	%f211, %f193, %f207;
	mul.rn.f32 	%f212, %f196, %f204;
	add.rn.f32 	%f213, %f211, %f212;
	neg.f32 	%f214, %f213;
	mul.rn.f32 	%f215, %f196, %f177;
	sub.rn.f32 	%f216, %f195, %f215;
	mul.rn.f32 	%f217, %f194, %f177;
	add.rn.f32 	%f218, %f217, %f200;
	mul.rn.f32 	%f219, %f180, %f216;
	mul.rn.f32 	%f220, %f196, %f218;
	sub.rn.f32 	%f221, %f219, %f220;
	mul.rn.f32 	%f222, %f180, %f218;
	mul.rn.f32 	%f223, %f196, %f216;
	add.rn.f32 	%f224, %f222, %f223;
	mul.rn.f32 	%f225, %f193, %f221;
	mul.rn.f32 	%f226, %f196, %f224;
	sub.rn.f32 	%f227, %f225, %f226;
	mul.rn.f32 	%f228, %f193, %f224;
	mul.rn.f32 	%f229, %f196, %f221;
	add.rn.f32 	%f230, %f228, %f229;
	neg.f32 	%f231, %f230;
	mov.f32 	%f232, 0f3F800000;
	mul.rn.f32 	%f233, %f232, %f176;
	sub.rn.f32 	%f234, %f233, %f215;
	mul.rn.f32 	%f235, %f232, %f177;
	add.rn.f32 	%f236, %f235, %f200;
	mul.rn.f32 	%f237, %f180, %f234;
	mul.rn.f32 	%f238, %f196, %f236;
	sub.rn.f32 	%f239, %f237, %f238;
	mul.rn.f32 	%f240, %f180, %f236;
	mul.rn.f32 	%f241, %f196, %f234;
	add.rn.f32 	%f242, %f240, %f241;
	mul.rn.f32 	%f243, %f193, %f239;
	mul.rn.f32 	%f244, %f196, %f242;
	sub.rn.f32 	%f245, %f243, %f244;
	mul.rn.f32 	%f246, %f193, %f242;
	mul.rn.f32 	%f247, %f196, %f239;
	add.rn.f32 	%f248, %f246, %f247;
	neg.f32 	%f249, %f248;
	mul.rn.f32 	%f250, %f187, %f198;
	sub.rn.f32 	%f251, %f250, %f203;
	mul.rn.f32 	%f252, %f187, %f201;
	add.rn.f32 	%f253, %f252, %f206;
	mul.rn.f32 	%f254, %f193, %f251;
	mul.rn.f32 	%f255, %f196, %f253;
	sub.rn.f32 	%f256, %f254, %f255;
	mul.rn.f32 	%f257, %f193, %f253;
	mul.rn.f32 	%f258, %f196, %f251;
	add.rn.f32 	%f259, %f257, %f258;
	neg.f32 	%f260, %f259;
	sub.rn.f32 	%f261, %f1, %f210;
	sub.rn.f32 	%f262, %f2, %f213;
	st.global.v2.f32 	[%rd1+8], {%f261, %f262};
	sub.rn.f32 	%f263, %f5, %f210;
	sub.rn.f32 	%f264, %f6, %f214;
	st.global.v2.f32 	[%rd1+16], {%f263, %f264};
	sub.rn.f32 	%f265, %f3, %f227;
	sub.rn.f32 	%f266, %f4, %f230;
	st.global.v2.f32 	[%rd1+32], {%f265, %f266};
	sub.rn.f32 	%f267, %f7, %f245;
	sub.rn.f32 	%f268, %f8, %f248;
	st.global.v2.f32 	[%rd1+56], {%f267, %f268};
	sub.rn.f32 	%f269, %f9, %f227;
	sub.rn.f32 	%f270, %f10, %f231;
	st.global.v2.f32 	[%rd1+64], {%f269, %f270};
	sub.rn.f32 	%f271, %f13, %f245;
	sub.rn.f32 	%f272, %f14, %f249;
	st.global.v2.f32 	[%rd1+88], {%f271, %f272};
	sub.rn.f32 	%f273, %f11, %f256;
	sub.rn.f32 	%f274, %f12, %f259;
	st.global.v2.f32 	[%rd1+104], {%f273, %f274};
	sub.rn.f32 	%f275, %f15, %f256;
	sub.rn.f32 	%f276, %f16, %f260;
	st.global.v2.f32 	[%rd1+112], {%f275, %f276};
$L__BB13_4:
	ret;

}


// ===== COMPILED SASS (sm_100) =====

	.target	sm_100

	.elftype	@"ET_EXEC"


//--------------------- .note.nv.tkinfo           --------------------------
	.section	.note.nv.tkinfo,"",@"SHT_NOTE"
	.sectionflags	@"SHF_NOTE_NV_TKINFO"
	.tkinfo
        /*0018*/ 	.word	0x00000002
        /*0030*/ 	.string	""
        /*0030*/ 	.string	"ptxas"
        /*0030*/ 	.string	"Cuda compilation tools, release 13.0, V13.0.88"
        /*0030*/ 	.string	"Build cuda_13.0.r13.0/compiler.36424714_0"
        /*0030*/ 	.string	"-arch sm_100 -m 64 "



//--------------------- .note.nv.cuinfo           --------------------------
	.section	.note.nv.cuinfo,"",@"SHT_NOTE"
	.sectionflags	@"SHF_NOTE_NV_CUINFO"
        /*0018*/ 	.short	0x0002
        /*001a*/ 	.short	0x0064
        /*001c*/ 	.short	0x0082
	.zero		2


//--------------------- .nv.info                  --------------------------
	.section	.nv.info,"",@"SHT_CUDA_INFO"
	.align	4


	//----- nvinfo : EIATTR_REGCOUNT
	.align		4
        /*0000*/ 	.byte	0x04, 0x2f
        /*0002*/ 	.short	(.L_1 - .L_0)
	.align		4
.L_0:
        /*0004*/ 	.word	index@(_Z14round_to_digitP6float2ii)
        /*0008*/ 	.word	0x00000020


	//----- nvinfo : EIATTR_FRAME_SIZE
	.align		4
.L_1:
        /*000c*/ 	.byte	0x04, 0x11
        /*000e*/ 	.short	(.L_3 - .L_2)
	.align		4
.L_2:
        /*0010*/ 	.word	index@($__internal_8_$__cuda_sm3x_div_rn_noftz_f32_slowpath)
        /*0014*/ 	.word	0x00000000


	//----- nvinfo : EIATTR_FRAME_SIZE
	.align		4
.L_3:
        /*0018*/ 	.byte	0x04, 0x11
        /*001a*/ 	.short	(.L_5 - .L_4)
	.align		4
.L_4:
        /*001c*/ 	.word	index@(_Z14round_to_digitP6float2ii)
        /*0020*/ 	.word	0x00000000


	//----- nvinfo : EIATTR_REGCOUNT
	.align		4
.L_5:
        /*0024*/ 	.byte	0x04, 0x2f
        /*0026*/ 	.short	(.L_7 - .L_6)
	.align		4
.L_6:
        /*0028*/ 	.word	index@(_Z11ens_my_gesvP6float2S0_S0_S0_S0_i)
        /*002c*/ 	.word	0x00000028


	//----- nvinfo : EIATTR_FRAME_SIZE
	.align		4
.L_7:
        /*0030*/ 	.byte	0x04, 0x11
        /*0032*/ 	.short	(.L_9 - .L_8)
	.align		4
.L_8:
        /*0034*/ 	.word	index@($__internal_7_$__cuda_sm3x_div_rn_noftz_f32_slowpath)
        /*0038*/ 	.word	0x00000000


	//----- nvinfo : EIATTR_FRAME_SIZE
	.align		4
.L_9:
        /*003c*/ 	.byte	0x04, 0x11
        /*003e*/ 	.short	(.L_11 - .L_10)
	.align		4
.L_10:
        /*0040*/ 	.word	index@($__internal_6_$__cuda_sm20_sqrt_rn_f32_slowpath)
        /*0044*/ 	.word	0x00000000


	//----- nvinfo : EIATTR_FRAME_SIZE
	.align		4
.L_11:
        /*0048*/ 	.byte	0x04, 0x11
        /*004a*/ 	.short	(.L_13 - .L_12)
	.align		4
.L_12:
        /*004c*/ 	.word	index@(_Z11ens_my_gesvP6float2S0_S0_S0_S0_i)
        /*0050*/ 	.word	0x00000000


	//----- nvinfo : EIATTR_REGCOUNT
	.align		4
.L_13:
        /*0054*/ 	.byte	0x04, 0x2f
        /*0056*/ 	.short	(.L_15 - .L_14)
	.align		4
.L_14:
        /*0058*/ 	.word	index@(_Z14scale_and_prepP6float2S0_Pii)
        /*005c*/ 	.word	0x0000001d


	//----- nvinfo : EIATTR_FRAME_SIZE
	.align		4
.L_15:
        /*0060*/ 	.byte	0x04, 0x11
        /*0062*/ 	.short	(.L_17 - .L_16)
	.align		4
.L_16:
        /*0064*/ 	.word	index@($__internal_5_$__cuda_sm3x_div_rn_noftz_f32_slowpath)
        /*0068*/ 	.word	0x00000000


	//----- nvinfo : EIATTR_FRAME_SIZE
	.align		4
.L_17:
        /*006c*/ 	.byte	0x04, 0x11
        /*006e*/ 	.short	(.L_19 - .L_18)
	.align		4
.L_18:
        /*0070*/ 	.word	index@($__internal_4_$__cuda_sm20_sqrt_rn_f32_slowpath)
        /*0074*/ 	.word	0x00000000


	//----- nvinfo : EIATTR_FRAME_SIZE
	.align		4
.L_19:
        /*0078*/ 	.byte	0x04, 0x11
        /*007a*/ 	.short	(.L_21 - .L_20)
	.align		4
.L_20:
        /*007c*/ 	.word	index@($__internal_3_$__cuda_sm20_div_rn_f64_full)
        /*0080*/ 	.word	0x00000000


	//----- nvinfo : EIATTR_FRAME_SIZE
	.align		4
.L_21:
        /*0084*/ 	.byte	0x04, 0x11
        /*0086*/ 	.short	(.L_23 - .L_22)
	.align		4
.L_22:
        /*0088*/ 	.word	index@(_Z14scale_and_prepP6float2S0_Pii)
        /*008c*/ 	.word	0x00000000


	//----- nvinfo : EIATTR_REGCOUNT
	.align		4
.L_23:
        /*0090*/ 	.byte	0x04, 0x2f
        /*0092*/ 	.short	(.L_25 - .L_24)
	.align		4
.L_24:
        /*0094*/ 	.word	index@(_Z13calc_prod_matP6float2S0_i)
        /*0098*/ 	.word	0x00000018


	//----- nvinfo : EIATTR_FRAME_SIZE
	.align		4
.L_25:
        /*009c*/ 	.byte	0x04, 0x11
        /*009e*/ 	.short	(.L_27 - .L_26)
	.align		4
.L_26:
        /*00a0*/ 	.word	index@(_Z13calc_prod_matP6float2S0_i)
        /*00a4*/ 	.word	0x00000000


	//----- nvinfo : EIATTR_REGCOUNT
	.align		4
.L_27:
        /*00a8*/ 	.byte	0x04, 0x2f
        /*00aa*/ 	.short	(.L_29 - .L_28)
	.align		4
.L_28:
        /*00ac*/ 	.word	index@(_Z7calc_XVP6float2S0_S0_S0_S0_S0_S0_S0_i)
        /*00b0*/ 	.word	0x00000020


	//----- nvinfo : EIATTR_FRAME_SIZE
	.align		4
.L_29:
        /*00b4*/ 	.byte	0x04, 0x11
        /*00b6*/ 	.short	(.L_31 - .L_30)
	.align		4
.L_30:
        /*00b8*/ 	.word	index@(_Z7calc_XVP6float2S0_S0_S0_S0_S0_S0_S0_i)
        /*00bc*/ 	.word	0x00000000


	//----- nvinfo : EIATTR_REGCOUNT
	.align		4
.L_31:
        /*00c0*/ 	.byte	0x04, 0x2f
        /*00c2*/ 	.short	(.L_33 - .L_32)
	.align		4
.L_32:
        /*00c4*/ 	.word	index@(_Z11rev_scalingP6float2S0_Pii)
        /*00c8*/ 	.word	0x0000001a


	//----- nvinfo : EIATTR_FRAME_SIZE
	.align		4
.L_33:
        /*00cc*/ 	.byte	0x04, 0x11
        /*00ce*/ 	.short	(.L_35 - .L_34)
	.align		4
.L_34:
        /*00d0*/ 	.word	index@(_Z11rev_scalingP6float2S0_Pii)
        /*00d4*/ 	.word	0x00000000


	//----- nvinfo : EIATTR_REGCOUNT
	.align		4
.L_35:
        /*00d8*/ 	.byte	0x04, 0x2f
        /*00da*/ 	.short	(.L_37 - .L_36)
	.align		4
.L_36:
        /*00dc*/ 	.word	index@(_Z15calc_local_M_2DP6float2S0_S0_ii)
        /*00e0*/ 	.word	0x0000001b


	//----- nvinfo : EIATTR_FRAME_SIZE
	.align		4
.L_37:
        /*00e4*/ 	.byte	0x04, 0x11
        /*00e6*/ 	.short	(.L_39 - .L_38)
	.align		4
.L_38:
        /*00e8*/ 	.word	index@(_Z15calc_local_M_2DP6float2S0_S0_ii)
        /*00ec*/ 	.word	0x00000000


	//----- nvinfo : EIATTR_REGCOUNT
	.align		4
.L_39:
        /*00f0*/ 	.byte	0x04, 0x2f
        /*00f2*/ 	.short	(.L_41 - .L_40)
	.align		4
.L_40:
        /*00f4*/ 	.word	index@(_Z6calc_HffffPffiP6float2S1_S1_)
        /*00f8*/ 	.word	0x00000025


	//----- nvinfo : EIATTR_FRAME_SIZE
	.align		4
.L_41:
        /*00fc*/ 	.byte	0x04, 0x11
        /*00fe*/ 	.short	(.L_43 - .L_42)
	.align		4
.L_42:
        /*0100*/ 	.word	index@($__internal_2_$__cuda_sm3x_div_rn_noftz_f32_slowpath)
        /*0104*/ 	.word	0x00000000


	//----- nvinfo : EIATTR_FRAME_SIZE
	.align		4
.L_43:
        /*0108*/ 	.byte	0x04, 0x11
        /*010a*/ 	.short	(.L_45 - .L_44)
	.align		4
.L_44:
        /*010c*/ 	.word	index@(_Z6calc_HffffPffiP6float2S1_S1_)
        /*0110*/ 	.word	0x00000000


	//----- nvinfo : EIATTR_REGCOUNT
	.align		4
.L_45:
        /*0114*/ 	.byte	0x04, 0x2f
        /*0116*/ 	.short	(.L_47 - .L_46)
	.align		4
.L_46:
        /*0118*/ 	.word	index@(_Z14calc_M_eval_2DP6float2S0_S0_i)
        /*011c*/ 	.word	0x00000012


	//----- nvinfo : EIATTR_FRAME_SIZE
	.align		4
.L_47:
        /*0120*/ 	.byte	0x04, 0x11
        /*0122*/ 	.short	(.L_49 - .L_48)
	.align		4
.L_48:
        /*0124*/ 	.word	index@(_Z14calc_M_eval_2DP6float2S0_S0_i)
        /*0128*/ 	.word	0x00000000


	//----- nvinfo : EIATTR_REGCOUNT
	.align		4
.L_49:
        /*012c*/ 	.byte	0x04, 0x2f
        /*012e*/ 	.short	(.L_51 - .L_50)
	.align		4
.L_50:
        /*0130*/ 	.word	index@(_Z6calc_MP6float2S0_S0_S0_ii)
        /*0134*/ 	.word	0x00000018


	//----- nvinfo : EIATTR_FRAME_SIZE
	.align		4
.L_51:
        /*0138*/ 	.byte	0x04, 0x11
        /*013a*/ 	.short	(.L_53 - .L_52)
	.align		4
.L_52:
        /*013c*/ 	.word	index@($__internal_1_$__cuda_sm20_dblrcp_rn_slowpath_v3)
        /*0140*/ 	.word	0x00000000


	//----- nvinfo : EIATTR_FRAME_SIZE
	.align		4
.L_53:
        /*0144*/ 	.byte	0x04, 0x11
        /*0146*/ 	.short	(.L_55 - .L_54)
	.align		4
.L_54:
        /*0148*/ 	.word	index@(_Z6calc_MP6float2S0_S0_S0_ii)
        /*014c*/ 	.word	0x00000000


	//----- nvinfo : EIATTR_REGCOUNT
	.align		4
.L_55:
        /*0150*/ 	.byte	0x04, 0x2f
        /*0152*/ 	.short	(.L_57 - .L_56)
	.align		4
.L_56:
        /*0154*/ 	.word	index@(_Z24time_propagate_liouvilleP6float2S0_S0_i)
        /*0158*/ 	.word	0x00000014


	//----- nvinfo : EIATTR_FRAME_SIZE
	.align		4
.L_57:
        /*015c*/ 	.byte	0x04, 0x11
        /*015e*/ 	.short	(.L_59 - .L_58)
	.align		4
.L_58:
        /*0160*/ 	.word	index@(_Z24time_propagate_liouvilleP6float2S0_S0_i)
        /*0164*/ 	.word	0x00000000


	//----- nvinfo : EIATTR_REGCOUNT
	.align		4
.L_59:
        /*0168*/ 	.byte	0x04, 0x2f
        /*016a*/ 	.short	(.L_61 - .L_60)
	.align		4
.L_60:
        /*016c*/ 	.word	index@(_Z22time_propagate_hilbertP6float2S0_S0_i)
        /*0170*/ 	.word	0x00000018


	//----- nvinfo : EIATTR_FRAME_SIZE
	.align		4
.L_61:
        /*0174*/ 	.byte	0x04, 0x11
        /*0176*/ 	.short	(.L_63 - .L_62)
	.align		4
.L_62:
        /*0178*/ 	.word	index@(_Z22time_propagate_hilbertP6float2S0_S0_i)
        /*017c*/ 	.word	0x00000000


	//----- nvinfo : EIATTR_REGCOUNT
	.align		4
.L_63:
        /*0180*/ 	.byte	0x04, 0x2f
        /*0182*/ 	.short	(.L_65 - .L_64)
	.align		4
.L_64:
        /*0184*/ 	.word	index@(_Z5pulseP6float2S0_S0_i)
        /*0188*/ 	.word	0x00000014


	//----- nvinfo : EIATTR_FRAME_SIZE
	.align		4
.L_65:
        /*018c*/ 	.byte	0x04, 0x11
        /*018e*/ 	.short	(.L_67 - .L_66)
	.align		4
.L_66:
        /*0190*/ 	.word	index@(_Z5pulseP6float2S0_S0_i)
        /*0194*/ 	.word	0x00000000


	//----- nvinfo : EIATTR_REGCOUNT
	.align		4
.L_67:
        /*0198*/ 	.byte	0x04, 0x2f
        /*019a*/ 	.short	(.L_69 - .L_68)
	.align		4
.L_68:
        /*019c*/ 	.word	index@(_Z24ham_hilbert_to_liouvilleP6float2S0_ffffiffS0_)
        /*01a0*/ 	.word	0x0000002a


	//----- nvinfo : EIATTR_FRAME_SIZE
	.align		4
.L_69:
        /*01a4*/ 	.byte	0x04, 0x11
        /*01a6*/ 	.short	(.L_71 - .L_70)
	.align		4
.L_70:
        /*01a8*/ 	.word	index@($__internal_0_$__cuda_sm3x_div_rn_noftz_f32_slowpath)
        /*01ac*/ 	.word	0x00000000


	//----- nvinfo : EIATTR_FRAME_SIZE
	.align		4
.L_71:
        /*01b0*/ 	.byte	0x04, 0x11
        /*01b2*/ 	.short	(.L_73 - .L_72)
	.align		4
.L_72:
        /*01b4*/ 	.word	index@(_Z24ham_hilbert_to_liouvilleP6float2S0_ffffiffS0_)
        /*01b8*/ 	.word	0x00000000


	//----- nvinfo : EIATTR_MIN_STACK_SIZE
	.align		4
.L_73:
        /*01bc*/ 	.byte	0x04, 0x12
        /*01be*/ 	.short	(.L_75 - .L_74)
	.align		4
.L_74:
        /*01c0*/ 	.word	index@(_Z24ham_hilbert_to_liouvilleP6float2S0_ffffiffS0_)
        /*01c4*/ 	.word	0x00000000


	//----- nvinfo : EIATTR_MIN_STACK_SIZE
	.align		4
.L_75:
        /*01c8*/ 	.byte	0x04, 0x12
        /*01ca*/ 	.short	(.L_77 - .L_76)
	.align		4
.L_76:
        /*01cc*/ 	.word	index@(_Z5pulseP6float2S0_S0_i)
        /*01d0*/ 	.word	0x00000000


	//----- nvinfo : EIATTR_MIN_STACK_SIZE
	.align		4
.L_77:
        /*01d4*/ 	.byte	0x04, 0x12
        /*01d6*/ 	.short	(.L_79 - .L_78)
	.align		4
.L_78:
        /*01d8*/ 	.word	index@(_Z22time_propagate_hilbertP6float2S0_S0_i)
        /*01dc*/ 	.word	0x00000000


	//----- nvinfo : EIATTR_MIN_STACK_SIZE
	.align		4
.L_79:
        /*01e0*/ 	.byte	0x04, 0x12
        /*01e2*/ 	.short	(.L_81 - .L_80)
	.align		4
.L_80:
        /*01e4*/ 	.word	index@(_Z24time_propagate_liouvilleP6float2S0_S0_i)
        /*01e8*/ 	.word	0x00000000


	//----- nvinfo : EIATTR_MIN_STACK_SIZE
	.align		4
.L_81:
        /*01ec*/ 	.byte	0x04, 0x12
        /*01ee*/ 	.short	(.L_83 - .L_82)
	.align		4
.L_82:
        /*01f0*/ 	.word	index@(_Z6calc_MP6float2S0_S0_S0_ii)
        /*01f4*/ 	.word	0x00000000


	//----- nvinfo : EIATTR_MIN_STACK_SIZE
	.align		4
.L_83:
        /*01f8*/ 	.byte	0x04, 0x12
        /*01fa*/ 	.short	(.L_85 - .L_84)
	.align		4
.L_84:
        /*01fc*/ 	.word	index@(_Z14calc_M_eval_2DP6float2S0_S0_i)
        /*0200*/ 	.word	0x00000000


	//----- nvinfo : EIATTR_MIN_STACK_SIZE
	.align		4
.L_85:
        /*0204*/ 	.byte	0x04, 0x12
        /*0206*/ 	.short	(.L_87 - .L_86)
	.align		4
.L_86:
        /*0208*/ 	.word	index@(_Z6calc_HffffPffiP6float2S1_S1_)
        /*020c*/ 	.word	0x00000000


	//----- nvinfo : EIATTR_MIN_STACK_SIZE
	.align		4
.L_87:
        /*0210*/ 	.byte	0x04, 0x12
        /*0212*/ 	.short	(.L_89 - .L_88)
	.align		4
.L_88:
        /*0214*/ 	.word	index@(_Z15calc_local_M_2DP6float2S0_S0_ii)
        /*0218*/ 	.word	0x00000000


	//----- nvinfo : EIATTR_MIN_STACK_SIZE
	.align		4
.L_89:
        /*021c*/ 	.byte	0x04, 0x12
        /*021e*/ 	.short	(.L_91 - .L_90)
	.align		4
.L_90:
        /*0220*/ 	.word	index@(_Z11rev_scalingP6float2S0_Pii)
        /*0224*/ 	.word	0x00000000


	//----- nvinfo : EIATTR_MIN_STACK_SIZE
	.align		4
.L_91:
        /*0228*/ 	.byte	0x04, 0x12
        /*022a*/ 	.short	(.L_93 - .L_92)
	.align		4
.L_92:
        /*022c*/ 	.word	index@(_Z7calc_XVP6float2S0_S0_S0_S0_S0_S0_S0_i)
        /*0230*/ 	.word	0x00000000


	//----- nvinfo : EIATTR_MIN_STACK_SIZE
	.align		4
.L_93:
        /*0234*/ 	.byte	0x04, 0x12
        /*0236*/ 	.short	(.L_95 - .L_94)
	.align		4
.L_94:
        /*0238*/ 	.word	index@(_Z13calc_prod_matP6float2S0_i)
        /*023c*/ 	.word	0x00000000


	//----- nvinfo : EIATTR_MIN_STACK_SIZE
	.align		4
.L_95:
        /*0240*/ 	.byte	0x04, 0x12
        /*0242*/ 	.short	(.L_97 - .L_96)
	.align		4
.L_96:
        /*0244*/ 	.word	index@(_Z14scale_and_prepP6float2S0_Pii)
        /*0248*/ 	.word	0x00000000


	//----- nvinfo : EIATTR_MIN_STACK_SIZE
	.align		4
.L_97:
        /*024c*/ 	.byte	0x04, 0x12
        /*024e*/ 	.short	(.L_99 - .L_98)
	.align		4
.L_98:
        /*0250*/ 	.word	index@(_Z11ens_my_gesvP6float2S0_S0_S0_S0_i)
        /*0254*/ 	.word	0x00000000


	//----- nvinfo : EIATTR_MIN_STACK_SIZE
	.align		4
.L_99:
        /*0258*/ 	.byte	0x04, 0x12
        /*025a*/ 	.short	(.L_101 - .L_100)
	.align		4
.L_100:
        /*025c*/ 	.word	index@(_Z14round_to_digitP6float2ii)
        /*0260*/ 	.word	0x00000000
.L_101:


//--------------------- .nv.compat                --------------------------
	.section	.nv.compat,"",@"SHT_CUDA_COMPAT_INFO"
	.align	4
        /*0000*/ 	.byte	0x02, 0x09, 0x00, 0x00, 0x02, 0x02, 0x01, 0x00, 0x02, 0x05, 0x05, 0x00, 0x03, 0x07, 0x01, 0x01
        /*0010*/ 	.byte	0x02, 0x03, 0x00, 0x00, 0x02, 0x06, 0x01, 0x00, 0x04, 0x0b, 0x08, 0x00, 0x01, 0x00, 0x00, 0x00
        /*0020*/ 	.byte	0x00, 0x00, 0x00, 0x00


//--------------------- .nv.info._Z24ham_hilbert_to_liouvilleP6float2S0_ffffiffS0_ --------------------------
	.section	.nv.info._Z24ham_hilbert_to_liouvilleP6float2S0_ffffiffS0_,"",@"SHT_CUDA_INFO"
	.sectionflags	@""
	.align	4


	//----- nvinfo : EIATTR_CUDA_API_VERSION
	.align		4
        /*0000*/ 	.byte	0x04, 0x37
        /*0002*/ 	.short	(.L_103 - .L_102)
.L_102:
        /*0004*/ 	.word	0x00000082


	//----- nvinfo : EIATTR_KPARAM_INFO
	.align		4
.L_103:
        /*0008*/ 	.byte	0x04, 0x17
        /*000a*/ 	.short	(.L_105 - .L_104)
.L_104:
        /*000c*/ 	.word	0x00000000
        /*0010*/ 	.short	0x0009
        /*0012*/ 	.short	0x0030
        /*0014*/ 	.byte	0x00, 0xf5, 0x21, 0x00


	//----- nvinfo : EIATTR_KPARAM_INFO
	.align		4
.L_105:
        /*0018*/ 	.byte	0x04, 0x17
        /*001a*/ 	.short	(.L_107 - .L_106)
.L_106:
        /*001c*/ 	.word	0x00000000
        /*0020*/ 	.short	0x0008
        /*0022*/ 	.short	0x0028
        /*0024*/ 	.byte	0x00, 0xf0, 0x11, 0x00


	//----- nvinfo : EIATTR_KPARAM_INFO
	.align		4
.L_107:
        /*0028*/ 	.byte	0x04, 0x17
        /*002a*/ 	.short	(.L_109 - .L_108)
.L_108:
        /*002c*/ 	.word	0x00000000
        /*0030*/ 	.short	0x0007
        /*0032*/ 	.short	0x0024
        /*0034*/ 	.byte	0x00, 0xf0, 0x11, 0x00


	//----- nvinfo : EIATTR_KPARAM_INFO
	.align		4
.L_109:
        /*0038*/ 	.byte	0x04, 0x17
        /*003a*/ 	.short	(.L_111 - .L_110)
.L_110:
        /*003c*/ 	.word	0x00000000
        /*0040*/ 	.short	0x0006
        /*0042*/ 	.short	0x0020
        /*0044*/ 	.byte	0x00, 0xf0, 0x11, 0x00


	//----- nvinfo : EIATTR_KPARAM_INFO
	.align		4
.L_111:
        /*0048*/ 	.byte	0x04, 0x17
        /*004a*/ 	.short	(.L_113 - .L_112)
.L_112:
        /*004c*/ 	.word	0x00000000
        /*0050*/ 	.short	0x0005
        /*0052*/ 	.short	0x001c
        /*0054*/ 	.byte	0x00, 0xf0, 0x11, 0x00


	//----- nvinfo : EIATTR_KPARAM_INFO
	.align		4
.L_113:
        /*0058*/ 	.byte	0x04, 0x17
        /*005a*/ 	.short	(.L_115 - .L_114)
.L_114:
        /*005c*/ 	.word	0x00000000
        /*0060*/ 	.short	0x0004
        /*0062*/ 	.short	0x0018
        /*0064*/ 	.byte	0x00, 0xf0, 0x11, 0x00


	//----- nvinfo : EIATTR_KPARAM_INFO
	.align		4
.L_115:
        /*0068*/ 	.byte	0x04, 0x17
        /*006a*/ 	.short	(.L_117 - .L_116)
.L_116:
        /*006c*/ 	.word	0x00000000
        /*0070*/ 	.short	0x0003
        /*0072*/ 	.short	0x0014
        /*0074*/ 	.byte	0x00, 0xf0, 0x11, 0x00


	//----- nvinfo : EIATTR_KPARAM_INFO
	.align		4
.L_117:
        /*0078*/ 	.byte	0x04, 0x17
        /*007a*/ 	.short	(.L_119 - .L_118)
.L_118:
        /*007c*/ 	.word	0x00000000
        /*0080*/ 	.short	0x0002
        /*0082*/ 	.short	0x0010
        /*0084*/ 	.byte	0x00, 0xf0, 0x11, 0x00


	//----- nvinfo : EIATTR_KPARAM_INFO
	.align		4
.L_119:
        /*0088*/ 	.byte	0x04, 0x17
        /*008a*/ 	.short	(.L_121 - .L_120)
.L_120:
        /*008c*/ 	.word	0x00000000
        /*0090*/ 	.short	0x0001
        /*0092*/ 	.short	0x0008
        /*0094*/ 	.byte	0x00, 0xf5, 0x21, 0x00


	//----- nvinfo : EIATTR_KPARAM_INFO
	.align		4
.L_121:
        /*0098*/ 	.byte	0x04, 0x17
        /*009a*/ 	.short	(.L_123 - .L_122)
.L_122:
        /*009c*/ 	.word	0x00000000
        /*00a0*/ 	.short	0x0000
        /*00a2*/ 	.short	0x0000
        /*00a4*/ 	.byte	0x00, 0xf5, 0x21, 0x00


	//----- nvinfo : EIATTR_SPARSE_MMA_MASK
	.align		4
.L_123:
        /*00a8*/ 	.byte	0x03, 0x50
        /*00aa*/ 	.short	0x0000


	//----- nvinfo : EIATTR_MAXREG_COUNT
	.align		4
        /*00ac*/ 	.byte	0x03, 0x1b
        /*00ae*/ 	.short	0x00ff


	//----- nvinfo : EIATTR_MERCURY_ISA_VERSION
	.align		4
        /*00b0*/ 	.byte	0x03, 0x5f
        /*00b2*/ 	.short	0x0101


	//----- nvinfo : EIATTR_VRC_CTA_INIT_COUNT
	.align		4
        /*00b4*/ 	.byte	0x02, 0x4a
	.zero		1
	.zero		1


	//----- nvinfo : EIATTR_EXIT_INSTR_OFFSETS
	.align		4
        /*00b8*/ 	.byte	0x04, 0x1c
        /*00ba*/ 	.short	(.L_125 - .L_124)


	//   ....[0]....
.L_124:
        /*00bc*/ 	.word	0x00000070


	//   ....[1]....
        /*00c0*/ 	.word	0x00001570


	//----- nvinfo : EIATTR_CRS_STACK_SIZE
	.align		4
.L_125:
        /*00c4*/ 	.byte	0x04, 0x1e
        /*00c6*/ 	.short	(.L_127 - .L_126)
.L_126:
        /*00c8*/ 	.word	0x00000000


	//----- nvinfo : EIATTR_CBANK_PARAM_SIZE
	.align		4
.L_127:
        /*00cc*/ 	.byte	0x03, 0x19
        /*00ce*/ 	.short	0x0038


	//----- nvinfo : EIATTR_PARAM_CBANK
	.align		4
        /*00d0*/ 	.byte	0x04, 0x0a
        /*00d2*/ 	.short	(.L_129 - .L_128)
	.align		4
.L_128:
        /*00d4*/ 	.word	index@(.nv.constant0._Z24ham_hilbert_to_liouvilleP6float2S0_ffffiffS0_)
        /*00d8*/ 	.short	0x0380
        /*00da*/ 	.short	0x0038


	//----- nvinfo : EIATTR_SW_WAR
	.align		4
.L_129:
        /*00dc*/ 	.byte	0x04, 0x36
        /*00de*/ 	.short	(.L_131 - .L_130)
.L_130:
        /*00e0*/ 	.word	0x00000008
.L_131:


//--------------------- .nv.info._Z5pulseP6float2S0_S0_i --------------------------
	.section	.nv.info._Z5pulseP6float2S0_S0_i,"",@"SHT_CUDA_INFO"
	.sectionflags	@""
	.align	4


	//----- nvinfo : EIATTR_CUDA_API_VERSION
	.align		4
        /*0000*/ 	.byte	0x04, 0x37
        /*0002*/ 	.short	(.L_133 - .L_132)
.L_132:
        /*0004*/ 	.word	0x00000082


	//----- nvinfo : EIATTR_KPARAM_INFO
	.align		4
.L_133:
        /*0008*/ 	.byte	0x04, 0x17
        /*000a*/ 	.short	(.L_135 - .L_134)
.L_134:
        /*000c*/ 	.word	0x00000000
        /*0010*/ 	.short	0x0003
        /*0012*/ 	.short	0x0018
        /*0014*/ 	.byte	0x00, 0xf0, 0x11, 0x00


	//----- nvinfo : EIATTR_KPARAM_INFO
	.align		4
.L_135:
        /*0018*/ 	.byte	0x04, 0x17
        /*001a*/ 	.short	(.L_137 - .L_136)
.L_136:
        /*001c*/ 	.word	0x00000000
        /*0020*/ 	.short	0x0002
        /*0022*/ 	.short	0x0010
        /*0024*/ 	.byte	0x00, 0xf5, 0x21, 0x00


	//----- nvinfo : EIATTR_KPARAM_INFO
	.align		4
.L_137:
        /*0028*/ 	.byte	0x04, 0x17
        /*002a*/ 	.short	(.L_139 - .L_138)
.L_138:
        /*002c*/ 	.word	0x00000000
        /*0030*/ 	.short	0x0001
        /*0032*/ 	.short	0x0008
        /*0034*/ 	.byte	0x00, 0xf5, 0x21, 0x00


	//----- nvinfo : EIATTR_KPARAM_INFO
	.align		4
.L_139:
        /*0038*/ 	.byte	0x04, 0x17
        /*003a*/ 	.short	(.L_141 - .L_140)
.L_140:
        /*003c*/ 	.word	0x00000000
        /*0040*/ 	.short	0x0000
        /*0042*/ 	.short	0x0000
        /*0044*/ 	.byte	0x00, 0xf5, 0x21, 0x00


	//----- nvinfo : EIATTR_SPARSE_MMA_MASK
	.align		4
.L_141:
        /*0048*/ 	.byte	0x03, 0x50
        /*004a*/ 	.short	0x0000


	//----- nvinfo : EIATTR_MAXREG_COUNT
	.align		4
        /*004c*/ 	.byte	0x03, 0x1b
        /*004e*/ 	.short	0x00ff


	//----- nvinfo : EIATTR_MERCURY_ISA_VERSION
	.align		4
        /*0050*/ 	.byte	0x03, 0x5f
        /*0052*/ 	.short	0x0101


	//----- nvinfo : EIATTR_VRC_CTA_INIT_COUNT
	.align		4
        /*0054*/ 	.byte	0x02, 0x4a
	.zero		1
	.zero		1


	//----- nvinfo : EIATTR_EXIT_INSTR_OFFSETS
	.align		4
        /*0058*/ 	.byte	0x04, 0x1c
        /*005a*/ 	.short	(.L_143 - .L_142)


	//   ....[0]....
.L_142:
        /*005c*/ 	.word	0x00000070


	//   ....[1]....
        /*0060*/ 	.word	0x00001360


	//----- nvinfo : EIATTR_CBANK_PARAM_SIZE
	.align		4
.L_143:
        /*0064*/ 	.byte	0x03, 0x19
        /*0066*/ 	.short	0x001c


	//----- nvinfo : EIATTR_PARAM_CBANK
	.align		4
        /*0068*/ 	.byte	0x04, 0x0a
        /*006a*/ 	.short	(.L_145 - .L_144)
	.align		4
.L_144:
        /*006c*/ 	.word	index@(.nv.constant0._Z5pulseP6float2S0_S0_i)
        /*0070*/ 	.short	0x0380
        /*0072*/ 	.short	0x001c


	//----- nvinfo : EIATTR_SW_WAR
	.align		4
.L_145:
        /*0074*/ 	.byte	0x04, 0x36
        /*0076*/ 	.short	(.L_147 - .L_146)
.L_146:
        /*0078*/ 	.word	0x00000008
.L_147:


//--------------------- .nv.info._Z22time_propagate_hilbertP6float2S0_S0_i --------------------------
	.section	.nv.info._Z22time_propagate_hilbertP6float2S0_S0_i,"",@"SHT_CUDA_INFO"
	.sectionflags	@""
	.align	4


	//----- nvinfo : EIATTR_CUDA_API_VERSION
	.align		4
        /*0000*/ 	.byte	0x04, 0x37
        /*0002*/ 	.short	(.L_149 - .L_148)
.L_148:
        /*0004*/ 	.word	0x00000082


	//----- nvinfo : EIATTR_KPARAM_INFO
	.align		4
.L_149:
        /*0008*/ 	.byte	0x04, 0x17
        /*000a*/ 	.short	(.L_151 - .L_150)
.L_150:
        /*000c*/ 	.word	0x00000000
        /*0010*/ 	.short	0x0003
        /*0012*/ 	.short	0x0018
        /*0014*/ 	.byte	0x00, 0xf0, 0x11, 0x00


	//----- nvinfo : EIATTR_KPARAM_INFO
	.align		4
.L_151:
        /*0018*/ 	.byte	0x04, 0x17
        /*001a*/ 	.short	(.L_153 - .L_152)
.L_152:
        /*001c*/ 	.word	0x00000000
        /*0020*/ 	.short	0x0002
        /*0022*/ 	.short	0x0010
        /*0024*/ 	.byte	0x00, 0xf5, 0x21, 0x00


	//----- nvinfo : EIATTR_KPARAM_INFO
	.align		4
.L_153:
        /*0028*/ 	.byte	0x04, 0x17
        /*002a*/ 	.short	(.L_155 - .L_154)
.L_154:
        /*002c*/ 	.word	0x00000000
        /*0030*/ 	.short	0x0001
        /*0032*/ 	.short	0x0008
        /*0034*/ 	.byte	0x00, 0xf5, 0x21, 0x00


	//----- nvinfo : EIATTR_KPARAM_INFO
	.align		4
.L_155:
        /*0038*/ 	.byte	0x04, 0x17
        /*003a*/ 	.short	(.L_157 - .L_156)
.L_156:
        /*003c*/ 	.word	0x00000000
        /*0040*/ 	.short	0x0000
        /*0042*/ 	.short	0x0000
        /*0044*/ 	.byte	0x00, 0xf5, 0x21, 0x00


	//----- nvinfo : EIATTR_SPARSE_MMA_MASK
	.align		4
.L_157:
        /*0048*/ 	.byte	0x03, 0x50
        /*004a*/ 	.short	0x0000


	//----- nvinfo : EIATTR_MAXREG_COUNT
	.align		4
        /*004c*/ 	.byte	0x03, 0x1b
        /*004e*/ 	.short	0x00ff


	//----- nvinfo : EIATTR_MERCURY_ISA_VERSION
	.align		4
        /*0050*/ 	.byte	0x03, 0x5f
        /*0052*/ 	.short	0x0101


	//----- nvinfo : EIATTR_VRC_CTA_INIT_COUNT
	.align		4
        /*0054*/ 	.byte	0x02, 0x4a
	.zero		1
	.zero		1


	//----- nvinfo : EIATTR_EXIT_INSTR_OFFSETS
	.align		4
        /*0058*/ 	.byte	0x04, 0x1c
        /*005a*/ 	.short	(.L_159 - .L_158)


	//   ....[0]....
.L_158:
        /*005c*/ 	.word	0x00000070


	//   ....[1]....
        /*0060*/ 	.word	0x00000b40


	//----- nvinfo : EIATTR_CBANK_PARAM_SIZE
	.align		4
.L_159:
        /*0064*/ 	.byte	0x03, 0x19
        /*0066*/ 	.short	0x001c


	//----- nvinfo : EIATTR_PARAM_CBANK
	.align		4
        /*0068*/ 	.byte	0x04, 0x0a
        /*006a*/ 	.short	(.L_161 - .L_160)
	.align		4
.L_160:
        /*006c*/ 	.word	index@(.nv.constant0._Z22time_propagate_hilbertP6float2S0_S0_i)
        /*0070*/ 	.short	0x0380
        /*0072*/ 	.short	0x001c


	//----- nvinfo : EIATTR_SW_WAR
	.align		4
.L_161:
        /*0074*/ 	.byte	0x04, 0x36
        /*0076*/ 	.short	(.L_163 - .L_162)
.L_162:
        /*0078*/ 	.word	0x00000008
.L_163:


//--------------------- .nv.info._Z24time_propagate_liouvilleP6float2S0_S0_i --------------------------
	.section	.nv.info._Z24time_propagate_liouvilleP6float2S0_S0_i,"",@"SHT_CUDA_INFO"
	.sectionflags	@""
	.align	4


	//----- nvinfo : EIATTR_CUDA_API_VERSION
	.align		4
        /*0000*/ 	.byte	0x04, 0x37
        /*0002*/ 	.short	(.L_165 - .L_164)
.L_164:
        /*0004*/ 	.word	0x00000082


	//----- nvinfo : EIATTR_KPARAM_INFO
	.align		4
.L_165:
        /*0008*/ 	.byte	0x04, 0x17
        /*000a*/ 	.short	(.L_167 - .L_166)
.L_166:
        /*000c*/ 	.word	0x00000000
        /*0010*/ 	.short	0x0003
        /*0012*/ 	.short	0x0018
        /*0014*/ 	.byte	0x00, 0xf0, 0x11, 0x00


	//----- nvinfo : EIATTR_KPARAM_INFO
	.align		4
.L_167:
        /*0018*/ 	.byte	0x04, 0x17
        /*001a*/ 	.short	(.L_169 - .L_168)
.L_168:
        /*001c*/ 	.word	0x00000000
        /*0020*/ 	.short	0x0002
        /*0022*/ 	.short	0x0010
        /*0024*/ 	.byte	0x00, 0xf5, 0x21, 0x00


	//----- nvinfo : EIATTR_KPARAM_INFO
	.align		4
.L_169:
        /*0028*/ 	.byte	0x04, 0x17
        /*002a*/ 	.short	(.L_171 - .L_170)
.L_170:
        /*002c*/ 	.word	0x00000000
        /*0030*/ 	.short	0x0001
        /*0032*/ 	.short	0x0008
        /*0034*/ 	.byte	0x00, 0xf5, 0x21, 0x00


	//----- nvinfo : EIATTR_KPARAM_INFO
	.align		4
.L_171:
        /*0038*/ 	.byte	0x04, 0x17
        /*003a*/ 	.short	(.L_173 - .L_172)
.L_172:
        /*003c*/ 	.word	0x00000000
        /*0040*/ 	.short	0x0000
        /*0042*/ 	.short	0x0000
        /*0044*/ 	.byte	0x00, 0xf5, 0x21, 0x00


	//----- nvinfo : EIATTR_SPARSE_MMA_MASK
	.align		4
.L_173:
        /*0048*/ 	.byte	0x03, 0x50
        /*004a*/ 	.short	0x0000


	//----- nvinfo : EIATTR_MAXREG_COUNT
	.align		4
        /*004c*/ 	.byte	0x03, 0x1b
        /*004e*/ 	.short	0x00ff


	//----- nvinfo : EIATTR_MERCURY_ISA_VERSION
	.align		4
        /*0050*/ 	.byte	0x03, 0x5f
        /*0052*/ 	.short	0x0101


	//----- nvinfo : EIATTR_VRC_CTA_INIT_COUNT
	.align		4
        /*0054*/ 	.byte	0x02, 0x4a
	.zero		1
	.zero		1


	//----- nvinfo : EIATTR_EXIT_INSTR_OFFSETS
	.align		4
        /*0058*/ 	.byte	0x04, 0x1c
        /*005a*/ 	.short	(.L_175 - .L_174)


	//   ....[0]....
.L_174:
        /*005c*/ 	.word	0x00000070


	//   ....[1]....
        /*0060*/ 	.word	0x00000cc0


	//----- nvinfo : EIATTR_CBANK_PARAM_SIZE
	.align		4
.L_175:
        /*0064*/ 	.byte	0x03, 0x19
        /*0066*/ 	.short	0x001c


	//----- nvinfo : EIATTR_PARAM_CBANK
	.align		4
        /*0068*/ 	.byte	0x04, 0x0a
        /*006a*/ 	.short	(.L_177 - .L_176)
	.align		4
.L_176:
        /*006c*/ 	.word	index@(.nv.constant0._Z24time_propagate_liouvilleP6float2S0_S0_i)
        /*0070*/ 	.short	0x0380
        /*0072*/ 	.short	0x001c


	//----- nvinfo : EIATTR_SW_WAR
	.align		4
.L_177:
        /*0074*/ 	.byte	0x04, 0x36
        /*0076*/ 	.short	(.L_179 - .L_178)
.L_178:
        /*0078*/ 	.word	0x00000008
.L_179:


//--------------------- .nv.info._Z6calc_MP6float2S0_S0_S0_ii --------------------------
	.section	.nv.info._Z6calc_MP6float2S0_S0_S0_ii,"",@"SHT_CUDA_INFO"
	.sectionflags	@""
	.align	4


	//----- nvinfo : EIATTR_CUDA_API_VERSION
	.align		4
        /*0000*/ 	.byte	0x04, 0x37
        /*0002*/ 	.short	(.L_181 - .L_180)
.L_180:
        /*0004*/ 	.word	0x00000082


	//----- nvinfo : EIATTR_KPARAM_INFO
	.align		4
.L_181:
        /*0008*/ 	.byte	0x04, 0x17
        /*000a*/ 	.short	(.L_183 - .L_182)
.L_182:
        /*000c*/ 	.word	0x00000000
        /*0010*/ 	.short	0x0005
        /*0012*/ 	.short	0x0024
        /*0014*/ 	.byte	0x00, 0xf0, 0x11, 0x00


	//----- nvinfo : EIATTR_KPARAM_INFO
	.align		4
.L_183:
        /*0018*/ 	.byte	0x04, 0x17
        /*001a*/ 	.short	(.L_185 - .L_184)
.L_184:
        /*001c*/ 	.word	0x00000000
        /*0020*/ 	.short	0x0004
        /*0022*/ 	.short	0x0020
        /*0024*/ 	.byte	0x00, 0xf0, 0x11, 0x00


	//----- nvinfo : EIATTR_KPARAM_INFO
	.align		4
.L_185:
        /*0028*/ 	.byte	0x04, 0x17
        /*002a*/ 	.short	(.L_187 - .L_186)
.L_186:
        /*002c*/ 	.word	0x00000000
        /*0030*/ 	.short	0x0003
        /*0032*/ 	.short	0x0018
        /*0034*/ 	.byte	0x00, 0xf5, 0x21, 0x00


	//----- nvinfo : EIATTR_KPARAM_INFO
	.align		4
.L_187:
        /*0038*/ 	.byte	0x04, 0x17
        /*003a*/ 	.short	(.L_189 - .L_188)
.L_188:
        /*003c*/ 	.word	0x00000000
        /*0040*/ 	.short	0x0002
        /*0042*/ 	.short	0x0010
        /*0044*/ 	.byte	0x00, 0xf5, 0x21, 0x00


	//----- nvinfo : EIATTR_KPARAM_INFO
	.align		4
.L_189:
        /*0048*/ 	.byte	0x04, 0x17
        /*004a*/ 	.short	(.L_191 - .L_190)
.L_190:
        /*004c*/ 	.word	0x00000000
        /*0050*/ 	.short	0x0001
        /*0052*/ 	.short	0x0008
        /*0054*/ 	.byte	0x00, 0xf5, 0x21, 0x00


	//----- nvinfo : EIATTR_KPARAM_INFO
	.align		4
.L_191:
        /*0058*/ 	.byte	0x04, 0x17
        /*005a*/ 	.short	(.L_193 - .L_192)
.L_192:
        /*005c*/ 	.word	0x00000000
        /*0060*/ 	.short	0x0000
        /*0062*/ 	.short	0x0000
        /*0064*/ 	.byte	0x00, 0xf5, 0x21, 0x00


	//----- nvinfo : EIATTR_SPARSE_MMA_MASK
	.align		4
.L_193:
        /*0068*/ 	.byte	0x03, 0x50
        /*006a*/ 	.short	0x0000


	//----- nvinfo : EIATTR_MAXREG_COUNT
	.align		4
        /*006c*/ 	.byte	0x03, 0x1b
        /*006e*/ 	.short	0x00ff


	//----- nvinfo : EIATTR_MERCURY_ISA_VERSION
	.align		4
        /*0070*/ 	.byte	0x03, 0x5f
        /*0072*/ 	.short	0x0101


	//----- nvinfo : EIATTR_VRC_CTA_INIT_COUNT
	.align		4
        /*0074*/ 	.byte	0x02, 0x4a
	.zero		1
	.zero		1


	//----- nvinfo : EIATTR_EXIT_INSTR_OFFSETS
	.align		4
        /*0078*/ 	.byte	0x04, 0x1c
        /*007a*/ 	.short	(.L_195 - .L_194)


	//   ....[0]....
.L_194:
        /*007c*/ 	.word	0x00000190


	//   ....[1]....
        /*0080*/ 	.word	0x000008c0


	//   ....[2]....
        /*0084*/ 	.word	0x00000c20


	//   ....[3]....
        /*0088*/ 	.word	0x00000dd0


	//----- nvinfo : EIATTR_CRS_STACK_SIZE
	.align		4
.L_195:
        /*008c*/ 	.byte	0x04, 0x1e
        /*008e*/ 	.short	(.L_197 - .L_196)
.L_196:
        /*0090*/ 	.word	0x00000000


	//----- nvinfo : EIATTR_CBANK_PARAM_SIZE
	.align		4
.L_197:
        /*0094*/ 	.byte	0x03, 0x19
        /*0096*/ 	.short	0x0028


	//----- nvinfo : EIATTR_PARAM_CBANK
	.align		4
        /*0098*/ 	.byte	0x04, 0x0a
        /*009a*/ 	.short	(.L_199 - .L_198)
	.align		4
.L_198:
        /*009c*/ 	.word	index@(.nv.constant0._Z6calc_MP6float2S0_S0_S0_ii)
        /*00a0*/ 	.short	0x0380
        /*00a2*/ 	.short	0x0028


	//----- nvinfo : EIATTR_SW_WAR
	.align		4
.L_199:
        /*00a4*/ 	.byte	0x04, 0x36
        /*00a6*/ 	.short	(.L_201 - .L_200)
.L_200:
        /*00a8*/ 	.word	0x00000008
.L_201:


//--------------------- .nv.info._Z14calc_M_eval_2DP6float2S0_S0_i --------------------------
	.section	.nv.info._Z14calc_M_eval_2DP6float2S0_S0_i,"",@"SHT_CUDA_INFO"
	.sectionflags	@""
	.align	4


	//----- nvinfo : EIATTR_CUDA_API_VERSION
	.align		4
        /*0000*/ 	.byte	0x04, 0x37
        /*0002*/ 	.short	(.L_203 - .L_202)
.L_202:
        /*0004*/ 	.word	0x00000082


	//----- nvinfo : EIATTR_KPARAM_INFO
	.align		4
.L_203:
        /*0008*/ 	.byte	0x04, 0x17
        /*000a*/ 	.short	(.L_205 - .L_204)
.L_204:
        /*000c*/ 	.word	0x00000000
        /*0010*/ 	.short	0x0003
        /*0012*/ 	.short	0x0018
        /*0014*/ 	.byte	0x00, 0xf0, 0x11, 0x00


	//----- nvinfo : EIATTR_KPARAM_INFO
	.align		4
.L_205:
        /*0018*/ 	.byte	0x04, 0x17
        /*001a*/ 	.short	(.L_207 - .L_206)
.L_206:
        /*001c*/ 	.word	0x00000000
        /*0020*/ 	.short	0x0002
        /*0022*/ 	.short	0x0010
        /*0024*/ 	.byte	0x00, 0xf5, 0x21, 0x00


	//----- nvinfo : EIATTR_KPARAM_INFO
	.align		4
.L_207:
        /*0028*/ 	.byte	0x04, 0x17
        /*002a*/ 	.short	(.L_209 - .L_208)
.L_208:
        /*002c*/ 	.word	0x00000000
        /*0030*/ 	.short	0x0001
        /*0032*/ 	.short	0x0008
        /*0034*/ 	.byte	0x00, 0xf5, 0x21, 0x00


	//----- nvinfo : EIATTR_KPARAM_INFO
	.align		4
.L_209:
        /*0038*/ 	.byte	0x04, 0x17
        /*003a*/ 	.short	(.L_211 - .L_210)
.L_210:
        /*003c*/ 	.word	0x00000000
        /*0040*/ 	.short	0x0000
        /*0042*/ 	.short	0x0000
        /*0044*/ 	.byte	0x00, 0xf5, 0x21, 0x00


	//----- nvinfo : EIATTR_SPARSE_MMA_MASK
	.align		4
.L_211:
        /*0048*/ 	.byte	0x03, 0x50
        /*004a*/ 	.short	0x0000


	//----- nvinfo : EIATTR_MAXREG_COUNT
	.align		4
        /*004c*/ 	.byte	0x03, 0x1b
        /*004e*/ 	.short	0x00ff


	//----- nvinfo : EIATTR_MERCURY_ISA_VERSION
	.align		4
        /*0050*/ 	.byte	0x03, 0x5f
        /*0052*/ 	.short	0x0101


	//----- nvinfo : EIATTR_VRC_CTA_INIT_COUNT
	.align		4
        /*0054*/ 	.byte	0x02, 0x4a
	.zero		1
	.zero		1


	//----- nvinfo : EIATTR_EXIT_INSTR_OFFSETS
	.align		4
        /*0058*/ 	.byte	0x04, 0x1c
        /*005a*/ 	.short	(.L_213 - .L_212)


	//   ....[0]....
.L_212:
        /*005c*/ 	.word	0x00000070


	//   ....[1]....
        /*0060*/ 	.word	0x000001d0


	//----- nvinfo : EIATTR_CBANK_PARAM_SIZE
	.align		4
.L_213:
        /*0064*/ 	.byte	0x03, 0x19
        /*0066*/ 	.short	0x001c


	//----- nvinfo : EIATTR_PARAM_CBANK
	.align		4
        /*0068*/ 	.byte	0x04, 0x0a
        /*006a*/ 	.short	(.L_215 - .L_214)
	.align		4
.L_214:
        /*006c*/ 	.word	index@(.nv.constant0._Z14calc_M_eval_2DP6float2S0_S0_i)
        /*0070*/ 	.short	0x0380
        /*0072*/ 	.short	0x001c


	//----- nvinfo : EIATTR_SW_WAR
	.align		4
.L_215:
        /*0074*/ 	.byte	0x04, 0x36
        /*0076*/ 	.short	(.L_217 - .L_216)
.L_216:
        /*0078*/ 	.word	0x00000008
.L_217:


//--------------------- .nv.info._Z6calc_HffffPffiP6float2S1_S1_ --------------------------
	.section	.nv.info._Z6calc_HffffPffiP6float2S1_S1_,"",@"SHT_CUDA_INFO"
	.sectionflags	@""
	.align	4


	//----- nvinfo : EIATTR_CUDA_API_VERSION
	.align		4
        /*0000*/ 	.byte	0x04, 0x37
        /*0002*/ 	.short	(.L_219 - .L_218)
.L_218:
        /*0004*/ 	.word	0x00000082


	//----- nvinfo : EIATTR_KPARAM_INFO
	.align		4
.L_219:
        /*0008*/ 	.byte	0x04, 0x17
        /*000a*/ 	.short	(.L_221 - .L_220)
.L_220:
        /*000c*/ 	.word	0x00000000
        /*0010*/ 	.short	0x0009
        /*0012*/ 	.short	0x0030
        /*0014*/ 	.byte	0x00, 0xf5, 0x21, 0x00


	//----- nvinfo : EIATTR_KPARAM_INFO
	.align		4
.L_221:
        /*0018*/ 	.byte	0x04, 0x17
        /*001a*/ 	.short	(.L_223 - .L_222)
.L_222:
        /*001c*/ 	.word	0x00000000
        /*0020*/ 	.short	0x0008
        /*0022*/ 	.short	0x0028
        /*0024*/ 	.byte	0x00, 0xf5, 0x21, 0x00


	//----- nvinfo : EIATTR_KPARAM_INFO
	.align		4
.L_223:
        /*0028*/ 	.byte	0x04, 0x17
        /*002a*/ 	.short	(.L_225 - .L_224)
.L_224:
        /*002c*/ 	.word	0x00000000
        /*0030*/ 	.short	0x0007
        /*0032*/ 	.short	0x0020
        /*0034*/ 	.byte	0x00, 0xf5, 0x21, 0x00


	//----- nvinfo : EIATTR_KPARAM_INFO
	.align		4
.L_225:
        /*0038*/ 	.byte	0x04, 0x17
        /*003a*/ 	.short	(.L_227 - .L_226)
.L_226:
        /*003c*/ 	.word	0x00000000
        /*0040*/ 	.short	0x0006
        /*0042*/ 	.short	0x001c
        /*0044*/ 	.byte	0x00, 0xf0, 0x11, 0x00


	//----- nvinfo : EIATTR_KPARAM_INFO
	.align		4
.L_227:
        /*0048*/ 	.byte	0x04, 0x17
        /*004a*/ 	.short	(.L_229 - .L_228)
.L_228:
        /*004c*/ 	.word	0x00000000
        /*0050*/ 	.short	0x0005
        /*0052*/ 	.short	0x0018
        /*0054*/ 	.byte	0x00, 0xf0, 0x11, 0x00


	//----- nvinfo : EIATTR_KPARAM_INFO
	.align		4
.L_229:
        /*0058*/ 	.byte	0x04, 0x17
        /*005a*/ 	.short	(.L_231 - .L_230)
.L_230:
        /*005c*/ 	.word	0x00000000
        /*0060*/ 	.short	0x0004
        /*0062*/ 	.short	0x0010
        /*0064*/ 	.byte	0x00, 0xf5, 0x21, 0x00


	//----- nvinfo : EIATTR_KPARAM_INFO
	.align		4
.L_231:
        /*0068*/ 	.byte	0x04, 0x17
        /*006a*/ 	.short	(.L_233 - .L_232)
.L_232:
        /*006c*/ 	.word	0x00000000
        /*0070*/ 	.short	0x0003
        /*0072*/ 	.short	0x000c
        /*0074*/ 	.byte	0x00, 0xf0, 0x11, 0x00


	//----- nvinfo : EIATTR_KPARAM_INFO
	.align		4
.L_233:
        /*0078*/ 	.byte	0x04, 0x17
        /*007a*/ 	.short	(.L_235 - .L_234)
.L_234:
        /*007c*/ 	.word	0x00000000
        /*0080*/ 	.short	0x0002
        /*0082*/ 	.short	0x0008
        /*0084*/ 	.byte	0x00, 0xf0, 0x11, 0x00


	//----- nvinfo : EIATTR_KPARAM_INFO
	.align		4
.L_235:
        /*0088*/ 	.byte	0x04, 0x17
        /*008a*/ 	.short	(.L_237 - .L_236)
.L_236:
        /*008c*/ 	.word	0x00000000
        /*0090*/ 	.short	0x0001
        /*0092*/ 	.short	0x0004
        /*0094*/ 	.byte	0x00, 0xf0, 0x11, 0x00


	//----- nvinfo : EIATTR_KPARAM_INFO
	.align		4
.L_237:
        /*0098*/ 	.byte	0x04, 0x17
        /*009a*/ 	.short	(.L_239 - .L_238)
.L_238:
        /*009c*/ 	.word	0x00000000
        /*00a0*/ 	.short	0x0000
        /*00a2*/ 	.short	0x0000
        /*00a4*/ 	.byte	0x00, 0xf0, 0x11, 0x00


	//----- nvinfo : EIATTR_SPARSE_MMA_MASK
	.align		4
.L_239:
        /*00a8*/ 	.byte	0x03, 0x50
        /*00aa*/ 	.short	0x0000


	//----- nvinfo : EIATTR_MAXREG_COUNT
	.align		4
        /*00ac*/ 	.byte	0x03, 0x1b
        /*00ae*/ 	.short	0x00ff


	//----- nvinfo : EIATTR_MERCURY_ISA_VERSION
	.align		4
        /*00b0*/ 	.byte	0x03, 0x5f
        /*00b2*/ 	.short	0x0101


	//----- nvinfo : EIATTR_VRC_CTA_INIT_COUNT
	.align		4
        /*00b4*/ 	.byte	0x02, 0x4a
	.zero		1
	.zero		1


	//----- nvinfo : EIATTR_EXIT_INSTR_OFFSETS
	.align		4
        /*00b8*/ 	.byte	0x04, 0x1c
        /*00ba*/ 	.short	(.L_241 - .L_240)


	//   ....[0]....
.L_240:
        /*00bc*/ 	.word	0x00000070


	//   ....[1]....
        /*00c0*/ 	.word	0x00001970


	//----- nvinfo : EIATTR_CRS_STACK_SIZE
	.align		4
.L_241:
        /*00c4*/ 	.byte	0x04, 0x1e
        /*00c6*/ 	.short	(.L_243 - .L_242)
.L_242:
        /*00c8*/ 	.word	0x00000000


	//----- nvinfo : EIATTR_CBANK_PARAM_SIZE
	.align		4
.L_243:
        /*00cc*/ 	.byte	0x03, 0x19
        /*00ce*/ 	.short	0x0038


	//----- nvinfo : EIATTR_PARAM_CBANK
	.align		4
        /*00d0*/ 	.byte	0x04, 0x0a
        /*00d2*/ 	.short	(.L_245 - .L_244)
	.align		4
.L_244:
        /*00d4*/ 	.word	index@(.nv.constant0._Z6calc_HffffPffiP6float2S1_S1_)
        /*00d8*/ 	.short	0x0380
        /*00da*/ 	.short	0x0038


	//----- nvinfo : EIATTR_SW_WAR
	.align		4
.L_245:
        /*00dc*/ 	.byte	0x04, 0x36
        /*00de*/ 	.short	(.L_247 - .L_246)
.L_246:
        /*00e0*/ 	.word	0x00000008
.L_247:


//--------------------- .nv.info._Z15calc_local_M_2DP6float2S0_S0_ii --------------------------
	.section	.nv.info._Z15calc_local_M_2DP6float2S0_S0_ii,"",@"SHT_CUDA_INFO"
	.sectionflags	@""
	.align	4


	//----- nvinfo : EIATTR_CUDA_API_VERSION
	.align		4
        /*0000*/ 	.byte	0x04, 0x37
        /*0002*/ 	.short	(.L_249 - .L_248)
.L_248:
        /*0004*/ 	.word	0x00000082


	//----- nvinfo : EIATTR_KPARAM_INFO
	.align		4
.L_249:
        /*0008*/ 	.byte	0x04, 0x17
        /*000a*/ 	.short	(.L_251 - .L_250)
.L_250:
        /*000c*/ 	.word	0x00000000
        /*0010*/ 	.short	0x0004
        /*0012*/ 	.short	0x001c
        /*0014*/ 	.byte	0x00, 0xf0, 0x11, 0x00


	//----- nvinfo : EIATTR_KPARAM_INFO
	.align		4
.L_251:
        /*0018*/ 	.byte	0x04, 0x17
        /*001a*/ 	.short	(.L_253 - .L_252)
.L_252:
        /*001c*/ 	.word	0x00000000
        /*0020*/ 	.short	0x0003
        /*0022*/ 	.short	0x0018
        /*0024*/ 	.byte	0x00, 0xf0, 0x11, 0x00


	//----- nvinfo : EIATTR_KPARAM_INFO
	.align		4
.L_253:
        /*0028*/ 	.byte	0x04, 0x17
        /*002a*/ 	.short	(.L_255 - .L_254)
.L_254:
        /*002c*/ 	.word	0x00000000
        /*0030*/ 	.short	0x0002
        /*0032*/ 	.short	0x0010
        /*0034*/ 	.byte	0x00, 0xf5, 0x21, 0x00


	//----- nvinfo : EIATTR_KPARAM_INFO
	.align		4
.L_255:
        /*0038*/ 	.byte	0x04, 0x17
        /*003a*/ 	.short	(.L_257 - .L_256)
.L_256:
        /*003c*/ 	.word	0x00000000
        /*0040*/ 	.short	0x0001
        /*0042*/ 	.short	0x0008
        /*0044*/ 	.byte	0x00, 0xf5, 0x21, 0x00


	//----- nvinfo : EIATTR_KPARAM_INFO
	.align		4
.L_257:
        /*0048*/ 	.byte	0x04, 0x17
        /*004a*/ 	.short	(.L_259 - .L_258)
.L_258:
        /*004c*/ 	.word	0x00000000
        /*0050*/ 	.short	0x0000
        /*0052*/ 	.short	0x0000
        /*0054*/ 	.byte	0x00, 0xf5, 0x21, 0x00


	//----- nvinfo : EIATTR_SPARSE_MMA_MASK
	.align		4
.L_259:
        /*0058*/ 	.byte	0x03, 0x50
        /*005a*/ 	.short	0x0000


	//----- nvinfo : EIATTR_MAXREG_COUNT
	.align		4
        /*005c*/ 	.byte	0x03, 0x1b
        /*005e*/ 	.short	0x00ff


	//----- nvinfo : EIATTR_MERCURY_ISA_VERSION
	.align		4
        /*0060*/ 	.byte	0x03, 0x5f
        /*0062*/ 	.short	0x0101


	//----- nvinfo : EIATTR_VRC_CTA_INIT_COUNT
	.align		4
        /*0064*/ 	.byte	0x02, 0x4a
	.zero		1
	.zero		1


	//----- nvinfo : EIATTR_EXIT_INSTR_OFFSETS
	.align		4
        /*0068*/ 	.byte	0x04, 0x1c
        /*006a*/ 	.short	(.L_261 - .L_260)


	//   ....[0]....
.L_260:
        /*006c*/ 	.word	0x00000080


	//   ....[1]....
        /*0070*/ 	.word	0x00000290


	//   ....[2]....
        /*0074*/ 	.word	0x00001630


	//----- nvinfo : EIATTR_CBANK_PARAM_SIZE
	.align		4
.L_261:
        /*0078*/ 	.byte	0x03, 0x19
        /*007a*/ 	.short	0x0020


	//----- nvinfo : EIATTR_PARAM_CBANK
	.align		4
        /*007c*/ 	.byte	0x04, 0x0a
        /*007e*/ 	.short	(.L_263 - .L_262)
	.align		4
.L_262:
        /*0080*/ 	.word	index@(.nv.constant0._Z15calc_local_M_2DP6float2S0_S0_ii)
        /*0084*/ 	.short	0x0380
        /*0086*/ 	.short	0x0020


	//----- nvinfo : EIATTR_SW_WAR
	.align		4
.L_263:
        /*0088*/ 	.byte	0x04, 0x36
        /*008a*/ 	.short	(.L_265 - .L_264)
.L_264:
        /*008c*/ 	.word	0x00000008
.L_265:


//--------------------- .nv.info._Z11rev_scalingP6float2S0_Pii --------------------------
	.section	.nv.info._Z11rev_scalingP6float2S0_Pii,"",@"SHT_CUDA_INFO"
	.sectionflags	@""
	.align	4


	//----- nvinfo : EIATTR_CUDA_API_VERSION
	.align		4
        /*0000*/ 	.byte	0x04, 0x37
        /*0002*/ 	.short	(.L_267 - .L_266)
.L_266:
        /*0004*/ 	.word	0x00000082


	//----- nvinfo : EIATTR_KPARAM_INFO
	.align		4
.L_267:
        /*0008*/ 	.byte	0x04, 0x17
        /*000a*/ 	.short	(.L_269 - .L_268)
.L_268:
        /*000c*/ 	.word	0x00000000
        /*0010*/ 	.short	0x0003
        /*0012*/ 	.short	0x0018
        /*0014*/ 	.byte	0x00, 0xf0, 0x11, 0x00


	//----- nvinfo : EIATTR_KPARAM_INFO
	.align		4
.L_269:
        /*0018*/ 	.byte	0x04, 0x17
        /*001a*/ 	.short	(.L_271 - .L_270)
.L_270:
        /*001c*/ 	.word	0x00000000
        /*0020*/ 	.short	0x0002
        /*0022*/ 	.short	0x0010
        /*0024*/ 	.byte	0x00, 0xf5, 0x21, 0x00


	//----- nvinfo : EIATTR_KPARAM_INFO
	.align		4
.L_271:
        /*0028*/ 	.byte	0x04, 0x17
        /*002a*/ 	.short	(.L_273 - .L_272)
.L_272:
        /*002c*/ 	.word	0x00000000
        /*0030*/ 	.short	0x0001
        /*0032*/ 	.short	0x0008
        /*0034*/ 	.byte	0x00, 0xf5, 0x21, 0x00


	//----- nvinfo : EIATTR_KPARAM_INFO
	.align		4
.L_273:
        /*0038*/ 	.byte	0x04, 0x17
        /*003a*/ 	.short	(.L_275 - .L_274)
.L_274:
        /*003c*/ 	.word	0x00000000
        /*0040*/ 	.short	0x0000
        /*0042*/ 	.short	0x0000
        /*0044*/ 	.byte	0x00, 0xf5, 0x21, 0x00


	//----- nvinfo : EIATTR_SPARSE_MMA_MASK
	.align		4
.L_275:
        /*0048*/ 	.byte	0x03, 0x50
        /*004a*/ 	.short	0x0000


	//----- nvinfo : EIATTR_MAXREG_COUNT
	.align		4
        /*004c*/ 	.byte	0x03, 0x1b
        /*004e*/ 	.short	0x00ff


	//----- nvinfo : EIATTR_MERCURY_ISA_VERSION
	.align		4
        /*0050*/ 	.byte	0x03, 0x5f
        /*0052*/ 	.short	0x0101


	//----- nvinfo : EIATTR_VRC_CTA_INIT_COUNT
	.align		4
        /*0054*/ 	.byte	0x02, 0x4a
	.zero		1
	.zero		1


	//----- nvinfo : EIATTR_EXIT_INSTR_OFFSETS
	.align		4
        /*0058*/ 	.byte	0x04, 0x1c
        /*005a*/ 	.short	(.L_277 - .L_276)


	//   ....[0]....
.L_276:
        /*005c*/ 	.word	0x00000070


	//   ....[1]....
        /*0060*/ 	.word	0x000000d0


	//   ....[2]....
        /*0064*/ 	.word	0x00001000


	//----- nvinfo : EIATTR_CRS_STACK_SIZE
	.align		4
.L_277:
        /*0068*/ 	.byte	0x04, 0x1e
        /*006a*/ 	.short	(.L_279 - .L_278)
.L_278:
        /*006c*/ 	.word	0x00000000


	//----- nvinfo : EIATTR_CBANK_PARAM_SIZE
	.align		4
.L_279:
        /*0070*/ 	.byte	0x03, 0x19
        /*0072*/ 	.short	0x001c


	//----- nvinfo : EIATTR_PARAM_CBANK
	.align		4
        /*0074*/ 	.byte	0x04, 0x0a
        /*0076*/ 	.short	(.L_281 - .L_280)
	.align		4
.L_280:
        /*0078*/ 	.word	index@(.nv.constant0._Z11rev_scalingP6float2S0_Pii)
        /*007c*/ 	.short	0x0380
        /*007e*/ 	.short	0x001c


	//----- nvinfo : EIATTR_SW_WAR
	.align		4
.L_281:
        /*0080*/ 	.byte	0x04, 0x36
        /*0082*/ 	.short	(.L_283 - .L_282)
.L_282:
        /*0084*/ 	.word	0x00000008
.L_283:


//--------------------- .nv.info._Z7calc_XVP6float2S0_S0_S0_S0_S0_S0_S0_i --------------------------
	.section	.nv.info._Z7calc_XVP6float2S0_S0_S0_S0_S0_S0_S0_i,"",@"SHT_CUDA_INFO"
	.sectionflags	@""
	.align	4


	//----- nvinfo : EIATTR_CUDA_API_VERSION
	.align		4
        /*0000*/ 	.byte	0x04, 0x37
        /*0002*/ 	.short	(.L_285 - .L_284)
.L_284:
        /*0004*/ 	.word	0x00000082


	//----- nvinfo : EIATTR_KPARAM_INFO
	.align		4
.L_285:
        /*0008*/ 	.byte	0x04, 0x17
        /*000a*/ 	.short	(.L_287 - .L_286)
.L_286:
        /*000c*/ 	.word	0x00000000
        /*0010*/ 	.short	0x0008
        /*0012*/ 	.short	0x0040
        /*0014*/ 	.byte	0x00, 0xf0, 0x11, 0x00


	//----- nvinfo : EIATTR_KPARAM_INFO
	.align		4
.L_287:
        /*0018*/ 	.byte	0x04, 0x17
        /*001a*/ 	.short	(.L_289 - .L_288)
.L_288:
        /*001c*/ 	.word	0x00000000
        /*0020*/ 	.short	0x0007
        /*0022*/ 	.short	0x0038
        /*0024*/ 	.byte	0x00, 0xf5, 0x21, 0x00


	//----- nvinfo : EIATTR_KPARAM_INFO
	.align		4
.L_289:
        /*0028*/ 	.byte	0x04, 0x17
        /*002a*/ 	.short	(.L_291 - .L_290)
.L_290:
        /*002c*/ 	.word	0x00000000
        /*0030*/ 	.short	0x0006
        /*0032*/ 	.short	0x0030
        /*0034*/ 	.byte	0x00, 0xf5, 0x21, 0x00


	//----- nvinfo : EIATTR_KPARAM_INFO
	.align		4
.L_291:
        /*0038*/ 	.byte	0x04, 0x17
        /*003a*/ 	.short	(.L_293 - .L_292)
.L_292:
        /*003c*/ 	.word	0x00000000
        /*0040*/ 	.short	0x0005
        /*0042*/ 	.short	0x0028
        /*0044*/ 	.byte	0x00, 0xf5, 0x21, 0x00


	//----- nvinfo : EIATTR_KPARAM_INFO
	.align		4
.L_293:
        /*0048*/ 	.byte	0x04, 0x17
        /*004a*/ 	.short	(.L_295 - .L_294)
.L_294:
        /*004c*/ 	.word	0x00000000
        /*0050*/ 	.short	0x0004
        /*0052*/ 	.short	0x0020
        /*0054*/ 	.byte	0x00, 0xf5, 0x21, 0x00


	//----- nvinfo : EIATTR_KPARAM_INFO
	.align		4
.L_295:
        /*0058*/ 	.byte	0x04, 0x17
        /*005a*/ 	.short	(.L_297 - .L_296)
.L_296:
        /*005c*/ 	.word	0x00000000
        /*0060*/ 	.short	0x0003
        /*0062*/ 	.short	0x0018
        /*0064*/ 	.byte	0x00, 0xf5, 0x21, 0x00


	//----- nvinfo : EIATTR_KPARAM_INFO
	.align		4
.L_297:
        /*0068*/ 	.byte	0x04, 0x17
        /*006a*/ 	.short	(.L_299 - .L_298)
.L_298:
        /*006c*/ 	.word	0x00000000
        /*0070*/ 	.short	0x0002
        /*0072*/ 	.short	0x0010
        /*0074*/ 	.byte	0x00, 0xf5, 0x21, 0x00


	//----- nvinfo : EIATTR_KPARAM_INFO
	.align		4
.L_299:
        /*0078*/ 	.byte	0x04, 0x17
        /*007a*/ 	.short	(.L_301 - .L_300)
.L_300:
        /*007c*/ 	.word	0x00000000
        /*0080*/ 	.short	0x0001
        /*0082*/ 	.short	0x0008
        /*0084*/ 	.byte	0x00, 0xf5, 0x21, 0x00


	//----- nvinfo : EIATTR_KPARAM_INFO
	.align		4
.L_301:
        /*0088*/ 	.byte	0x04, 0x17
        /*008a*/ 	.short	(.L_303 - .L_302)
.L_302:
        /*008c*/ 	.word	0x00000000
        /*0090*/ 	.short	0x0000
        /*0092*/ 	.short	0x0000
        /*0094*/ 	.byte	0x00, 0xf5, 0x21, 0x00


	//----- nvinfo : EIATTR_SPARSE_MMA_MASK
	.align		4
.L_303:
        /*0098*/ 	.byte	0x03, 0x50
        /*009a*/ 	.short	0x0000


	//----- nvinfo : EIATTR_MAXREG_COUNT
	.align		4
        /*009c*/ 	.byte	0x03, 0x1b
        /*009e*/ 	.short	0x00ff


	//----- nvinfo : EIATTR_MERCURY_ISA_VERSION
	.align		4
        /*00a0*/ 	.byte	0x03, 0x5f
        /*00a2*/ 	.short	0x0101


	//----- nvinfo : EIATTR_VRC_CTA_INIT_COUNT
	.align		4
        /*00a4*/ 	.byte	0x02, 0x4a
	.zero		1
	.zero		1


	//----- nvinfo : EIATTR_EXIT_INSTR_OFFSETS
	.align		4
        /*00a8*/ 	.byte	0x04, 0x1c
        /*00aa*/ 	.short	(.L_305 - .L_304)


	//   ....[0]....
.L_304:
        /*00ac*/ 	.word	0x00000070


	//   ....[1]....
        /*00b0*/ 	.word	0x000017b0


	//----- nvinfo : EIATTR_CBANK_PARAM_SIZE
	.align		4
.L_305:
        /*00b4*/ 	.byte	0x03, 0x19
        /*00b6*/ 	.short	0x0044


	//----- nvinfo : EIATTR_PARAM_CBANK
	.align		4
        /*00b8*/ 	.byte	0x04, 0x0a
        /*00ba*/ 	.short	(.L_307 - .L_306)
	.align		4
.L_306:
        /*00bc*/ 	.word	index@(.nv.constant0._Z7calc_XVP6float2S0_S0_S0_S0_S0_S0_S0_i)
        /*00c0*/ 	.short	0x0380
        /*00c2*/ 	.short	0x0044


	//----- nvinfo : EIATTR_SW_WAR
	.align		4
.L_307:
        /*00c4*/ 	.byte	0x04, 0x36
        /*00c6*/ 	.short	(.L_309 - .L_308)
.L_308:
        /*00c8*/ 	.word	0x00000008
.L_309:


//--------------------- .nv.info._Z13calc_prod_matP6float2S0_i --------------------------
	.section	.nv.info._Z13calc_prod_matP6float2S0_i,"",@"SHT_CUDA_INFO"
	.sectionflags	@""
	.align	4


	//----- nvinfo : EIATTR_CUDA_API_VERSION
	.align		4
        /*0000*/ 	.byte	0x04, 0x37
        /*0002*/ 	.short	(.L_311 - .L_310)
.L_310:
        /*0004*/ 	.word	0x00000082


	//----- nvinfo : EIATTR_KPARAM_INFO
	.align		4
.L_311:
        /*0008*/ 	.byte	0x04, 0x17
        /*000a*/ 	.short	(.L_313 - .L_312)
.L_312:
        /*000c*/ 	.word	0x00000000
        /*0010*/ 	.short	0x0002
        /*0012*/ 	.short	0x0010
        /*0014*/ 	.byte	0x00, 0xf0, 0x11, 0x00


	//----- nvinfo : EIATTR_KPARAM_INFO
	.align		4
.L_313:
        /*0018*/ 	.byte	0x04, 0x17
        /*001a*/ 	.short	(.L_315 - .L_314)
.L_314:
        /*001c*/ 	.word	0x00000000
        /*0020*/ 	.short	0x0001
        /*0022*/ 	.short	0x0008
        /*0024*/ 	.byte	0x00, 0xf5, 0x21, 0x00


	//----- nvinfo : EIATTR_KPARAM_INFO
	.align		4
.L_315:
        /*0028*/ 	.byte	0x04, 0x17
        /*002a*/ 	.short	(.L_317 - .L_316)
.L_316:
        /*002c*/ 	.word	0x00000000
        /*0030*/ 	.short	0x0000
        /*0032*/ 	.short	0x0000
        /*0034*/ 	.byte	0x00, 0xf5, 0x21, 0x00


	//----- nvinfo : EIATTR_SPARSE_MMA_MASK
	.align		4
.L_317:
        /*0038*/ 	.byte	0x03, 0x50
        /*003a*/ 	.short	0x0000


	//----- nvinfo : EIATTR_MAXREG_COUNT
	.align		4
        /*003c*/ 	.byte	0x03, 0x1b
        /*003e*/ 	.short	0x00ff


	//----- nvinfo : EIATTR_MERCURY_ISA_VERSION
	.align		4
        /*0040*/ 	.byte	0x03, 0x5f
        /*0042*/ 	.short	0x0101


	//----- nvinfo : EIATTR_VRC_CTA_INIT_COUNT
	.align		4
        /*0044*/ 	.byte	0x02, 0x4a
	.zero		1
	.zero		1


	//----- nvinfo : EIATTR_EXIT_INSTR_OFFSETS
	.align		4
        /*0048*/ 	.byte	0x04, 0x1c
        /*004a*/ 	.short	(.L_319 - .L_318)


	//   ....[0]....
.L_318:
        /*004c*/ 	.word	0x00000070


	//   ....[1]....
        /*0050*/ 	.word	0x00001830


	//----- nvinfo : EIATTR_CBANK_PARAM_SIZE
	.align		4
.L_319:
        /*0054*/ 	.byte	0x03, 0x19
        /*0056*/ 	.short	0x0014


	//----- nvinfo : EIATTR_PARAM_CBANK
	.align		4
        /*0058*/ 	.byte	0x04, 0x0a
        /*005a*/ 	.short	(.L_321 - .L_320)
	.align		4
.L_320:
        /*005c*/ 	.word	index@(.nv.constant0._Z13calc_prod_matP6float2S0_i)
        /*0060*/ 	.short	0x0380
        /*0062*/ 	.short	0x0014


	//----- nvinfo : EIATTR_SW_WAR
	.align		4
.L_321:
        /*0064*/ 	.byte	0x04, 0x36
        /*0066*/ 	.short	(.L_323 - .L_322)
.L_322:
        /*0068*/ 	.word	0x00000008
.L_323:


//--------------------- .nv.info._Z14scale_and_prepP6float2S0_Pii --------------------------
	.section	.nv.info._Z14scale_and_prepP6float2S0_Pii,"",@"SHT_CUDA_INFO"
	.sectionflags	@""
	.align	4


	//----- nvinfo : EIATTR_CUDA_API_VERSION
	.align		4
        /*0000*/ 	.byte	0x04, 0x37
        /*0002*/ 	.short	(.L_325 - .L_324)
.L_324:
        /*0004*/ 	.word	0x00000082


	//----- nvinfo : EIATTR_KPARAM_INFO
	.align		4
.L_325:
        /*0008*/ 	.byte	0x04, 0x17
        /*000a*/ 	.short	(.L_327 - .L_326)
.L_326:
        /*000c*/ 	.word	0x00000000
        /*0010*/ 	.short	0x0003
        /*0012*/ 	.short	0x0018
        /*0014*/ 	.byte	0x00, 0xf0, 0x11, 0x00


	//----- nvinfo : EIATTR_KPARAM_INFO
	.align		4
.L_327:
        /*0018*/ 	.byte	0x04, 0x17
        /*001a*/ 	.short	(.L_329 - .L_328)
.L_328:
        /*001c*/ 	.word	0x00000000
        /*0020*/ 	.short	0x0002
        /*0022*/ 	.short	0x0010
        /*0024*/ 	.byte	0x00, 0xf5, 0x21, 0x00


	//----- nvinfo : EIATTR_KPARAM_INFO
	.align		4
.L_329:
        /*0028*/ 	.byte	0x04, 0x17
        /*002a*/ 	.short	(.L_331 - .L_330)
.L_330:
        /*002c*/ 	.word	0x00000000
        /*0030*/ 	.short	0x0001
        /*0032*/ 	.short	0x0008
        /*0034*/ 	.byte	0x00, 0xf5, 0x21, 0x00


	//----- nvinfo : EIATTR_KPARAM_INFO
	.align		4
.L_331:
        /*0038*/ 	.byte	0x04, 0x17
        /*003a*/ 	.short	(.L_333 - .L_332)
.L_332:
        /*003c*/ 	.word	0x00000000
        /*0040*/ 	.short	0x0000
        /*0042*/ 	.short	0x0000
        /*0044*/ 	.byte	0x00, 0xf5, 0x21, 0x00


	//----- nvinfo : EIATTR_SPARSE_MMA_MASK
	.align		4
.L_333:
        /*0048*/ 	.byte	0x03, 0x50
        /*004a*/ 	.short	0x0000


	//----- nvinfo : EIATTR_MAXREG_COUNT
	.align		4
        /*004c*/ 	.byte	0x03, 0x1b
        /*004e*/ 	.short	0x00ff


	//----- nvinfo : EIATTR_MERCURY_ISA_VERSION
	.align		4
        /*0050*/ 	.byte	0x03, 0x5f
        /*0052*/ 	.short	0x0101


	//----- nvinfo : EIATTR_VRC_CTA_INIT_COUNT
	.align		4
        /*0054*/ 	.byte	0x02, 0x4a
	.zero		1
	.zero		1


	//----- nvinfo : EIATTR_EXIT_INSTR_OFFSETS
	.align		4
        /*0058*/ 	.byte	0x04, 0x1c
        /*005a*/ 	.short	(.L_335 - .L_334)


	//   ....[0]....
.L_334:
        /*005c*/ 	.word	0x00000070


	//   ....[1]....
        /*0060*/ 	.word	0x00003e90


	//   ....[2]....
        /*0064*/ 	.word	0x00004f20


	//----- nvinfo : EIATTR_CRS_STACK_SIZE
	.align		4
.L_335:
        /*0068*/ 	.byte	0x04, 0x1e
        /*006a*/ 	.short	(.L_337 - .L_336)
.L_336:
        /*006c*/ 	.word	0x00000000


	//----- nvinfo : EIATTR_CBANK_PARAM_SIZE
	.align		4
.L_337:
        /*0070*/ 	.byte	0x03, 0x19
        /*0072*/ 	.short	0x001c


	//----- nvinfo : EIATTR_PARAM_CBANK
	.align		4
        /*0074*/ 	.byte	0x04, 0x0a
        /*0076*/ 	.short	(.L_339 - .L_338)
	.align		4
.L_338:
        /*0078*/ 	.word	index@(.nv.constant0._Z14scale_and_prepP6float2S0_Pii)
        /*007c*/ 	.short	0x0380
        /*007e*/ 	.short	0x001c


	//----- nvinfo : EIATTR_SW_WAR
	.align		4
.L_339:
        /*0080*/ 	.byte	0x04, 0x36
        /*0082*/ 	.short	(.L_341 - .L_340)
.L_340:
        /*0084*/ 	.word	0x00000008
.L_341:


//--------------------- .nv.info._Z11ens_my_gesvP6float2S0_S0_S0_S0_i --------------------------
	.section	.nv.info._Z11ens_my_gesvP6float2S0_S0_S0_S0_i,"",@"SHT_CUDA_INFO"
	.sectionflags	@""
	.align	4


	//----- nvinfo : EIATTR_CUDA_API_VERSION
	.align		4
        /*0000*/ 	.byte	0x04, 0x37
        /*0002*/ 	.short	(.L_343 - .L_342)
.L_342:
        /*0004*/ 	.word	0x00000082


	//----- nvinfo : EIATTR_KPARAM_INFO
	.align		4
.L_343:
        /*0008*/ 	.byte	0x04, 0x17
        /*000a*/ 	.short	(.L_345 - .L_344)
.L_344:
        /*000c*/ 	.word	0x00000000
        /*0010*/ 	.short	0x0005
        /*0012*/ 	.short	0x0028
        /*0014*/ 	.byte	0x00, 0xf0, 0x11, 0x00


	//----- nvinfo : EIATTR_KPARAM_INFO
	.align		4
.L_345:
        /*0018*/ 	.byte	0x04, 0x17
        /*001a*/ 	.short	(.L_347 - .L_346)
.L_346:
        /*001c*/ 	.word	0x00000000
        /*0020*/ 	.short	0x0004
        /*0022*/ 	.short	0x0020
        /*0024*/ 	.byte	0x00, 0xf5, 0x21, 0x00


	//----- nvinfo : EIATTR_KPARAM_INFO
	.align		4
.L_347:
        /*0028*/ 	.byte	0x04, 0x17
        /*002a*/ 	.short	(.L_349 - .L_348)
.L_348:
        /*002c*/ 	.word	0x00000000
        /*0030*/ 	.short	0x0003
        /*0032*/ 	.short	0x0018
        /*0034*/ 	.byte	0x00, 0xf5, 0x21, 0x00


	//----- nvinfo : EIATTR_KPARAM_INFO
	.align		4
.L_349:
        /*0038*/ 	.byte	0x04, 0x17
        /*003a*/ 	.short	(.L_351 - .L_350)
.L_350:
        /*003c*/ 	.word	0x00000000
        /*0040*/ 	.short	0x0002
        /*0042*/ 	.short	0x0010
        /*0044*/ 	.byte	0x00, 0xf5, 0x21, 0x00


	//----- nvinfo : EIATTR_KPARAM_INFO
	.align		4
.L_351:
        /*0048*/ 	.byte	0x04, 0x17
        /*004a*/ 	.short	(.L_353 - .L_352)
.L_352:
        /*004c*/ 	.word	0x00000000
        /*0050*/ 	.short	0x0001
        /*0052*/ 	.short	0x0008
        /*0054*/ 	.byte	0x00, 0xf5, 0x21, 0x00


	//----- nvinfo : EIATTR_KPARAM_INFO
	.align		4
.L_353:
        /*0058*/ 	.byte	0x04, 0x17
        /*005a*/ 	.short	(.L_355 - .L_354)
.L_354:
        /*005c*/ 	.word	0x00000000
        /*0060*/ 	.short	0x0000
        /*0062*/ 	.short	0x0000
        /*0064*/ 	.byte	0x00, 0xf5, 0x21, 0x00


	//----- nvinfo : EIATTR_SPARSE_MMA_MASK
	.align		4
.L_355:
        /*0068*/ 	.byte	0x03, 0x50
        /*006a*/ 	.short	0x0000


	//----- nvinfo : EIATTR_MAXREG_COUNT
	.align		4
        /*006c*/ 	.byte	0x03, 0x1b
        /*006e*/ 	.short	0x00ff


	//----- nvinfo : EIATTR_MERCURY_ISA_VERSION
	.align		4
        /*0070*/ 	.byte	0x03, 0x5f
        /*0072*/ 	.short	0x0101


	//----- nvinfo : EIATTR_VRC_CTA_INIT_COUNT
	.align		4
        /*0074*/ 	.byte	0x02, 0x4a
	.zero		1
	.zero		1


	//----- nvinfo : EIATTR_EXIT_INSTR_OFFSETS
	.align		4
        /*0078*/ 	.byte	0x04, 0x1c
        /*007a*/ 	.short	(.L_357 - .L_356)


	//   ....[0]....
.L_356:
        /*007c*/ 	.word	0x00000070


	//   ....[1]....
        /*0080*/ 	.word	0x00002b00


	//----- nvinfo : EIATTR_CRS_STACK_SIZE
	.align		4
.L_357:
        /*0084*/ 	.byte	0x04, 0x1e
        /*0086*/ 	.short	(.L_359 - .L_358)
.L_358:
        /*0088*/ 	.word	0x00000000


	//----- nvinfo : EIATTR_CBANK_PARAM_SIZE
	.align		4
.L_359:
        /*008c*/ 	.byte	0x03, 0x19
        /*008e*/ 	.short	0x002c


	//----- nvinfo : EIATTR_PARAM_CBANK
	.align		4
        /*0090*/ 	.byte	0x04, 0x0a
        /*0092*/ 	.short	(.L_361 - .L_360)
	.align		4
.L_360:
        /*0094*/ 	.word	index@(.nv.constant0._Z11ens_my_gesvP6float2S0_S0_S0_S0_i)
        /*0098*/ 	.short	0x0380
        /*009a*/ 	.short	0x002c


	//----- nvinfo : EIATTR_SW_WAR
	.align		4
.L_361:
        /*009c*/ 	.byte	0x04, 0x36
        /*009e*/ 	.short	(.L_363 - .L_362)
.L_362:
        /*00a0*/ 	.word	0x00000008
.L_363:


//--------------------- .nv.info._Z14round_to_digitP6float2ii --------------------------
	.section	.nv.info._Z14round_to_digitP6float2ii,"",@"SHT_CUDA_INFO"
	.sectionflags	@""
	.align	4


	//----- nvinfo : EIATTR_CUDA_API_VERSION
	.align		4
        /*0000*/ 	.byte	0x04, 0x37
        /*0002*/ 	.short	(.L_365 - .L_364)
.L_364:
        /*0004*/ 	.word	0x00000082


	//----- nvinfo : EIATTR_KPARAM_INFO
	.align		4
.L_365:
        /*0008*/ 	.byte	0x04, 0x17
        /*000a*/ 	.short	(.L_367 - .L_366)
.L_366:
        /*000c*/ 	.word	0x00000000
        /*0010*/ 	.short	0x0002
        /*0012*/ 	.short	0x000c
        /*0014*/ 	.byte	0x00, 0xf0, 0x11, 0x00


	//----- nvinfo : EIATTR_KPARAM_INFO
	.align		4
.L_367:
        /*0018*/ 	.byte	0x04, 0x17
        /*001a*/ 	.short	(.L_369 - .L_368)
.L_368:
        /*001c*/ 	.word	0x00000000
        /*0020*/ 	.short	0x0001
        /*0022*/ 	.short	0x0008
        /*0024*/ 	.byte	0x00, 0xf0, 0x11, 0x00


	//----- nvinfo : EIATTR_KPARAM_INFO
	.align		4
.L_369:
        /*0028*/ 	.byte	0x04, 0x17
        /*002a*/ 	.short	(.L_371 - .L_370)
.L_370:
        /*002c*/ 	.word	0x00000000
        /*0030*/ 	.short	0x0000
        /*0032*/ 	.short	0x0000
        /*0034*/ 	.byte	0x00, 0xf5, 0x21, 0x00


	//----- nvinfo : EIATTR_SPARSE_MMA_MASK
	.align		4
.L_371:
        /*0038*/ 	.byte	0x03, 0x50
        /*003a*/ 	.short	0x0000


	//----- nvinfo : EIATTR_MAXREG_COUNT
	.align		4
        /*003c*/ 	.byte	0x03, 0x1b
        /*003e*/ 	.short	0x00ff


	//----- nvinfo : EIATTR_MERCURY_ISA_VERSION
	.align		4
        /*0040*/ 	.byte	0x03, 0x5f
        /*0042*/ 	.short	0x0101


	//----- nvinfo : EIATTR_VRC_CTA_INIT_COUNT
	.align		4
        /*0044*/ 	.byte	0x02, 0x4a
	.zero		1
	.zero		1


	//----- nvinfo : EIATTR_EXIT_INSTR_OFFSETS
	.align		4
        /*0048*/ 	.byte	0x04, 0x1c
        /*004a*/ 	.short	(.L_373 - .L_372)


	//   ....[0]....
.L_372:
        /*004c*/ 	.word	0x00000070


	//   ....[1]....
        /*0050*/ 	.word	0x000004f0


	//   ....[2]....
        /*0054*/ 	.word	0x000027e0


	//----- nvinfo : EIATTR_CRS_STACK_SIZE
	.align		4
.L_373:
        /*0058*/ 	.byte	0x04, 0x1e
        /*005a*/ 	.short	(.L_375 - .L_374)
.L_374:
        /*005c*/ 	.word	0x00000000


	//----- nvinfo : EIATTR_CBANK_PARAM_SIZE
	.align		4
.L_375:
        /*0060*/ 	.byte	0x03, 0x19
        /*0062*/ 	.short	0x0010


	//----- nvinfo : EIATTR_PARAM_CBANK
	.align		4
        /*0064*/ 	.byte	0x04, 0x0a
        /*0066*/ 	.short	(.L_377 - .L_376)
	.align		4
.L_376:
        /*0068*/ 	.word	index@(.nv.constant0._Z14round_to_digitP6float2ii)
        /*006c*/ 	.short	0x0380
        /*006e*/ 	.short	0x0010


	//----- nvinfo : EIATTR_SW_WAR
	.align		4
.L_377:
        /*0070*/ 	.byte	0x04, 0x36
        /*0072*/ 	.short	(.L_379 - .L_378)
.L_378:
        /*0074*/ 	.word	0x00000008
.L_379:


//--------------------- .nv.callgraph             --------------------------
	.section	.nv.callgraph,"",@"SHT_CUDA_CALLGRAPH"
	.align	4
	.sectionentsize	8
	.align		4
        /*0000*/ 	.word	0x00000000
	.align		4
        /*0004*/ 	.word	0xffffffff
	.align		4
        /*0008*/ 	.word	0x00000000
	.align		4
        /*000c*/ 	.word	0xfffffffe
	.align		4
        /*0010*/ 	.word	0x00000000
	.align		4
        /*0014*/ 	.word	0xfffffffd
	.align		4
        /*0018*/ 	.word	0x00000000
	.align		4
        /*001c*/ 	.word	0xfffffffc


//--------------------- .text._Z24ham_hilbert_to_liouvilleP6float2S0_ffffiffS0_ --------------------------
	.section	.text._Z24ham_hilbert_to_liouvilleP6float2S0_ffffiffS0_,"ax",@progbits
	.align	128
        .global         _Z24ham_hilbert_to_liouvilleP6float2S0_ffffiffS0_
        .type           _Z24ham_hilbert_to_liouvilleP6float2S0_ffffiffS0_,@function
        .size           _Z24ham_hilbert_to_liouvilleP6float2S0_ffffiffS0_,(.L_x_312 - _Z24ham_hilbert_to_liouvilleP6float2S0_ffffiffS0_)
        .other          _Z24ham_hilbert_to_liouvilleP6float2S0_ffffiffS0_,@"STO_CUDA_ENTRY STV_DEFAULT"
_Z24ham_hilbert_to_liouvilleP6float2S0_ffffiffS0_:
.text._Z24ham_hilbert_to_liouvilleP6float2S0_ffffiffS0_:
[----:B------:R-:W-:Y:S01]  /*0000*/  LDC R1, c[0x0][0x37c] ;  /* 0x0000df00ff017b82 */ /* 0x000fe20000000800 */
[----:B------:R-:W0:Y:S07]  /*0010*/  S2R R3, SR_TID.X ;  /* 0x0000000000037919 */ /* 0x000e2e0000002100 */
[----:B------:R-:W0:Y:S01]  /*0020*/  S2UR UR4, SR_CTAID.X ;  /* 0x00000000000479c3 */ /* 0x000e220000002500 */
[----:B------:R-:W1:Y:S07]  /*0030*/  LDCU UR5, c[0x0][0x3a0] ;  /* 0x00007400ff0577ac */ /* 0x000e6e0008000800 */
[----:B------:R-:W0:Y:S02]  /*0040*/  LDC R2, c[0x0][0x360] ;  /* 0x0000d800ff027b82 */ /* 0x000e240000000800 */
[----:B0-----:R-:W-:-:S05]  /*0050*/  IMAD R2, R2, UR4, R3 ;  /* 0x0000000402027c24 */ /* 0x001fca000f8e0203 */
[----:B-1----:R-:W-:-:S13]  /*0060*/  ISETP.GE.AND P0, PT, R2, UR5, PT ;  /* 0x0000000502007c0c */ /* 0x002fda000bf06270 */
[----:B------:R-:W-:Y:S05]  /*0070*/  @P0 EXIT ;  /* 0x000000000000094d */ /* 0x000fea0003800000 */
[----:B------:R-:W0:Y:S01]  /*0080*/  LDC.64 R8, c[0x0][0x380] ;  /* 0x0000e000ff087b82 */ /* 0x000e220000000a00 */
[----:B------:R-:W1:Y:S01]  /*0090*/  LDCU.64 UR4, c[0x0][0x358] ;  /* 0x00006b00ff0477ac */ /* 0x000e620008000a00 */
[----:B------:R-:W-:-:S06]  /*00a0*/  SHF.L.U32 R3, R2, 0x2, RZ ;  /* 0x0000000202037819 */ /* 0x000fcc00000006ff */
[----:B------:R-:W2:Y:S08]  /*00b0*/  LDC.64 R6, c[0x0][0x390] ;  /* 0x0000e400ff067b82 */ /* 0x000eb00000000a00 */
[----:B------:R-:W3:Y:S01]  /*00c0*/  LDC.64 R32, c[0x0][0x388] ;  /* 0x0000e200ff207b82 */ /* 0x000ee20000000a00 */
[----:B0-----:R-:W-:-:S05]  /*00d0*/  IMAD.WIDE R8, R3, 0x8, R8 ;  /* 0x0000000803087825 */ /* 0x001fca00078e0208 */
[----:B-1----:R-:W4:Y:S01]  /*00e0*/  LDG.E.64 R4, desc[UR4][R8.64] ;  /* 0x0000000408047981 */ /* 0x002f22000c1e1b00 */
[----:B------:R-:W-:-:S05]  /*00f0*/  SHF.L.U32 R3, R2, 0x4, RZ ;  /* 0x0000000402037819 */ /* 0x000fca00000006ff */
[----:B---3--:R-:W-:-:S04]  /*0100*/  IMAD.WIDE R32, R3, 0x8, R32 ;  /* 0x0000000803207825 */ /* 0x008fc800078e0220 */
[----:B----4-:R-:W-:Y:S01]  /*0110*/  FADD R5, R5, R5 ;  /* 0x0000000505057221 */ /* 0x010fe20000000000 */
[----:B------:R-:W-:-:S03]  /*0120*/  FADD R11, R4, -R4 ;  /* 0x80000004040b7221 */ /* 0x000fc60000000000 */
[----:B------:R-:W-:Y:S01]  /*0130*/  FMUL R0, RZ, R5 ;  /* 0x00000005ff007220 */ /* 0x000fe20000400000 */
[----:B------:R-:W-:Y:S01]  /*0140*/  FMUL R4, RZ, R11 ;  /* 0x0000000bff047220 */ /* 0x000fe20000400000 */
[-C--:B--2---:R-:W-:Y:S01]  /*0150*/  FMUL R5, R5, -R6.reuse ;  /* 0x8000000605057220 */ /* 0x084fe20000400000 */
[----:B------:R-:W-:-:S03]  /*0160*/  FMUL R11, R11, -R6 ;  /* 0x800000060b0b7220 */ /* 0x000fc60000400000 */
[----:B------:R-:W-:Y:S01]  /*0170*/  FADD R4, R4, -R5 ;  /* 0x8000000504047221 */ /* 0x000fe20000000000 */
[----:B------:R-:W-:-:S05]  /*0180*/  FADD R5, R0, R11 ;  /* 0x0000000b00057221 */ /* 0x000fca0000000000 */
[----:B------:R0:W-:Y:S04]  /*0190*/  STG.E.64 desc[UR4][R32.64], R4 ;  /* 0x0000000420007986 */ /* 0x0001e8000c101b04 */
[----:B------:R-:W2:Y:S02]  /*01a0*/  LDG.E.64 R10, desc[UR4][R8.64+0x8] ;  /* 0x00000804080a7981 */ /* 0x000ea4000c1e1b00 */
[----:B--2---:R-:W-:Y:S01]  /*01b0*/  FADD R11, RZ, R11 ;  /* 0x0000000bff0b7221 */ /* 0x004fe20000000000 */
[----:B------:R-:W-:-:S03]  /*01c0*/  FADD R3, RZ, -R10 ;  /* 0x8000000aff037221 */ /* 0x000fc60000000000 */
[-C--:B------:R-:W-:Y:S01]  /*01d0*/  FMUL R13, R11, -R6.reuse ;  /* 0x800000060b0d7220 */ /* 0x080fe20000400000 */
[----:B------:R-:W-:Y:S01]  /*01e0*/  FMUL R31, RZ, R11 ;  /* 0x0000000bff1f7220 */ /* 0x000fe20000400000 */
[----:B------:R-:W-:Y:S01]  /*01f0*/  FMUL R30, RZ, R3 ;  /* 0x00000003ff1e7220 */ /* 0x000fe20000400000 */
[----:B------:R-:W-:-:S03]  /*0200*/  FMUL R0, R3, -R6 ;  /* 0x8000000603007220 */ /* 0x000fc60000400000 */
[----:B------:R-:W-:Y:S01]  /*0210*/  FADD R30, R30, -R13 ;  /* 0x8000000d1e1e7221 */ /* 0x000fe20000000000 */
[----:B------:R-:W-:-:S05]  /*0220*/  FADD R31, R31, R0 ;  /* 0x000000001f1f7221 */ /* 0x000fca0000000000 */
[----:B------:R-:W-:Y:S04]  /*0230*/  STG.E.64 desc[UR4][R32.64+0x8], R30 ;  /* 0x0000081e20007986 */ /* 0x000fe8000c101b04 */
        /* <DEDUP_REMOVED lines=10> */
[----:B------:R-:W2:Y:S04]  /*02e0*/  LDG.E.64 R10, desc[UR4][R8.64] ;  /* 0x00000004080a7981 */ /* 0x000ea8000c1e1b00 */
[----:B------:R-:W2:Y:S02]  /*02f0*/  LDG.E.64 R12, desc[UR4][R8.64+0x18] ;  /* 0x00001804080c7981 */ /* 0x000ea4000c1e1b00 */
[----:B--2---:R-:W-:Y:S01]  /*0300*/  FADD R11, R11, R13 ;  /* 0x0000000d0b0b7221 */ /* 0x004fe20000000000 */
[----:B------:R-:W-:-:S03]  /*0310*/  FADD R3, R10, -R12 ;  /* 0x8000000c0a037221 */ /* 0x000fc60000000000 */
[-C--:B------:R-:W-:Y:S01]  /*0320*/  FMUL R13, R11, -R6.reuse ;  /* 0x800000060b0d7220 */ /* 0x080fe20000400000 */
[----:B------:R-:W-:Y:S01]  /*0330*/  FMUL R27, RZ, R11 ;  /* 0x0000000bff1b7220 */ /* 0x000fe20000400000 */
[----:B------:R-:W-:Y:S01]  /*0340*/  FMUL R26, RZ, R3 ;  /* 0x00000003ff1a7220 */ /* 0x000fe20000400000 */
[----:B------:R-:W-:-:S03]  /*0350*/  FMUL R0, R3, -R6 ;  /* 0x8000000603007220 */ /* 0x000fc60000400000 */
[----:B------:R-:W-:Y:S01]  /*0360*/  FADD R26, R26, -R13 ;  /* 0x8000000d1a1a7221 */ /* 0x000fe20000000000 */
[----:B------:R-:W-:-:S05]  /*0370*/  FADD R27, R27, R0 ;  /* 0x000000001b1b7221 */ /* 0x000fca0000000000 */
[----:B------:R-:W-:Y:S04]  /*0380*/  STG.E.64 desc[UR4][R32.64+0x28], R26 ;  /* 0x0000281a20007986 */ /* 0x000fe8000c101b04 */
[----:B------:R-:W2:Y:S01]  /*0390*/  LDG.E.64 R10, desc[UR4][R8.64+0x8] ;  /* 0x00000804080a7981 */ /* 0x000ea2000c1e1b00 */
[----:B------:R-:W-:-:S04]  /*03a0*/  FMUL R25, RZ, -R6 ;  /* 0x80000006ff197220 */ /* 0x000fc80000400000 */
[--C-:B------:R-:W-:Y:S01]  /*03b0*/  FADD R24, RZ, -R25.reuse ;  /* 0x80000019ff187221 */ /* 0x100fe20000000000 */
[----:B------:R-:W-:-:S05]  /*03c0*/  FADD R25, RZ, R25 ;  /* 0x00000019ff197221 */ /* 0x000fca0000000000 */
[----:B------:R-:W-:Y:S04]  /*03d0*/  STG.E.64 desc[UR4][R32.64+0x18], R24 ;  /* 0x0000181820007986 */ /* 0x000fe8000c101b04 */
[----:B------:R-:W-:Y:S01]  /*03e0*/  STG.E.64 desc[UR4][R32.64+0x30], R24 ;  /* 0x0000301820007986 */ /* 0x000fe2000c101b04 */
[----:B--2---:R-:W-:Y:S01]  /*03f0*/  FADD R11, -RZ, R11 ;  /* 0x0000000bff0b7221 */ /* 0x004fe20000000100 */
[----:B------:R-:W-:-:S03]  /*0400*/  FADD R3, -RZ, R10 ;  /* 0x0000000aff037221 */ /* 0x000fc60000000100 */
        /* <DEDUP_REMOVED lines=56> */
[----:B------:R-:W-:Y:S02]  /*0790*/  FMUL R0, R3, -R6 ;  /* 0x8000000603007220 */ /* 0x000fe40000400000 */
[----:B------:R-:W-:Y:S02]  /*07a0*/  FADD R12, R12, -R13 ;  /* 0x8000000d0c0c7221 */ /* 0x000fe40000000000 */
[----:B------:R-:W-:-:S05]  /*07b0*/  FADD R13, R11, R0 ;  /* 0x000000000b0d7221 */ /* 0x000fca0000000000 */
[----:B------:R-:W-:Y:S04]  /*07c0*/  STG.E.64 desc[UR4][R32.64+0x58], R12 ;  /* 0x0000580c20007986 */ /* 0x000fe8000c101b04 */
[----:B------:R-:W2:Y:S01]  /*07d0*/  LDG.E.64 R10, desc[UR4][R8.64+0x10] ;  /* 0x00001004080a7981 */ /* 0x000ea2000c1e1b00 */
[----:B------:R-:W-:Y:S01]  /*07e0*/  FADD R37, -RZ, R5 ;  /* 0x00000005ff257221 */ /* 0x000fe20000000100 */
[----:B0-----:R-:W-:Y:S02]  /*07f0*/  HFMA2 R5, -RZ, RZ, 1.75, 0 ;  /* 0x3f000000ff057431 */ /* 0x001fe400000001ff */
        /* <DEDUP_REMOVED lines=9> */
[----:B------:R0:W2:Y:S01]  /*0890*/  LDG.E.64 R34, desc[UR4][R8.64+0x18] ;  /* 0x0000180408227981 */ /* 0x0000a2000c1e1b00 */
[----:B------:R-:W-:Y:S01]  /*08a0*/  FMUL R3, R6, R7 ;  /* 0x0000000706037220 */ /* 0x000fe20000400000 */
[----:B------:R-:W-:-:S03]  /*08b0*/  MOV R0, 0x40000000 ;  /* 0x4000000000007802 */ /* 0x000fc60000000f00 */
[--C-:B------:R-:W-:Y:S01]  /*08c0*/  FADD R36, R4, -R3.reuse ;  /* 0x8000000304247221 */ /* 0x100fe20000000000 */
[----:B------:R-:W1:Y:S01]  /*08d0*/  FCHK P0, R3, 2 ;  /* 0x4000000003007902 */ /* 0x000e620000000000 */
[----:B------:R-:W-:Y:S01]  /*08e0*/  FFMA R0, R5, -R0, 1 ;  /* 0x3f80000005007423 */ /* 0x000fe20000000800 */
[----:B------:R-:W-:Y:S02]  /*08f0*/  FADD R4, R24, R3 ;  /* 0x0000000318047221 */ /* 0x000fe40000000000 */
[----:B------:R-:W-:Y:S01]  /*0900*/  STG.E.64 desc[UR4][R32.64], R36 ;  /* 0x0000002420007986 */ /* 0x000fe2000c101b04 */
[----:B------:R-:W-:Y:S01]  /*0910*/  FFMA R0, R0, R5, 0.5 ;  /* 0x3f00000000007423 */ /* 0x000fe20000000005 */
[----:B------:R-:W-:-:S03]  /*0920*/  FADD R5, RZ, R25 ;  /* 0x00000019ff057221 */ /* 0x000fc60000000000 */
[----:B------:R-:W-:Y:S02]  /*0930*/  FFMA R7, R3, R0, RZ ;  /* 0x0000000003077223 */ /* 0x000fe400000000ff */
[----:B------:R3:W-:Y:S02]  /*0940*/  STG.E.64 desc[UR4][R32.64+0x18], R4 ;  /* 0x0000180420007986 */ /* 0x0007e4000c101b04 */
[----:B0-----:R-:W-:-:S04]  /*0950*/  FFMA R8, R7, -2, R3 ;  /* 0xc000000007087823 */ /* 0x001fc80000000003 */
[----:B------:R-:W-:Y:S01]  /*0960*/  FFMA R7, R0, R8, R7 ;  /* 0x0000000800077223 */ /* 0x000fe20000000007 */
[----:B---3--:R-:W-:Y:S02]  /*0970*/  HFMA2 R4, -RZ, RZ, 0, 0 ;  /* 0x00000000ff047431 */ /* 0x008fe400000001ff */
[----:B--2---:R-:W-:Y:S01]  /*0980*/  FADD R9, R34, -R34 ;  /* 0x8000002222097221 */ /* 0x004fe20000000000 */
[----:B------:R-:W-:-:S03]  /*0990*/  FADD R35, R35, R35 ;  /* 0x0000002323237221 */ /* 0x000fc60000000000 */
[-C--:B------:R-:W-:Y:S01]  /*09a0*/  FMUL R25, R9, -R6.reuse ;  /* 0x8000000609197220 */ /* 0x080fe20000400000 */
[----:B------:R-:W-:Y:S01]  /*09b0*/  FMUL R0, R35, -R6 ;  /* 0x8000000623007220 */ /* 0x000fe20000400000 */
[----:B------:R-:W-:Y:S01]  /*09c0*/  FMUL R9, RZ, R9 ;  /* 0x00000009ff097220 */ /* 0x000fe20000400000 */
[----:B------:R-:W-:-:S03]  /*09d0*/  FMUL R8, RZ, R35 ;  /* 0x00000023ff087220 */ /* 0x000fc60000400000 */
[----:B------:R-:W-:Y:S01]  /*09e0*/  FADD R9, R9, -R0 ;  /* 0x8000000009097221 */ /* 0x000fe20000000000 */
[----:B------:R-:W-:Y:S01]  /*09f0*/  FADD R8, R8, R25 ;  /* 0x0000001908087221 */ /* 0x000fe20000000000 */
[----:B-1----:R-:W-:Y:S06]  /*0a00*/  @!P0 BRA `(.L_x_0) ;  /* 0x0000000000108947 */ /* 0x002fec0003800000 */
[----:B------:R-:W-:Y:S02]  /*0a10*/  MOV R0, 0x40000000 ;  /* 0x4000000000007802 */ /* 0x000fe40000000f00 */
[----:B------:R-:W-:-:S07]  /*0a20*/  MOV R6, 0xa40 ;  /* 0x00000a4000067802 */ /* 0x000fce0000000f00 */
[----:B------:R-:W-:Y:S05]  /*0a30*/  CALL.REL.NOINC `($__internal_0_$__cuda_sm3x_div_rn_noftz_f32_slowpath) ;  /* 0x0000000800d07944 */ /* 0x000fea0003c00000 */
[----:B------:R-:W-:-:S07]  /*0a40*/  MOV R7, R0 ;  /* 0x0000000000077202 */ /* 0x000fce0000000f00 */
.L_x_0:
[----:B------:R-:W0:Y:S01]  /*0a50*/  LDC R3, c[0x0][0x390] ;  /* 0x0000e400ff037b82 */ /* 0x000e220000000800 */
[----:B------:R-:W0:Y:S01]  /*0a60*/  LDCU UR6, c[0x0][0x398] ;  /* 0x00007300ff0677ac */ /* 0x000e220008000800 */
[----:B------:R-:W-:Y:S01]  /*0a70*/  MOV R0, 0x3f000000 ;  /* 0x3f00000000007802 */ /* 0x000fe20000000f00 */
[--C-:B------:R-:W-:Y:S01]  /*0a80*/  FADD R26, R26, -R7.reuse ;  /* 0x800000071a1a7221 */ /* 0x100fe20000000000 */
[----:B------:R-:W-:Y:S01]  /*0a90*/  MOV R25, 0x40000000 ;  /* 0x4000000000197802 */ /* 0x000fe20000000f00 */
[----:B------:R-:W-:Y:S01]  /*0aa0*/  FADD R14, R14, -R7 ;  /* 0x800000070e0e7221 */ /* 0x000fe20000000000 */
[----:B------:R-:W-:Y:S01]  /*0ab0*/  FADD R27, -RZ, R27 ;  /* 0x0000001bff1b7221 */ /* 0x000fe20000000100 */
[----:B------:R-:W-:Y:S02]  /*0ac0*/  FADD R15, -RZ, R15 ;  /* 0x0000000fff0f7221 */ /* 0x000fe40000000100 */
[----:B------:R-:W-:-:S04]  /*0ad0*/  FFMA R25, R0, -R25, 1 ;  /* 0x3f80000000197423 */ /* 0x000fc80000000819 */
[----:B------:R-:W-:Y:S01]  /*0ae0*/  FFMA R0, R25, R0, 0.5 ;  /* 0x3f00000019007423 */ /* 0x000fe20000000000 */
[----:B0-----:R-:W-:-:S04]  /*0af0*/  FMUL R3, R3, UR6 ;  /* 0x0000000603037c20 */ /* 0x001fc80008400000 */
[----:B------:R-:W0:Y:S01]  /*0b00*/  FCHK P0, R3, 2 ;  /* 0x4000000003007902 */ /* 0x000e220000000000 */
[----:B------:R-:W-:-:S04]  /*0b10*/  FFMA R6, R0, R3, RZ ;  /* 0x0000000300067223 */ /* 0x000fc800000000ff */
[----:B------:R-:W-:-:S04]  /*0b20*/  FFMA R25, R6, -2, R3 ;  /* 0xc000000006197823 */ /* 0x000fc80000000003 */
[----:B------:R-:W-:Y:S01]  /*0b30*/  FFMA R25, R0, R25, R6 ;  /* 0x0000001900197223 */ /* 0x000fe20000000006 */
[----:B0-----:R-:W-:Y:S06]  /*0b40*/  @!P0 BRA `(.L_x_1) ;  /* 0x0000000000108947 */ /* 0x001fec0003800000 */
[----:B------:R-:W-:Y:S01]  /*0b50*/  HFMA2 R0, -RZ, RZ, 2, 0 ;  /* 0x40000000ff007431 */ /* 0x000fe200000001ff */
[----:B------:R-:W-:-:S07]  /*0b60*/  MOV R6, 0xb80 ;  /* 0x00000b8000067802 */ /* 0x000fce0000000f00 */
[----:B------:R-:W-:Y:S05]  /*0b70*/  CALL.REL.NOINC `($__internal_0_$__cuda_sm3x_div_rn_noftz_f32_slowpath) ;  /* 0x0000000800807944 */ /* 0x000fea0003c00000 */
[----:B------:R-:W-:-:S07]  /*0b80*/  MOV R25, R0 ;  /* 0x0000000000197202 */ /* 0x000fce0000000f00 */
.L_x_1:
[----:B------:R-:W0:Y:S01]  /*0b90*/  LDC R36, c[0x0][0x390] ;  /* 0x0000e400ff247b82 */ /* 0x000e220000000800 */
[----:B------:R-:W0:Y:S01]  /*0ba0*/  LDCU UR6, c[0x0][0x39c] ;  /* 0x00007380ff0677ac */ /* 0x000e220008000800 */
[----:B------:R-:W-:Y:S02]  /*0bb0*/  HFMA2 R0, -RZ, RZ, 1.75, 0 ;  /* 0x3f000000ff007431 */ /* 0x000fe400000001ff */
[--C-:B------:R-:W-:Y:S01]  /*0bc0*/  FADD R6, R24, R3.reuse ;  /* 0x0000000318067221 */ /* 0x100fe20000000000 */
[----:B------:R-:W-:Y:S01]  /*0bd0*/  FADD R34, R9, -R3 ;  /* 0x8000000309227221 */ /* 0x000fe20000000000 */
[----:B------:R-:W-:Y:S01]  /*0be0*/  MOV R3, 0x40000000 ;  /* 0x4000000000037802 */ /* 0x000fe20000000f00 */
[----:B------:R-:W-:Y:S01]  /*0bf0*/  FADD R35, -RZ, R8 ;  /* 0x00000008ff237221 */ /* 0x000fe20000000100 */
[----:B------:R-:W-:Y:S01]  /*0c00*/  MOV R7, R5 ;  /* 0x0000000500077202 */ /* 0x000fe20000000f00 */
[--C-:B------:R-:W-:Y:S01]  /*0c10*/  FADD R26, R26, -R25.reuse ;  /* 0x800000191a1a7221 */ /* 0x100fe20000000000 */
[----:B------:R-:W-:Y:S01]  /*0c20*/  FADD R14, R14, -R25 ;  /* 0x800000190e0e7221 */ /* 0x000fe20000000000 */
[----:B------:R-:W-:Y:S01]  /*0c30*/  FADD R27, -RZ, R27 ;  /* 0x0000001bff1b7221 */ /* 0x000fe20000000100 */
[----:B------:R1:W-:Y:S01]  /*0c40*/  STG.E.64 desc[UR4][R32.64+0x78], R34 ;  /* 0x0000782220007986 */ /* 0x0003e2000c101b04 */
[----:B------:R-:W-:Y:S01]  /*0c50*/  FFMA R3, R0, -R3, 1 ;  /* 0x3f80000000037423 */ /* 0x000fe20000000803 */
[----:B------:R-:W-:-:S02]  /*0c60*/  FADD R15, -RZ, R15 ;  /* 0x0000000fff0f7221 */ /* 0x000fc40000000100 */
[----:B------:R1:W-:Y:S01]  /*0c70*/  STG.E.64 desc[UR4][R32.64+0x60], R6 ;  /* 0x0000600620007986 */ /* 0x0003e2000c101b04 */
[----:B------:R-:W-:Y:S01]  /*0c80*/  FFMA R0, R3, R0, 0.5 ;  /* 0x3f00000003007423 */ /* 0x000fe20000000000 */
[----:B0-----:R-:W-:-:S04]  /*0c90*/  FMUL R3, R36, UR6 ;  /* 0x0000000624037c20 */ /* 0x001fc80008400000 */
[----:B------:R-:W0:Y:S01]  /*0ca0*/  FCHK P0, R3, 2 ;  /* 0x4000000003007902 */ /* 0x000e220000000000 */
[----:B------:R-:W-:-:S04]  /*0cb0*/  FFMA R5, R0, R3, RZ ;  /* 0x0000000300057223 */ /* 0x000fc800000000ff */
[----:B------:R-:W-:-:S04]  /*0cc0*/  FFMA R8, R5, -2, R3 ;  /* 0xc000000005087823 */ /* 0x000fc80000000003 */
[----:B------:R-:W-:Y:S01]  /*0cd0*/  FFMA R0, R0, R8, R5 ;  /* 0x0000000800007223 */ /* 0x000fe20000000005 */
[----:B01----:R-:W-:Y:S06]  /*0ce0*/  @!P0 BRA `(.L_x_2) ;  /* 0x00000000000c8947 */ /* 0x003fec0003800000 */
[----:B------:R-:W-:Y:S02]  /*0cf0*/  MOV R0, 0x40000000 ;  /* 0x4000000000007802 */ /* 0x000fe40000000f00 */
[----:B------:R-:W-:-:S07]  /*0d00*/  MOV R6, 0xd20 ;  /* 0x00000d2000067802 */ /* 0x000fce0000000f00 */
[----:B------:R-:W-:Y:S05]  /*0d10*/  CALL.REL.NOINC `($__internal_0_$__cuda_sm3x_div_rn_noftz_f32_slowpath) ;  /* 0x0000000800187944 */ /* 0x000fea0003c00000 */
.L_x_2:
[----:B------:R-:W0:Y:S01]  /*0d20*/  LDC R3, c[0x0][0x3a8] ;  /* 0x0000ea00ff037b82 */ /* 0x000e220000000800 */
[----:B------:R-:W0:Y:S01]  /*0d30*/  LDCU UR6, c[0x0][0x3a4] ;  /* 0x00007480ff0677ac */ /* 0x000e220008000800 */
[--C-:B------:R-:W-:Y:S01]  /*0d40*/  FADD R26, R26, -R0.reuse ;  /* 0x800000001a1a7221 */ /* 0x100fe20000000000 */
[----:B------:R-:W-:Y:S01]  /*0d50*/  FADD R14, R14, -R0 ;  /* 0x800000000e0e7221 */ /* 0x000fe20000000000 */
[----:B------:R-:W-:Y:S01]  /*0d60*/  FADD R27, -RZ, R27 ;  /* 0x0000001bff1b7221 */ /* 0x000fe20000000100 */
[----:B------:R-:W-:-:S04]  /*0d70*/  FADD R15, -RZ, R15 ;  /* 0x0000000fff0f7221 */ /* 0x000fc80000000100 */
[----:B------:R1:W-:Y:S04]  /*0d80*/  STG.E.64 desc[UR4][R32.64+0x28], R26 ;  /* 0x0000281a20007986 */ /* 0x0003e8000c101b04 */
[----:B------:R1:W-:Y:S01]  /*0d90*/  STG.E.64 desc[UR4][R32.64+0x50], R14 ;  /* 0x0000500e20007986 */ /* 0x0003e2000c101b04 */
[----:B0-----:R-:W-:-:S05]  /*0da0*/  FADD R5, R3, UR6 ;  /* 0x0000000603057e21 */ /* 0x001fca0008000000 */
[----:B------:R-:W-:-:S13]  /*0db0*/  FSETP.NEU.AND P0, PT, R5, RZ, PT ;  /* 0x000000ff0500720b */ /* 0x000fda0003f0d000 */
[----:B-1----:R-:W-:Y:S05]  /*0dc0*/  @!P0 BRA `(.L_x_3) ;  /* 0x0000000000348947 */ /* 0x002fea0003800000 */
[----:B------:R-:W0:Y:S01]  /*0dd0*/  MUFU.RCP R0, R5 ;  /* 0x0000000500007308 */ /* 0x000e220000001000 */
[----:B------:R-:W-:-:S07]  /*0de0*/  FADD R3, -R3, UR6 ;  /* 0x0000000603037e21 */ /* 0x000fce0008000100 */
[----:B------:R-:W1:Y:S01]  /*0df0*/  FCHK P0, R3, R5 ;  /* 0x0000000503007302 */ /* 0x000e620000000000 */
[----:B0-----:R-:W-:-:S04]  /*0e00*/  FFMA R7, -R5, R0, 1 ;  /* 0x3f80000005077423 */ /* 0x001fc80000000100 */
[----:B------:R-:W-:-:S04]  /*0e10*/  FFMA R0, R0, R7, R0 ;  /* 0x0000000700007223 */ /* 0x000fc80000000000 */
[----:B------:R-:W-:-:S04]  /*0e20*/  FFMA R7, R3, R0, RZ ;  /* 0x0000000003077223 */ /* 0x000fc800000000ff */
[----:B------:R-:W-:-:S04]  /*0e30*/  FFMA R4, -R5, R7, R3 ;  /* 0x0000000705047223 */ /* 0x000fc80000000103 */
[----:B------:R-:W-:Y:S01]  /*0e40*/  FFMA R0, R0, R4, R7 ;  /* 0x0000000400007223 */ /* 0x000fe20000000007 */
[----:B-1----:R-:W-:Y:S06]  /*0e50*/  @!P0 BRA `(.L_x_4) ;  /* 0x00000000000c8947 */ /* 0x002fec0003800000 */
[----:B------:R-:W-:Y:S02]  /*0e60*/  MOV R0, R5 ;  /* 0x0000000500007202 */ /* 0x000fe40000000f00 */
[----:B------:R-:W-:-:S07]  /*0e70*/  MOV R6, 0xe90 ;  /* 0x00000e9000067802 */ /* 0x000fce0000000f00 */
[----:B------:R-:W-:Y:S05]  /*0e80*/  CALL.REL.NOINC `($__internal_0_$__cuda_sm3x_div_rn_noftz_f32_slowpath) ;  /* 0x0000000400bc7944 */ /* 0x000fea0003c00000 */
.L_x_4:
[----:B------:R-:W-:-:S07]  /*0e90*/  MOV R4, R0 ;  /* 0x0000000000047202 */ /* 0x000fce0000000f00 */
.L_x_3:
[----:B------:R-:W0:Y:S08]  /*0ea0*/  LDC.64 R8, c[0x0][0x3b0] ;  /* 0x0000ec00ff087b82 */ /* 0x000e300000000a00 */
[----:B------:R-:W1:Y:S08]  /*0eb0*/  LDC.64 R6, c[0x0][0x398] ;  /* 0x0000e600ff067b82 */ /* 0x000e700000000a00 */
[----:B------:R-:W2:Y:S01]  /*0ec0*/  LDC R26, c[0x0][0x394] ;  /* 0x0000e500ff1a7b82 */ /* 0x000ea20000000800 */
[----:B0-----:R-:W-:-:S06]  /*0ed0*/  IMAD.WIDE R8, R2, 0x8, R8 ;  /* 0x0000000802087825 */ /* 0x001fcc00078e0208 */
[----:B------:R-:W5:Y:S01]  /*0ee0*/  LDG.E.64 R8, desc[UR4][R8.64] ;  /* 0x0000000408087981 */ /* 0x000f62000c1e1b00 */
[----:B------:R-:W-:Y:S01]  /*0ef0*/  HFMA2 R15, -RZ, RZ, 0.974609375, -19.203125 ;  /* 0x3bcccccdff0f7431 */ /* 0x000fe200000001ff */
[----:B------:R-:W-:Y:S01]  /*0f00*/  MOV R0, 0x43200000 ;  /* 0x4320000000007802 */ /* 0x000fe20000000f00 */
[----:B------:R-:W-:Y:S01]  /*0f10*/  FMUL R3, R5, R4 ;  /* 0x0000000405037220 */ /* 0x000fe20000400000 */
[----:B-1----:R-:W-:-:S03]  /*0f20*/  FADD R5, R6, R7 ;  /* 0x0000000706057221 */ /* 0x002fc60000000000 */
[----:B------:R-:W0:Y:S01]  /*0f30*/  FCHK P0, R3, 160 ;  /* 0x4320000003007902 */ /* 0x000e220000000000 */
[----:B--2---:R-:W-:Y:S01]  /*0f40*/  FMUL R4, R26, 3 ;  /* 0x404000001a047820 */ /* 0x004fe20000400000 */
[----:B------:R-:W-:Y:S01]  /*0f50*/  FFMA R0, R15, -R0, 1 ;  /* 0x3f8000000f007423 */ /* 0x000fe20000000800 */
[----:B------:R-:W-:-:S03]  /*0f60*/  FADD R5, R5, R26 ;  /* 0x0000001a05057221 */ /* 0x000fc60000000000 */
[----:B------:R-:W-:Y:S01]  /*0f70*/  FFMA R14, R0, R15, 0.0062500000931322574615 ;  /* 0x3bcccccd000e7423 */ /* 0x000fe2000000000f */
[C---:B------:R-:W-:Y:S01]  /*0f80*/  FMUL R0, R6.reuse, 3 ;  /* 0x4040000006007820 */ /* 0x040fe20000400000 */
[--C-:B------:R-:W-:Y:S02]  /*0f90*/  FADD R15, -R6, R7.reuse ;  /* 0x00000007060f7221 */ /* 0x100fe40000000100 */
[----:B------:R-:W-:Y:S01]  /*0fa0*/  FFMA R24, R3, R14, RZ ;  /* 0x0000000e03187223 */ /* 0x000fe200000000ff */
[----:B------:R-:W-:Y:S01]  /*0fb0*/  FADD R2, R0, R7 ;  /* 0x0000000700027221 */ /* 0x000fe20000000000 */
[----:B------:R-:W-:Y:S02]  /*0fc0*/  FADD R4, R4, R15 ;  /* 0x0000000f04047221 */ /* 0x000fe40000000000 */
[----:B------:R-:W-:Y:S01]  /*0fd0*/  FFMA R25, R24, -160, R3 ;  /* 0xc320000018197823 */ /* 0x000fe20000000003 */
[----:B------:R-:W-:-:S03]  /*0fe0*/  FADD R2, -R2, R26 ;  /* 0x0000001a02027221 */ /* 0x000fc60000000100 */
[----:B------:R-:W-:Y:S01]  /*0ff0*/  FFMA R0, R14, R25, R24 ;  /* 0x000000190e007223 */ /* 0x000fe20000000018 */
[----:B0-----:R-:W-:Y:S06]  /*1000*/  @!P0 BRA `(.L_x_5) ;  /* 0x00000000000c8947 */ /* 0x001fec0003800000 */
[----:B------:R-:W-:Y:S02]  /*1010*/  MOV R0, 0x43200000 ;  /* 0x4320000000007802 */ /* 0x000fe40000000f00 */
[----:B------:R-:W-:-:S07]  /*1020*/  MOV R6, 0x1040 ;  /* 0x0000104000067802 */ /* 0x000fce0000000f00 */
[----:B-----5:R-:W-:Y:S05]  /*1030*/  CALL.REL.NOINC `($__internal_0_$__cuda_sm3x_div_rn_noftz_f32_slowpath) ;  /* 0x0000000400507944 */ /* 0x020fea0003c00000 */
.L_x_5:
[C---:B-----5:R-:W-:Y:S01]  /*1040*/  FMUL R6, R8.reuse, -1 ;  /* 0xbf80000008067820 */ /* 0x060fe20000400000 */
[-C--:B------:R-:W-:Y:S01]  /*1050*/  FMUL R3, RZ, -R9.reuse ;  /* 0x80000009ff037220 */ /* 0x080fe20000400000 */
[----:B------:R-:W0:Y:S01]  /*1060*/  LDCU UR6, c[0x0][0x390] ;  /* 0x00007200ff0677ac */ /* 0x000e220008000800 */
[----:B------:R-:W-:Y:S01]  /*1070*/  FMUL R7, RZ, R9 ;  /* 0x00000009ff077220 */ /* 0x000fe20000400000 */
[C---:B------:R-:W-:Y:S01]  /*1080*/  FMUL R15, R9.reuse, -1 ;  /* 0xbf800000090f7820 */ /* 0x040fe20000400000 */
[----:B------:R-:W-:Y:S01]  /*1090*/  FMUL R14, RZ, R8 ;  /* 0x00000008ff0e7220 */ /* 0x000fe20000400000 */
[----:B------:R-:W-:Y:S01]  /*10a0*/  FMUL R24, R8, 1 ;  /* 0x3f80000008187820 */ /* 0x000fe20000400000 */
[----:B------:R-:W-:Y:S01]  /*10b0*/  FMUL R9, R9, 1 ;  /* 0x3f80000009097820 */ /* 0x000fe20000400000 */
[C---:B------:R-:W-:Y:S01]  /*10c0*/  FADD R3, R6.reuse, -R3 ;  /* 0x8000000306037221 */ /* 0x040fe20000000000 */
[----:B------:R-:W-:Y:S01]  /*10d0*/  FADD R6, R6, -R7 ;  /* 0x8000000706067221 */ /* 0x000fe20000000000 */
[----:B------:R-:W-:Y:S01]  /*10e0*/  FADD R8, R14, R15 ;  /* 0x0000000f0e087221 */ /* 0x000fe20000000000 */
[----:B------:R-:W-:Y:S01]  /*10f0*/  FADD R24, -R7, R24 ;  /* 0x0000001807187221 */ /* 0x000fe20000000100 */
[----:B------:R-:W-:Y:S01]  /*1100*/  FADD R9, R9, R14 ;  /* 0x0000000e09097221 */ /* 0x000fe20000000000 */
[CC--:B------:R-:W-:Y:S01]  /*1110*/  FMUL R7, R5.reuse, R6.reuse ;  /* 0x0000000605077220 */ /* 0x0c0fe20000400000 */
[----:B------:R-:W-:Y:S01]  /*1120*/  FMUL R15, RZ, R6 ;  /* 0x00000006ff0f7220 */ /* 0x000fe20000400000 */
[----:B------:R-:W-:Y:S01]  /*1130*/  FMUL R14, RZ, R8 ;  /* 0x00000008ff0e7220 */ /* 0x000fe20000400000 */
[C---:B------:R-:W-:Y:S01]  /*1140*/  FMUL R6, R5.reuse, R9 ;  /* 0x0000000905067220 */ /* 0x040fe20000400000 */
[----:B------:R-:W-:Y:S01]  /*1150*/  FMUL R27, RZ, R24 ;  /* 0x00000018ff1b7220 */ /* 0x000fe20000400000 */
[C---:B------:R-:W-:Y:S01]  /*1160*/  FMUL R8, R5.reuse, R8 ;  /* 0x0000000805087220 */ /* 0x040fe20000400000 */
[----:B------:R-:W-:Y:S01]  /*1170*/  FMUL R24, R5, R24 ;  /* 0x0000001805187220 */ /* 0x000fe20000400000 */
[----:B------:R-:W-:Y:S01]  /*1180*/  FADD R5, R7, -R14 ;  /* 0x8000000e07057221 */ /* 0x000fe20000000000 */
[----:B------:R-:W-:Y:S01]  /*1190*/  FADD R35, R6, R27 ;  /* 0x0000001b06237221 */ /* 0x000fe20000000000 */
[----:B------:R-:W-:Y:S01]  /*11a0*/  FMUL R6, R4, R3 ;  /* 0x0000000304067220 */ /* 0x000fe20000400000 */
[-C--:B------:R-:W-:Y:S01]  /*11b0*/  FMUL R7, RZ, R9.reuse ;  /* 0x00000009ff077220 */ /* 0x080fe20000400000 */
[----:B------:R-:W-:Y:S01]  /*11c0*/  FADD R25, R8, R15 ;  /* 0x0000000f08197221 */ /* 0x000fe20000000000 */
[-C--:B------:R-:W-:Y:S01]  /*11d0*/  FMUL R4, R4, R9.reuse ;  /* 0x0000000904047220 */ /* 0x080fe20000400000 */
[C---:B------:R-:W-:Y:S01]  /*11e0*/  FMUL R14, R2.reuse, R9 ;  /* 0x00000009020e7220 */ /* 0x040fe20000400000 */
[-C--:B------:R-:W-:Y:S01]  /*11f0*/  FMUL R8, R2, R3.reuse ;  /* 0x0000000302087220 */ /* 0x080fe20000400000 */
[----:B------:R-:W-:Y:S01]  /*1200*/  FMUL R9, RZ, R3 ;  /* 0x00000003ff097220 */ /* 0x000fe20000400000 */
[----:B0-----:R-:W-:Y:S01]  /*1210*/  FMUL R0, R0, UR6 ;  /* 0x0000000600007c20 */ /* 0x001fe20008400000 */
[C---:B------:R-:W-:Y:S01]  /*1220*/  FADD R27, -R7.reuse, R24 ;  /* 0x00000018071b7221 */ /* 0x040fe20000000100 */
[----:B------:R-:W-:Y:S01]  /*1230*/  FADD R2, R6, -R7 ;  /* 0x8000000706027221 */ /* 0x000fe20000000000 */
[----:B------:R-:W-:Y:S01]  /*1240*/  FADD R3, -R7, R8 ;  /* 0x0000000807037221 */ /* 0x000fe20000000100 */
[----:B------:R-:W-:Y:S01]  /*1250*/  FADD R15, R4, R9 ;  /* 0x00000009040f7221 */ /* 0x000fe20000000000 */
[----:B------:R-:W-:Y:S01]  /*1260*/  FADD R37, R9, R14 ;  /* 0x0000000e09257221 */ /* 0x000fe20000000000 */
[----:B------:R-:W-:Y:S01]  /*1270*/  FMUL R7, RZ, R25 ;  /* 0x00000019ff077220 */ /* 0x000fe20000400000 */
[C---:B------:R-:W-:Y:S01]  /*1280*/  FMUL R4, R0.reuse, R5 ;  /* 0x0000000500047220 */ /* 0x040fe20000400000 */
[C---:B------:R-:W-:Y:S01]  /*1290*/  FMUL R25, R0.reuse, R25 ;  /* 0x0000001900197220 */ /* 0x040fe20000400000 */
[----:B------:R-:W-:Y:S01]  /*12a0*/  FMUL R6, RZ, R5 ;  /* 0x00000005ff067220 */ /* 0x000fe20000400000 */
[----:B------:R-:W-:Y:S01]  /*12b0*/  FMUL R9, RZ, R35 ;  /* 0x00000023ff097220 */ /* 0x000fe20000400000 */
[C---:B------:R-:W-:Y:S01]  /*12c0*/  FMUL R8, R0.reuse, R27 ;  /* 0x0000001b00087220 */ /* 0x040fe20000400000 */
[----:B------:R-:W-:Y:S01]  /*12d0*/  FMUL R35, R0, R35 ;  /* 0x0000002300237220 */ /* 0x000fe20000400000 */
[----:B------:R-:W-:Y:S01]  /*12e0*/  FMUL R14, RZ, R27 ;  /* 0x0000001bff0e7220 */ /* 0x000fe20000400000 */
[----:B------:R-:W-:Y:S01]  /*12f0*/  FADD R5, R4, -R7 ;  /* 0x8000000704057221 */ /* 0x000fe20000000000 */
[----:B------:R-:W-:Y:S01]  /*1300*/  FADD R4, R25, R6 ;  /* 0x0000000619047221 */ /* 0x000fe20000000000 */
[----:B------:R-:W-:Y:S01]  /*1310*/  FADD R7, R8, -R9 ;  /* 0x8000000908077221 */ /* 0x000fe20000000000 */
[----:B------:R-:W-:Y:S01]  /*1320*/  FMUL R9, RZ, R15 ;  /* 0x0000000fff097220 */ /* 0x000fe20000400000 */
[----:B------:R-:W-:Y:S01]  /*1330*/  FMUL R25, RZ, R37 ;  /* 0x00000025ff197220 */ /* 0x000fe20000400000 */
[----:B------:R-:W-:Y:S01]  /*1340*/  FADD R6, R35, R14 ;  /* 0x0000000e23067221 */ /* 0x000fe20000000000 */
[C---:B------:R-:W-:Y:S01]  /*1350*/  FMUL R15, R0.reuse, R15 ;  /* 0x0000000f000f7220 */ /* 0x040fe20000400000 */
[CC--:B------:R-:W-:Y:S01]  /*1360*/  FMUL R8, R0.reuse, R2.reuse ;  /* 0x0000000200087220 */ /* 0x0c0fe20000400000 */
[C---:B------:R-:W-:Y:S01]  /*1370*/  FMUL R37, R0.reuse, R37 ;  /* 0x0000002500257220 */ /* 0x040fe20000400000 */
[----:B------:R-:W-:Y:S01]  /*1380*/  FMUL R2, RZ, R2 ;  /* 0x00000002ff027220 */ /* 0x000fe20000400000 */
[-C--:B------:R-:W-:Y:S01]  /*1390*/  FMUL R0, R0, R3.reuse ;  /* 0x0000000300007220 */ /* 0x080fe20000400000 */
[----:B------:R-:W-:Y:S01]  /*13a0*/  FMUL R14, RZ, R3 ;  /* 0x00000003ff0e7220 */ /* 0x000fe20000400000 */
[----:B------:R-:W-:Y:S01]  /*13b0*/  FADD R9, R8, -R9 ;  /* 0x8000000908097221 */ /* 0x000fe20000000000 */
[----:B------:R-:W-:Y:S01]  /*13c0*/  FADD R2, R15, R2 ;  /* 0x000000020f027221 */ /* 0x000fe20000000000 */
[----:B------:R-:W-:Y:S01]  /*13d0*/  FADD R25, R0, -R25 ;  /* 0x8000001900197221 */ /* 0x000fe20000000000 */
[----:B------:R-:W-:Y:S01]  /*13e0*/  FADD R14, R37, R14 ;  /* 0x0000000e250e7221 */ /* 0x000fe20000000000 */
[--C-:B------:R-:W-:Y:S01]  /*13f0*/  FADD R28, R28, -R5.reuse ;  /* 0x800000051c1c7221 */ /* 0x100fe20000000000 */
[----:B------:R-:W-:Y:S01]  /*1400*/  FADD R18, R18, -R5 ;  /* 0x8000000512127221 */ /* 0x000fe20000000000 */
[--C-:B------:R-:W-:Y:S01]  /*1410*/  FADD R29, R29, -R4.reuse ;  /* 0x800000041d1d7221 */ /* 0x100fe20000000000 */
        /* <DEDUP_REMOVED lines=13> */
[----:B------:R-:W-:Y:S04]  /*14f0*/  STG.E.64 desc[UR4][R32.64+0x20], R28 ;  /* 0x0000201c20007986 */ /* 0x000fe8000c101b04 */
[----:B------:R-:W-:Y:S04]  /*1500*/  STG.E.64 desc[UR4][R32.64+0x38], R20 ;  /* 0x0000381420007986 */ /* 0x000fe8000c101b04 */
[----:B------:R-:W-:Y:S04]  /*1510*/  STG.E.64 desc[UR4][R32.64+0x40], R18 ;  /* 0x0000401220007986 */ /* 0x000fe8000c101b04 */
[----:B------:R-:W-:Y:S04]  /*1520*/  STG.E.64 desc[UR4][R32.64+0x58], R12 ;  /* 0x0000580c20007986 */ /* 0x000fe8000c101b04 */
[----:B------:R-:W-:Y:S04]  /*1530*/  STG.E.64 desc[UR4][R32.64+0x8], R30 ;  /* 0x0000081e20007986 */ /* 0x000fe8000c101b04 */
[----:B------:R-:W-:Y:S04]  /*1540*/  STG.E.64 desc[UR4][R32.64+0x10], R22 ;  /* 0x0000101620007986 */ /* 0x000fe8000c101b04 */
[----:B------:R-:W-:Y:S04]  /*1550*/  STG.E.64 desc[UR4][R32.64+0x68], R16 ;  /* 0x0000681020007986 */ /* 0x000fe8000c101b04 */
[----:B------:R-:W-:Y:S01]  /*1560*/  STG.E.64 desc[UR4][R32.64+0x70], R10 ;  /* 0x0000700a20007986 */ /* 0x000fe2000c101b04 */
[----:B------:R-:W-:Y:S05]  /*1570*/  EXIT ;  /* 0x000000000000794d */ /* 0x000fea0003800000 */
        .weak           $__internal_0_$__cuda_sm3x_div_rn_noftz_f32_slowpath
        .type           $__internal_0_$__cuda_sm3x_div_rn_noftz_f32_slowpath,@function
        .size           $__internal_0_$__cuda_sm3x_div_rn_noftz_f32_slowpath,(.L_x_312 - $__internal_0_$__cuda_sm3x_div_rn_noftz_f32_slowpath)
$__internal_0_$__cuda_sm3x_div_rn_noftz_f32_slowpath:
[----:B------:R-:W-:Y:S02]  /*1580*/  SHF.R.U32.HI R7, RZ, 0x17, R0 ;  /* 0x00000017ff077819 */ /* 0x000fe40000011600 */
[----:B------:R-:W-:Y:S02]  /*1590*/  SHF.R.U32.HI R34, RZ, 0x17, R3 ;  /* 0x00000017ff227819 */ /* 0x000fe40000011603 */
[----:B------:R-:W-:Y:S02]  /*15a0*/  LOP3.LUT R7, R7, 0xff, RZ, 0xc0, !PT ;  /* 0x000000ff07077812 */ /* 0x000fe400078ec0ff */
[----:B------:R-:W-:Y:S02]  /*15b0*/  LOP3.LUT R34, R34, 0xff, RZ, 0xc0, !PT ;  /* 0x000000ff22227812 */ /* 0x000fe400078ec0ff */
[----:B------:R-:W-:Y:S02]  /*15c0*/  IADD3 R35, PT, PT, R7, -0x1, RZ ;  /* 0xffffffff07237810 */ /* 0x000fe40007ffe0ff */
[----:B------:R-:W-:-:S02]  /*15d0*/  IADD3 R25, PT, PT, R34, -0x1, RZ ;  /* 0xffffffff22197810 */ /* 0x000fc40007ffe0ff */
[----:B------:R-:W-:Y:S02]  /*15e0*/  ISETP.GT.U32.AND P0, PT, R35, 0xfd, PT ;  /* 0x000000fd2300780c */ /* 0x000fe40003f04070 */
[----:B------:R-:W-:Y:S02]  /*15f0*/  MOV R36, R3 ;  /* 0x0000000300247202 */ /* 0x000fe40000000f00 */
[----:B------:R-:W-:-:S13]  /*1600*/  ISETP.GT.U32.OR P0, PT, R25, 0xfd, P0 ;  /* 0x000000fd1900780c */ /* 0x000fda0000704470 */
[----:B------:R-:W-:Y:S01]  /*1610*/  @!P0 MOV R25, RZ ;  /* 0x000000ff00198202 */ /* 0x000fe20000000f00 */
[----:B------:R-:W-:Y:S06]  /*1620*/  @!P0 BRA `(.L_x_6) ;  /* 0x0000000000608947 */ /* 0x000fec0003800000 */
[----:B------:R-:W-:Y:S02]  /*1630*/  FSETP.GTU.FTZ.AND P0, PT, |R3|, +INF , PT ;  /* 0x7f8000000300780b */ /* 0x000fe40003f1c200 */
[----:B------:R-:W-:-:S04]  /*1640*/  FSETP.GTU.FTZ.AND P1, PT, |R0|, +INF , PT ;  /* 0x7f8000000000780b */ /* 0x000fc80003f3c200 */
[----:B------:R-:W-:-:S13]  /*1650*/  PLOP3.LUT P0, PT, P0, P1, PT, 0xf8, 0x8f ;  /* 0x00000000008f781c */ /* 0x000fda0000703f70 */
[----:B------:R-:W-:Y:S05]  /*1660*/  @P0 BRA `(.L_x_7) ;  /* 0x0000000400480947 */ /* 0x000fea0003800000 */
[----:B------:R-:W-:-:S13]  /*1670*/  LOP3.LUT P0, RZ, R0, 0x7fffffff, R36, 0xc8, !PT ;  /* 0x7fffffff00ff7812 */ /* 0x000fda000780c824 */
[----:B------:R-:W-:Y:S05]  /*1680*/  @!P0 BRA `(.L_x_8) ;  /* 0x0000000400388947 */ /* 0x000fea0003800000 */
[C---:B------:R-:W-:Y:S02]  /*1690*/  FSETP.NEU.FTZ.AND P2, PT, |R3|.reuse, +INF , PT ;  /* 0x7f8000000300780b */ /* 0x040fe40003f5d200 */
[----:B------:R-:W-:Y:S02]  /*16a0*/  FSETP.NEU.FTZ.AND P1, PT, |R0|, +INF , PT ;  /* 0x7f8000000000780b */ /* 0x000fe40003f3d200 */
[----:B------:R-:W-:-:S11]  /*16b0*/  FSETP.NEU.FTZ.AND P0, PT, |R3|, +INF , PT ;  /* 0x7f8000000300780b */ /* 0x000fd60003f1d200 */
[----:B------:R-:W-:Y:S05]  /*16c0*/  @!P1 BRA !P2, `(.L_x_8) ;  /* 0x0000000400289947 */ /* 0x000fea0005000000 */
[----:B------:R-:W-:-:S04]  /*16d0*/  LOP3.LUT P2, RZ, R36, 0x7fffffff, RZ, 0xc0, !PT ;  /* 0x7fffffff24ff7812 */ /* 0x000fc8000784c0ff */
[----:B------:R-:W-:-:S13]  /*16e0*/  PLOP3.LUT P1, PT, P1, P2, PT, 0x2f, 0xf2 ;  /* 0x0000000000f2781c */ /* 0x000fda0000f24577 */
[----:B------:R-:W-:Y:S05]  /*16f0*/  @P1 BRA `(.L_x_9) ;  /* 0x0000000400141947 */ /* 0x000fea0003800000 */
[----:B------:R-:W-:-:S04]  /*1700*/  LOP3.LUT P1, RZ, R0, 0x7fffffff, RZ, 0xc0, !PT ;  /* 0x7fffffff00ff7812 */ /* 0x000fc8000782c0ff */
[----:B------:R-:W-:-:S13]  /*1710*/  PLOP3.LUT P0, PT, P0, P1, PT, 0x2f, 0xf2 ;  /* 0x0000000000f2781c */ /* 0x000fda0000702577 */
[----:B------:R-:W-:Y:S05]  /*1720*/  @P0 BRA `(.L_x_10) ;  /* 0x0000000000fc0947 */ /* 0x000fea0003800000 */
[----:B------:R-:W-:Y:S02]  /*1730*/  IADD3 R25, PT, PT, R34, -0x1, RZ ;  /* 0xffffffff22197810 */ /* 0x000fe40007ffe0ff */
[----:B------:R-:W-:Y:S02]  /*1740*/  ISETP.GE.AND P1, PT, R35, RZ, PT ;  /* 0x000000ff2300720c */ /* 0x000fe40003f26270 */
[----:B------:R-:W-:-:S11]  /*1750*/  ISETP.GE.AND P0, PT, R25, RZ, PT ;  /* 0x000000ff1900720c */ /* 0x000fd60003f06270 */
[----:B------:R-:W-:Y:S02]  /*1760*/  @!P1 FFMA R0, R0, 1.84467440737095516160e+19, RZ ;  /* 0x5f80000000009823 */ /* 0x000fe400000000ff */
[----:B------:R-:W-:Y:S01]  /*1770*/  @P0 MOV R25, RZ ;  /* 0x000000ff00190202 */ /* 0x000fe20000000f00 */
[----:B------:R-:W-:Y:S01]  /*1780*/  @!P0 FFMA R36, R3, 1.84467440737095516160e+19, RZ ;  /* 0x5f80000003248823 */ /* 0x000fe200000000ff */
[----:B------:R-:W-:-:S04]  /*1790*/  @!P0 MOV R25, 0xffffffc0 ;  /* 0xffffffc000198802 */ /* 0x000fc80000000f00 */
[----:B------:R-:W-:-:S07]  /*17a0*/  @!P1 IADD3 R25, PT, PT, R25, 0x40, RZ ;  /* 0x0000004019199810 */ /* 0x000fce0007ffe0ff */
.L_x_6:
[----:B------:R-:W-:Y:S02]  /*17b0*/  LEA R37, R7, 0xc0800000, 0x17 ;  /* 0xc080000007257811 */ /* 0x000fe400078eb8ff */
[----:B------:R-:W-:Y:S02]  /*17c0*/  IADD3 R34, PT, PT, R34, -0x7f, RZ ;  /* 0xffffff8122227810 */ /* 0x000fe40007ffe0ff */
[----:B------:R-:W-:-:S03]  /*17d0*/  IADD3 R37, PT, PT, -R37, R0, RZ ;  /* 0x0000000025257210 */ /* 0x000fc60007ffe1ff */
[C---:B------:R-:W-:Y:S01]  /*17e0*/  IMAD R0, R34.reuse, -0x800000, R36 ;  /* 0xff80000022007824 */ /* 0x040fe200078e0224 */
[----:B------:R-:W-:Y:S01]  /*17f0*/  IADD3 R36, PT, PT, R34, 0x7f, -R7 ;  /* 0x0000007f22247810 */ /* 0x000fe20007ffe807 */
[----:B------:R-:W-:Y:S01]  /*1800*/  FADD.FTZ R35, -R37, -RZ ;  /* 0x800000ff25237221 */ /* 0x000fe20000010100 */
[----:B------:R-:W0:Y:S02]  /*1810*/  MUFU.RCP R34, R37 ;  /* 0x0000002500227308 */ /* 0x000e240000001000 */
[----:B------:R-:W-:Y:S01]  /*1820*/  IADD3 R25, PT, PT, R36, R25, RZ ;  /* 0x0000001924197210 */ /* 0x000fe20007ffe0ff */
[----:B0-----:R-:W-:-:S04]  /*1830*/  FFMA R7, R34, R35, 1 ;  /* 0x3f80000022077423 */ /* 0x001fc80000000023 */
[----:B------:R-:W-:-:S04]  /*1840*/  FFMA R34, R34, R7, R34 ;  /* 0x0000000722227223 */ /* 0x000fc80000000022 */
[----:B------:R-:W-:-:S04]  /*1850*/  FFMA R39, R0, R34, RZ ;  /* 0x0000002200277223 */ /* 0x000fc800000000ff */
[----:B------:R-:W-:-:S04]  /*1860*/  FFMA R7, R35, R39, R0 ;  /* 0x0000002723077223 */ /* 0x000fc80000000000 */
[----:B------:R-:W-:-:S04]  /*1870*/  FFMA R7, R34, R7, R39 ;  /* 0x0000000722077223 */ /* 0x000fc80000000027 */
[----:B------:R-:W-:-:S04]  /*1880*/  FFMA R36, R35, R7, R0 ;  /* 0x0000000723247223 */ /* 0x000fc80000000000 */
[----:B------:R-:W-:-:S05]  /*1890*/  FFMA R0, R34, R36, R7 ;  /* 0x0000002422007223 */ /* 0x000fca0000000007 */
[----:B------:R-:W-:-:S04]  /*18a0*/  SHF.R.U32.HI R38, RZ, 0x17, R0 ;  /* 0x00000017ff267819 */ /* 0x000fc80000011600 */
[----:B------:R-:W-:-:S04]  /*18b0*/  LOP3.LUT R38, R38, 0xff, RZ, 0xc0, !PT ;  /* 0x000000ff26267812 */ /* 0x000fc800078ec0ff */
[----:B------:R-:W-:-:S04]  /*18c0*/  IADD3 R35, PT, PT, R38, R25, RZ ;  /* 0x0000001926237210 */ /* 0x000fc80007ffe0ff */
[----:B------:R-:W-:-:S04]  /*18d0*/  IADD3 R37, PT, PT, R35, -0x1, RZ ;  /* 0xffffffff23257810 */ /* 0x000fc80007ffe0ff */
[----:B------:R-:W-:-:S13]  /*18e0*/  ISETP.GE.U32.AND P0, PT, R37, 0xfe, PT ;  /* 0x000000fe2500780c */ /* 0x000fda0003f06070 */
[----:B------:R-:W-:Y:S05]  /*18f0*/  @!P0 BRA `(.L_x_11) ;  /* 0x0000000000808947 */ /* 0x000fea0003800000 */
[----:B------:R-:W-:-:S13]  /*1900*/  ISETP.GT.AND P0, PT, R35, 0xfe, PT ;  /* 0x000000fe2300780c */ /* 0x000fda0003f04270 */
[----:B------:R-:W-:Y:S05]  /*1910*/  @P0 BRA `(.L_x_12) ;  /* 0x00000000006c0947 */ /* 0x000fea0003800000 */
[----:B------:R-:W-:-:S13]  /*1920*/  ISETP.GE.AND P0, PT, R35, 0x1, PT ;  /* 0x000000012300780c */ /* 0x000fda0003f06270 */
[----:B------:R-:W-:Y:S05]  /*1930*/  @P0 BRA `(.L_x_13) ;  /* 0x0000000000980947 */ /* 0x000fea0003800000 */
[----:B------:R-:W-:Y:S02]  /*1940*/  ISETP.GE.AND P0, PT, R35, -0x18, PT ;  /* 0xffffffe82300780c */ /* 0x000fe40003f06270 */
[----:B------:R-:W-:-:S11]  /*1950*/  LOP3.LUT R0, R0, 0x80000000, RZ, 0xc0, !PT ;  /* 0x8000000000007812 */ /* 0x000fd600078ec0ff */
[----:B------:R-:W-:Y:S05]  /*1960*/  @!P0 BRA `(.L_x_13) ;  /* 0x00000000008c8947 */ /* 0x000fea0003800000 */
[CCC-:B------:R-:W-:Y:S01]  /*1970*/  FFMA.RP R25, R34.reuse, R36.reuse, R7.reuse ;  /* 0x0000002422197223 */ /* 0x1c0fe20000008007 */
[CCC-:B------:R-:W-:Y:S01]  /*1980*/  FFMA.RM R38, R34.reuse, R36.reuse, R7.reuse ;  /* 0x0000002422267223 */ /* 0x1c0fe20000004007 */
[----:B------:R-:W-:Y:S01]  /*1990*/  FFMA.RZ R7, R34, R36, R7 ;  /* 0x0000002422077223 */ /* 0x000fe2000000c007 */
[C---:B------:R-:W-:Y:S02]  /*19a0*/  IADD3 R34, PT, PT, R35.reuse, 0x20, RZ ;  /* 0x0000002023227810 */ /* 0x040fe40007ffe0ff */
[----:B------:R-:W-:Y:S02]  /*19b0*/  ISETP.NE.AND P2, PT, R35, RZ, PT ;  /* 0x000000ff2300720c */ /* 0x000fe40003f45270 */
[----:B------:R-:W-:Y:S02]  /*19c0*/  LOP3.LUT R7, R7, 0x7fffff, RZ, 0xc0, !PT ;  /* 0x007fffff07077812 */ /* 0x000fe400078ec0ff */
[----:B------:R-:W-:Y:S02]  /*19d0*/  FSETP.NEU.FTZ.AND P0, PT, R25, R38, PT ;  /* 0x000000261900720b */ /* 0x000fe40003f1d000 */
[----:B------:R-:W-:-:S02]  /*19e0*/  LOP3.LUT R25, R7, 0x800000, RZ, 0xfc, !PT ;  /* 0x0080000007197812 */ /* 0x000fc400078efcff */
[----:B------:R-:W-:Y:S02]  /*19f0*/  ISETP.NE.AND P1, PT, R35, RZ, PT ;  /* 0x000000ff2300720c */ /* 0x000fe40003f25270 */
[----:B------:R-:W-:Y:S02]  /*1a00*/  SHF.L.U32 R7, R25, R34, RZ ;  /* 0x0000002219077219 */ /* 0x000fe400000006ff */
[----:B------:R-:W-:Y:S02]  /*1a10*/  IADD3 R35, PT, PT, -R35, RZ, RZ ;  /* 0x000000ff23237210 */ /* 0x000fe40007ffe1ff */
[----:B------:R-:W-:Y:S02]  /*1a20*/  ISETP.NE.AND P1, PT, R7, RZ, P1 ;  /* 0x000000ff0700720c */ /* 0x000fe40000f25270 */
[----:B------:R-:W-:Y:S02]  /*1a30*/  SEL R34, R35, RZ, P2 ;  /* 0x000000ff23227207 */ /* 0x000fe40001000000 */
[----:B------:R-:W-:-:S02]  /*1a40*/  PLOP3.LUT P0, PT, P0, P1, PT, 0xf8, 0x8f ;  /* 0x00000000008f781c */ /* 0x000fc40000703f70 */
[----:B------:R-:W-:Y:S02]  /*1a50*/  SHF.R.U32.HI R34, RZ, R34, R25 ;  /* 0x00000022ff227219 */ /* 0x000fe40000011619 */
[----:B------:R-:W-:Y:S02]  /*1a60*/  SEL R36, RZ, 0x1, !P0 ;  /* 0x00000001ff247807 */ /* 0x000fe40004000000 */
[----:B------:R-:W-:-:S04]  /*1a70*/  SHF.R.U32.HI R25, RZ, 0x1, R34 ;  /* 0x00000001ff197819 */ /* 0x000fc80000011622 */
[----:B------:R-:W-:-:S04]  /*1a80*/  LOP3.LUT R7, R36, 0x1, R25, 0xf8, !PT ;  /* 0x0000000124077812 */ /* 0x000fc800078ef819 */
[----:B------:R-:W-:-:S04]  /*1a90*/  LOP3.LUT R34, R7, R34, RZ, 0xc0, !PT ;  /* 0x0000002207227212 */ /* 0x000fc800078ec0ff */
[----:B------:R-:W-:-:S04]  /*1aa0*/  IADD3 R25, PT, PT, R25, R34, RZ ;  /* 0x0000002219197210 */ /* 0x000fc80007ffe0ff */
[----:B------:R-:W-:Y:S01]  /*1ab0*/  LOP3.LUT R0, R25, R0, RZ, 0xfc, !PT ;  /* 0x0000000019007212 */ /* 0x000fe200078efcff */
[----:B------:R-:W-:Y:S06]  /*1ac0*/  BRA `(.L_x_13) ;  /* 0x0000000000347947 */ /* 0x000fec0003800000 */
.L_x_12:
[----:B------:R-:W-:-:S04]  /*1ad0*/  LOP3.LUT R0, R0, 0x80000000, RZ, 0xc0, !PT ;  /* 0x8000000000007812 */ /* 0x000fc800078ec0ff */
[----:B------:R-:W-:Y:S01]  /*1ae0*/  LOP3.LUT R0, R0, 0x7f800000, RZ, 0xfc, !PT ;  /* 0x7f80000000007812 */ /* 0x000fe200078efcff */
[----:B------:R-:W-:Y:S06]  /*1af0*/  BRA `(.L_x_13) ;  /* 0x0000000000287947 */ /* 0x000fec0003800000 */
.L_x_11:
[----:B------:R-:W-:Y:S01]  /*1b00*/  LEA R0, R25, R0, 0x17 ;  /* 0x0000000019007211 */ /* 0x000fe200078eb8ff */
[----:B------:R-:W-:Y:S06]  /*1b10*/  BRA `(.L_x_13) ;  /* 0x0000000000207947 */ /* 0x000fec0003800000 */
.L_x_10:
[----:B------:R-:W-:-:S04]  /*1b20*/  LOP3.LUT R0, R0, 0x80000000, R36, 0x48, !PT ;  /* 0x8000000000007812 */ /* 0x000fc800078e4824 */
[----:B------:R-:W-:Y:S01]  /*1b30*/  LOP3.LUT R0, R0, 0x7f800000, RZ, 0xfc, !PT ;  /* 0x7f80000000007812 */ /* 0x000fe200078efcff */
[----:B------:R-:W-:Y:S06]  /*1b40*/  BRA `(.L_x_13) ;  /* 0x0000000000147947 */ /* 0x000fec0003800000 */
.L_x_9:
[----:B------:R-:W-:Y:S01]  /*1b50*/  LOP3.LUT R0, R0, 0x80000000, R36, 0x48, !PT ;  /* 0x8000000000007812 */ /* 0x000fe200078e4824 */
[----:B------:R-:W-:Y:S06]  /*1b60*/  BRA `(.L_x_13) ;  /* 0x00000000000c7947 */ /* 0x000fec0003800000 */
.L_x_8:
[----:B------:R-:W0:Y:S01]  /*1b70*/  MUFU.RSQ R0, -QNAN ;  /* 0xffc0000000007908 */ /* 0x000e220000001400 */
[----:B------:R-:W-:Y:S05]  /*1b80*/  BRA `(.L_x_13) ;  /* 0x0000000000047947 */ /* 0x000fea0003800000 */
.L_x_7:
[----:B------:R-:W-:-:S07]  /*1b90*/  FADD.FTZ R0, R3, R0 ;  /* 0x0000000003007221 */ /* 0x000fce0000010000 */
.L_x_13:
[----:B------:R-:W-:-:S04]  /*1ba0*/  HFMA2 R7, -RZ, RZ, 0, 0 ;  /* 0x00000000ff077431 */ /* 0x000fc800000001ff */
[----:B0-----:R-:W-:Y:S05]  /*1bb0*/  RET.REL.NODEC R6 `(_Z24ham_hilbert_to_liouvilleP6float2S0_ffffiffS0_) ;  /* 0xffffffe406107950 */ /* 0x001fea0003c3ffff */
.L_x_14:
[----:B------:R-:W-:-:S00]  /*1bc0*/  BRA `(.L_x_14) ;  /* 0xfffffffc00fc7947 */ /* 0x000fc0000383ffff */
[----:B------:R-:W-:-:S00]  /*1bd0*/  NOP ;  /* 0x0000000000007918 */ /* 0x000fc00000000000 */
        /* <DEDUP_REMOVED lines=10> */
.L_x_312:


//--------------------- .text._Z5pulseP6float2S0_S0_i --------------------------
	.section	.text._Z5pulseP6float2S0_S0_i,"ax",@progbits
	.align	128
        .global         _Z5pulseP6float2S0_S0_i
        .type           _Z5pulseP6float2S0_S0_i,@function
        .size           _Z5pulseP6float2S0_S0_i,(.L_x_322 - _Z5pulseP6float2S0_S0_i)
        .other          _Z5pulseP6float2S0_S0_i,@"STO_CUDA_ENTRY STV_DEFAULT"
_Z5pulseP6float2S0_S0_i:
.text._Z5pulseP6float2S0_S0_i:
        /* <DEDUP_REMOVED lines=14> */
[----:B-1----:R-:W-:Y:S01]  /*00e0*/  STG.E.64 desc[UR4][R4.64], RZ ;  /* 0x000000ff04007986 */ /* 0x002fe2000c101b04 */
[----:B--2---:R-:W-:-:S05]  /*00f0*/  IMAD.WIDE R2, R9, 0x8, R2 ;  /* 0x0000000809027825 */ /* 0x004fca00078e0202 */
[----:B------:R-:W2:Y:S04]  /*0100*/  LDG.E.64 R10, desc[UR4][R2.64] ;  /* 0x00000004020a7981 */ /* 0x000ea8000c1e1b00 */
[----:B---3--:R-:W2:Y:S02]  /*0110*/  LDG.E.64 R8, desc[UR4][R6.64] ;  /* 0x0000000406087981 */ /* 0x008ea4000c1e1b00 */
[CC--:B--2---:R-:W-:Y:S01]  /*0120*/  FMUL R0, R8.reuse, R10.reuse ;  /* 0x0000000a08007220 */ /* 0x0c4fe20000400000 */
[CC--:B------:R-:W-:Y:S01]  /*0130*/  FMUL R13, R9.reuse, -R11.reuse ;  /* 0x8000000b090d7220 */ /* 0x0c0fe20000400000 */
[----:B------:R-:W-:Y:S01]  /*0140*/  FMUL R10, R9, -R10 ;  /* 0x8000000a090a7220 */ /* 0x000fe20000400000 */
[----:B------:R-:W-:Y:S02]  /*0150*/  FMUL R11, R8, R11 ;  /* 0x0000000b080b7220 */ /* 0x000fe40000400000 */
[----:B------:R-:W-:-:S02]  /*0160*/  FADD R0, R0, -R13 ;  /* 0x8000000d00007221 */ /* 0x000fc40000000000 */
[----:B------:R-:W-:Y:S02]  /*0170*/  FADD R10, R10, R11 ;  /* 0x0000000b0a0a7221 */ /* 0x000fe40000000000 */
[CC--:B------:R-:W-:Y:S01]  /*0180*/  FMUL R11, R8.reuse, R0.reuse ;  /* 0x00000000080b7220 */ /* 0x0c0fe20000400000 */
[C---:B------:R-:W-:Y:S01]  /*0190*/  FMUL R13, R9.reuse, R0 ;  /* 0x00000000090d7220 */ /* 0x040fe20000400000 */
[-C--:B------:R-:W-:Y:S01]  /*01a0*/  FMUL R8, R8, R10.reuse ;  /* 0x0000000a08087220 */ /* 0x080fe20000400000 */
[----:B------:R-:W-:-:S03]  /*01b0*/  FMUL R10, R9, R10 ;  /* 0x0000000a090a7220 */ /* 0x000fc60000400000 */
[----:B------:R-:W-:Y:S01]  /*01c0*/  FADD R9, R8, R13 ;  /* 0x0000000d08097221 */ /* 0x000fe20000000000 */
[----:B------:R-:W-:-:S03]  /*01d0*/  FADD R8, R11, -R10 ;  /* 0x8000000a0b087221 */ /* 0x000fc60000000000 */
[----:B------:R-:W-:Y:S01]  /*01e0*/  FADD R9, RZ, R9 ;  /* 0x00000009ff097221 */ /* 0x000fe20000000000 */
[----:B------:R-:W-:-:S05]  /*01f0*/  FADD R8, RZ, R8 ;  /* 0x00000008ff087221 */ /* 0x000fca0000000000 */
[----:B------:R0:W-:Y:S04]  /*0200*/  STG.E.64 desc[UR4][R4.64], R8 ;  /* 0x0000000804007986 */ /* 0x0001e8000c101b04 */
[----:B------:R-:W2:Y:S04]  /*0210*/  LDG.E.64 R12, desc[UR4][R2.64+0x8] ;  /* 0x00000804020c7981 */ /* 0x000ea8000c1e1b00 */
[----:B------:R-:W2:Y:S04]  /*0220*/  LDG.E.64 R14, desc[UR4][R6.64+0x8] ;  /* 0x00000804060e7981 */ /* 0x000ea8000c1e1b00 */
[----:B------:R-:W3:Y:S01]  /*0230*/  LDG.E.64 R10, desc[UR4][R6.64] ;  /* 0x00000004060a7981 */ /* 0x000ee2000c1e1b00 */
[CC--:B--2---:R-:W-:Y:S01]  /*0240*/  FMUL R0, R12.reuse, R14.reuse ;  /* 0x0000000e0c007220 */ /* 0x0c4fe20000400000 */
[-C--:B------:R-:W-:Y:S01]  /*0250*/  FMUL R12, R12, -R15.reuse ;  /* 0x8000000f0c0c7220 */ /* 0x080fe20000400000 */
[C---:B------:R-:W-:Y:S01]  /*0260*/  FMUL R15, R13.reuse, -R15 ;  /* 0x8000000f0d0f7220 */ /* 0x040fe20000400000 */
[----:B------:R-:W-:-:S03]  /*0270*/  FMUL R13, R13, R14 ;  /* 0x0000000e0d0d7220 */ /* 0x000fc60000400000 */
[----:B------:R-:W-:Y:S01]  /*0280*/  FADD R0, R0, -R15 ;  /* 0x8000000f00007221 */ /* 0x000fe20000000000 */
[----:B------:R-:W-:-:S03]  /*0290*/  FADD R12, R12, R13 ;  /* 0x0000000d0c0c7221 */ /* 0x000fc60000000000 */
[C---:B---3--:R-:W-:Y:S01]  /*02a0*/  FMUL R13, R10.reuse, R0 ;  /* 0x000000000a0d7220 */ /* 0x048fe20000400000 */
[-C--:B------:R-:W-:Y:S01]  /*02b0*/  FMUL R10, R10, R12.reuse ;  /* 0x0000000c0a0a7220 */ /* 0x080fe20000400000 */
[C---:B------:R-:W-:Y:S01]  /*02c0*/  FMUL R12, R11.reuse, R12 ;  /* 0x0000000c0b0c7220 */ /* 0x040fe20000400000 */
[----:B------:R-:W-:-:S03]  /*02d0*/  FMUL R11, R11, R0 ;  /* 0x000000000b0b7220 */ /* 0x000fc60000400000 */
[----:B------:R-:W-:Y:S01]  /*02e0*/  FADD R13, R13, -R12 ;  /* 0x8000000c0d0d7221 */ /* 0x000fe20000000000 */
[----:B------:R-:W-:-:S03]  /*02f0*/  FADD R10, R10, R11 ;  /* 0x0000000b0a0a7221 */ /* 0x000fc60000000000 */
[----:B0-----:R-:W-:Y:S01]  /*0300*/  FADD R8, R8, R13 ;  /* 0x0000000d08087221 */ /* 0x001fe20000000000 */
[----:B------:R-:W-:-:S05]  /*0310*/  FADD R9, R9, R10 ;  /* 0x0000000a09097221 */ /* 0x000fca0000000000 */
        /* <DEDUP_REMOVED lines=21> */
[----:B------:R-:W-:Y:S01]  /*0470*/  STG.E.64 desc[UR4][R4.64+0x8], RZ ;  /* 0x000008ff04007986 */ /* 0x000fe2000c101b04 */
[CC--:B--2---:R-:W-:Y:S01]  /*0480*/  FMUL R0, R10.reuse, R12.reuse ;  /* 0x0000000c0a007220 */ /* 0x0c4fe20000400000 */
[CC--:B------:R-:W-:Y:S01]  /*0490*/  FMUL R15, R11.reuse, -R13.reuse ;  /* 0x8000000d0b0f7220 */ /* 0x0c0fe20000400000 */
[----:B------:R-:W-:Y:S01]  /*04a0*/  FMUL R12, R11, -R12 ;  /* 0x8000000c0b0c7220 */ /* 0x000fe20000400000 */
[----:B------:R-:W-:-:S02]  /*04b0*/  FMUL R13, R10, R13 ;  /* 0x0000000d0a0d7220 */ /* 0x000fc40000400000 */
[----:B------:R-:W-:Y:S02]  /*04c0*/  FADD R0, R0, -R15 ;  /* 0x8000000f00007221 */ /* 0x000fe40000000000 */
[----:B------:R-:W-:Y:S02]  /*04d0*/  FADD R12, R12, R13 ;  /* 0x0000000d0c0c7221 */ /* 0x000fe40000000000 */
[C---:B------:R-:W-:Y:S02]  /*04e0*/  FMUL R13, R10.reuse, R0 ;  /* 0x000000000a0d7220 */ /* 0x040fe40000400000 */
[-C--:B------:R-:W-:Y:S01]  /*04f0*/  FMUL R10, R10, R12.reuse ;  /* 0x0000000c0a0a7220 */ /* 0x080fe20000400000 */
[C---:B------:R-:W-:Y:S01]  /*0500*/  FMUL R12, R11.reuse, R12 ;  /* 0x0000000c0b0c7220 */ /* 0x040fe20000400000 */
[----:B------:R-:W-:-:S03]  /*0510*/  FMUL R11, R11, R0 ;  /* 0x000000000b0b7220 */ /* 0x000fc60000400000 */
[----:B------:R-:W-:Y:S01]  /*0520*/  FADD R13, R13, -R12 ;  /* 0x8000000c0d0d7221 */ /* 0x000fe20000000000 */
[----:B------:R-:W-:-:S03]  /*0530*/  FADD R10, R10, R11 ;  /* 0x0000000b0a0a7221 */ /* 0x000fc60000000000 */
[----:B0-----:R-:W-:Y:S01]  /*0540*/  FADD R8, R8, R13 ;  /* 0x0000000d08087221 */ /* 0x001fe20000000000 */
[----:B------:R-:W-:-:S05]  /*0550*/  FADD R9, R9, R10 ;  /* 0x0000000a09097221 */ /* 0x000fca0000000000 */
[----:B------:R-:W-:Y:S04]  /*0560*/  STG.E.64 desc[UR4][R4.64], R8 ;  /* 0x0000000804007986 */ /* 0x000fe8000c101b04 */
        /* <DEDUP_REMOVED lines=10> */
[----:B------:R-:W-:Y:S01]  /*0610*/  FMUL R10, R10, R12 ;  /* 0x0000000c0a0a7220 */ /* 0x000fe20000400000 */
[C---:B------:R-:W-:Y:S01]  /*0620*/  FMUL R15, R11.reuse, R0 ;  /* 0x000000000b0f7220 */ /* 0x040fe20000400000 */
        /* <DEDUP_REMOVED lines=44> */
[----:B------:R-:W3:Y:S04]  /*08f0*/  LDG.E.64 R12, desc[UR4][R6.64+0x8] ;  /* 0x00000804060c7981 */ /* 0x000ee8000c1e1b00 */
[----:B------:R-:W-:Y:S01]  /*0900*/  STG.E.64 desc[UR4][R4.64+0x10], RZ ;  /* 0x000010ff04007986 */ /* 0x000fe2000c101b04 */
        /* <DEDUP_REMOVED lines=12> */
[----:B------:R-:W-:Y:S01]  /*09d0*/  FADD R14, R10, R15 ;  /* 0x0000000f0a0e7221 */ /* 0x000fe20000000000 */
[----:B------:R-:W-:-:S05]  /*09e0*/  FADD R15, R11, R12 ;  /* 0x0000000c0b0f7221 */ /* 0x000fca0000000000 */
[----:B------:R1:W-:Y:S04]  /*09f0*/  STG.E.64 desc[UR4][R4.64+0x8], R14 ;  /* 0x0000080e04007986 */ /* 0x0003e8000c101b04 */
[----:B------:R-:W2:Y:S04]  /*0a00*/  LDG.E.64 R12, desc[UR4][R2.64] ;  /* 0x00000004020c7981 */ /* 0x000ea8000c1e1b00 */
[----:B------:R-:W2:Y:S04]  /*0a10*/  LDG.E.64 R16, desc[UR4][R6.64] ;  /* 0x0000000406107981 */ /* 0x000ea8000c1e1b00 */
[----:B0-----:R-:W3:Y:S01]  /*0a20*/  LDG.E.64 R10, desc[UR4][R6.64+0x10] ;  /* 0x00001004060a7981 */ /* 0x001ee2000c1e1b00 */
        /* <DEDUP_REMOVED lines=8> */
[C---:B-1----:R-:W-:Y:S01]  /*0ab0*/  FMUL R15, R11.reuse, R0 ;  /* 0x000000000b0f7220 */ /* 0x042fe20000400000 */
        /* <DEDUP_REMOVED lines=61> */
[----:B0-----:R-:W2:Y:S04]  /*0e90*/  LDG.E.64 R10, desc[UR4][R6.64+0x10] ;  /* 0x00001004060a7981 */ /* 0x001ea8000c1e1b00 */
[----:B------:R-:W2:Y:S02]  /*0ea0*/  LDG.E.64 R12, desc[UR4][R2.64] ;  /* 0x00000004020c7981 */ /* 0x000ea4000c1e1b00 */
[CC--:B--2---:R-:W-:Y:S01]  /*0eb0*/  FMUL R0, R10.reuse, R12.reuse ;  /* 0x0000000c0a007220 */ /* 0x0c4fe20000400000 */
[CC--:B------:R-:W-:Y:S01]  /*0ec0*/  FMUL R17, R11.reuse, -R13.reuse ;  /* 0x8000000d0b117220 */ /* 0x0c0fe20000400000 */
[----:B------:R-:W-:Y:S01]  /*0ed0*/  FMUL R12, R11, -R12 ;  /* 0x8000000c0b0c7220 */ /* 0x000fe20000400000 */
[----:B------:R-:W-:-:S02]  /*0ee0*/  FMUL R13, R10, R13 ;  /* 0x0000000d0a0d7220 */ /* 0x000fc40000400000 */
[----:B------:R-:W-:Y:S02]  /*0ef0*/  FADD R0, R0, -R17 ;  /* 0x8000001100007221 */ /* 0x000fe40000000000 */
[----:B------:R-:W-:Y:S02]  /*0f00*/  FADD R12, R12, R13 ;  /* 0x0000000d0c0c7221 */ /* 0x000fe40000000000 */
[CC--:B------:R-:W-:Y:S01]  /*0f10*/  FMUL R13, R10.reuse, R0.reuse ;  /* 0x000000000a0d7220 */ /* 0x0c0fe20000400000 */
[C---:B-1----:R-:W-:Y:S01]  /*0f20*/  FMUL R15, R11.reuse, R0 ;  /* 0x000000000b0f7220 */ /* 0x042fe20000400000 */
        /* <DEDUP_REMOVED lines=44> */
[----:B------:R-:W2:Y:S02]  /*11f0*/  LDG.E.64 R12, desc[UR4][R2.64+0x18] ;  /* 0x00001804020c7981 */ /* 0x000ea4000c1e1b00 */
        /* <DEDUP_REMOVED lines=15> */
[----:B------:R-:W-:Y:S04]  /*12f0*/  STG.E.64 desc[UR4][R2.64], R8 ;  /* 0x0000000802007986 */ /* 0x000fe8000c101b04 */
[----:B------:R-:W2:Y:S04]  /*1300*/  LDG.E.64 R6, desc[UR4][R4.64+0x8] ;  /* 0x0000080404067981 */ /* 0x000ea8000c1e1b00 */
[----:B--2---:R-:W-:Y:S04]  /*1310*/  STG.E.64 desc[UR4][R2.64+0x8], R6 ;  /* 0x0000080602007986 */ /* 0x004fe8000c101b04 */
[----:B------:R-:W2:Y:S04]  /*1320*/  LDG.E.64 R12, desc[UR4][R4.64+0x10] ;  /* 0x00001004040c7981 */ /* 0x000ea8000c1e1b00 */
[----:B--2---:R-:W-:Y:S04]  /*1330*/  STG.E.64 desc[UR4][R2.64+0x10], R12 ;  /* 0x0000100c02007986 */ /* 0x004fe8000c101b04 */
[----:B------:R-:W2:Y:S04]  /*1340*/  LDG.E.64 R14, desc[UR4][R4.64+0x18] ;  /* 0x00001804040e7981 */ /* 0x000ea8000c1e1b00 */
[----:B--2---:R-:W-:Y:S01]  /*1350*/  STG.E.64 desc[UR4][R2.64+0x18], R14 ;  /* 0x0000180e02007986 */ /* 0x004fe2000c101b04 */
[----:B------:R-:W-:Y:S05]  /*1360*/  EXIT ;  /* 0x000000000000794d */ /* 0x000fea0003800000 */
.L_x_15:
        /* <DEDUP_REMOVED lines=9> */
.L_x_322:


//--------------------- .text._Z22time_propagate_hilbertP6float2S0_S0_i --------------------------
	.section	.text._Z22time_propagate_hilbertP6float2S0_S0_i,"ax",@progbits
	.align	128
        .global         _Z22time_propagate_hilbertP6float2S0_S0_i
        .type           _Z22time_propagate_hilbertP6float2S0_S0_i,@function
        .size           _Z22time_propagate_hilbertP6float2S0_S0_i,(.L_x_323 - _Z22time_propagate_hilbertP6float2S0_S0_i)
        .other          _Z22time_propagate_hilbertP6float2S0_S0_i,@"STO_CUDA_ENTRY STV_DEFAULT"
_Z22time_propagate_hilbertP6float2S0_S0_i:
.text._Z22time_propagate_hilbertP6float2S0_S0_i:
        /* <DEDUP_REMOVED lines=9> */
[----:B------:R-:W-:Y:S01]  /*0090*/  SHF.L.U32 R13, R13, 0x2, RZ ;  /* 0x000000020d0d7819 */ /* 0x000fe200000006ff */
[----:B------:R-:W-:Y:S01]  /*00a0*/  HFMA2 R8, -RZ, RZ, 0, 0 ;  /* 0x00000000ff087431 */ /* 0x000fe200000001ff */
[----:B------:R-:W1:Y:S01]  /*00b0*/  LDCU.64 UR4, c[0x0][0x358] ;  /* 0x00006b00ff0477ac */ /* 0x000e620008000a00 */
[----:B------:R-:W-:-:S04]  /*00c0*/  UPLOP3.LUT UP0, UPT, UPT, UPT, UPT, 0x80, 0x8 ;  /* 0x000000000008789c */ /* 0x000fc80003f0f070 */
[----:B------:R-:W2:Y:S08]  /*00d0*/  LDC.64 R4, c[0x0][0x390] ;  /* 0x0000e400ff047b82 */ /* 0x000eb00000000a00 */
[----:B------:R-:W3:Y:S01]  /*00e0*/  LDC.64 R2, c[0x0][0x388] ;  /* 0x0000e200ff027b82 */ /* 0x000ee20000000a00 */
[----:B0-----:R-:W-:-:S04]  /*00f0*/  IMAD.WIDE R6, R13, 0x8, R6 ;  /* 0x000000080d067825 */ /* 0x001fc800078e0206 */
[----:B-12---:R-:W-:-:S07]  /*0100*/  IMAD.WIDE R4, R13, 0x8, R4 ;  /* 0x000000080d047825 */ /* 0x006fce00078e0204 */
.L_x_16:
[----:B0-----:R-:W-:Y:S02]  /*0110*/  IADD3 R11, PT, PT, R13, R8, RZ ;  /* 0x000000080d0b7210 */ /* 0x001fe40007ffe0ff */
[----:B------:R-:W-:-:S03]  /*0120*/  LEA R8, P0, R8, R4, 0x3 ;  /* 0x0000000408087211 */ /* 0x000fc600078018ff */
[----:B---3--:R-:W-:-:S05]  /*0130*/  IMAD.WIDE R10, R11, 0x8, R2 ;  /* 0x000000080b0a7825 */ /* 0x008fca00078e0202 */
[----:B------:R-:W-:Y:S04]  /*0140*/  STG.E.64 desc[UR4][R10.64], RZ ;  /* 0x000000ff0a007986 */ /* 0x000fe8000c101b04 */
[----:B------:R-:W2:Y:S04]  /*0150*/  LDG.E.64 R16, desc[UR4][R6.64] ;  /* 0x0000000406107981 */ /* 0x000ea8000c1e1b00 */
[----:B------:R-:W2:Y:S01]  /*0160*/  LDG.E.64 R18, desc[UR4][R4.64] ;  /* 0x0000000404127981 */ /* 0x000ea2000c1e1b00 */
[----:B------:R-:W-:-:S05]  /*0170*/  IADD3.X R9, PT, PT, RZ, R5, RZ, P0, !PT ;  /* 0x00000005ff097210 */ /* 0x000fca00007fe4ff */
        /* <DEDUP_REMOVED lines=26> */
[CC--:B------:R-:W-:Y:S01]  /*0320*/  FMUL R19, R17.reuse, R18.reuse ;  /* 0x0000001211137220 */ /* 0x0c0fe20000400000 */
[----:B------:R-:W-:Y:S01]  /*0330*/  FMUL R16, R16, R18 ;  /* 0x0000001210107220 */ /* 0x000fe20000400000 */
[----:B------:R-:W-:Y:S02]  /*0340*/  FMUL R17, R17, R0 ;  /* 0x0000000011117220 */ /* 0x000fe40000400000 */
[----:B------:R-:W-:Y:S02]  /*0350*/  FADD R19, R12, -R19 ;  /* 0x800000130c137221 */ /* 0x000fe40000000000 */
[----:B------:R-:W-:Y:S02]  /*0360*/  FADD R16, R16, R17 ;  /* 0x0000001110107221 */ /* 0x000fe40000000000 */
[----:B0-----:R-:W-:Y:S02]  /*0370*/  FADD R14, R14, R19 ;  /* 0x000000130e0e7221 */ /* 0x001fe40000000000 */
        /* <DEDUP_REMOVED lines=36> */
[----:B------:R-:W-:Y:S02]  /*05c0*/  FADD R18, R14, R19 ;  /* 0x000000130e127221 */ /* 0x000fe40000000000 */
        /* <DEDUP_REMOVED lines=20> */
[----:B-1----:R-:W2:Y:S04]  /*0710*/  LDG.E.64 R18, desc[UR4][R6.64+0x8] ;  /* 0x0000080406127981 */ /* 0x002ea8000c1e1b00 */
        /* <DEDUP_REMOVED lines=38> */
[----:B------:R-:W-:-:S02]  /*0980*/  UPLOP3.LUT UP1, UPT, UPT, UPT, UP0, 0x80, 0x8 ;  /* 0x000000000008789c */ /* 0x000fc40003f2f000 */
[----:B------:R-:W-:Y:S01]  /*0990*/  UPLOP3.LUT UP0, UPT, UPT, UPT, UPT, 0x40, 0x4 ;  /* 0x000000000004789c */ /* 0x000fe20003f0e870 */
        /* <DEDUP_REMOVED lines=9> */
[----:B------:R-:W-:Y:S01]  /*0a30*/  FMUL R19, R9, R0 ;  /* 0x0000000009137220 */ /* 0x000fe20000400000 */
[----:B------:R-:W-:Y:S02]  /*0a40*/  MOV R8, 0x2 ;  /* 0x0000000200087802 */ /* 0x000fe40000000f00 */
[----:B------:R-:W-:Y:S01]  /*0a50*/  FADD R17, R12, -R17 ;  /* 0x800000110c117221 */ /* 0x000fe20000000000 */
[----:B------:R-:W-:-:S03]  /*0a60*/  FADD R18, R18, R19 ;  /* 0x0000001312127221 */ /* 0x000fc60000000000 */
[----:B0-----:R-:W-:Y:S01]  /*0a70*/  FADD R14, R14, R17 ;  /* 0x000000110e0e7221 */ /* 0x001fe20000000000 */
[----:B------:R-:W-:-:S05]  /*0a80*/  FADD R15, R15, R18 ;  /* 0x000000120f0f7221 */ /* 0x000fca0000000000 */
[----:B------:R0:W-:Y:S01]  /*0a90*/  STG.E.64 desc[UR4][R10.64+0x8], R14 ;  /* 0x0000080e0a007986 */ /* 0x0001e2000c101b04 */
[----:B------:R-:W-:Y:S05]  /*0aa0*/  BRA.U UP1, `(.L_x_16) ;  /* 0xfffffff501987547 */ /* 0x000fea000b83ffff */
[----:B------:R-:W-:-:S05]  /*0ab0*/  IMAD.WIDE R2, R13, 0x8, R2 ;  /* 0x000000080d027825 */ /* 0x000fca00078e0202 */
[----:B------:R-:W2:Y:S04]  /*0ac0*/  LDG.E.64 R4, desc[UR4][R2.64] ;  /* 0x0000000402047981 */ /* 0x000ea8000c1e1b00 */
[----:B--2---:R-:W-:Y:S04]  /*0ad0*/  STG.E.64 desc[UR4][R6.64], R4 ;  /* 0x0000000406007986 */ /* 0x004fe8000c101b04 */
[----:B------:R-:W2:Y:S04]  /*0ae0*/  LDG.E.64 R8, desc[UR4][R2.64+0x8] ;  /* 0x0000080402087981 */ /* 0x000ea8000c1e1b00 */
[----:B--2---:R-:W-:Y:S04]  /*0af0*/  STG.E.64 desc[UR4][R6.64+0x8], R8 ;  /* 0x0000080806007986 */ /* 0x004fe8000c101b04 */
[----:B0-----:R-:W2:Y:S04]  /*0b00*/  LDG.E.64 R10, desc[UR4][R2.64+0x10] ;  /* 0x00001004020a7981 */ /* 0x001ea8000c1e1b00 */
[----:B--2---:R-:W-:Y:S04]  /*0b10*/  STG.E.64 desc[UR4][R6.64+0x10], R10 ;  /* 0x0000100a06007986 */ /* 0x004fe8000c101b04 */
[----:B------:R-:W2:Y:S04]  /*0b20*/  LDG.E.64 R12, desc[UR4][R2.64+0x18] ;  /* 0x00001804020c7981 */ /* 0x000ea8000c1e1b00 */
[----:B--2---:R-:W-:Y:S01]  /*0b30*/  STG.E.64 desc[UR4][R6.64+0x18], R12 ;  /* 0x0000180c06007986 */ /* 0x004fe2000c101b04 */
[----:B------:R-:W-:Y:S05]  /*0b40*/  EXIT ;  /* 0x000000000000794d */ /* 0x000fea0003800000 */
.L_x_17:
        /* <DEDUP_REMOVED lines=11> */
.L_x_323:


//--------------------- .text._Z24time_propagate_liouvilleP6float2S0_S0_i --------------------------
	.section	.text._Z24time_propagate_liouvilleP6float2S0_S0_i,"ax",@progbits
	.align	128
        .global         _Z24time_propagate_liouvilleP6float2S0_S0_i
        .type           _Z24time_propagate_liouvilleP6float2S0_S0_i,@function
        .size           _Z24time_propagate_liouvilleP6float2S0_S0_i,(.L_x_324 - _Z24time_propagate_liouvilleP6float2S0_S0_i)
        .other          _Z24time_propagate_liouvilleP6float2S0_S0_i,@"STO_CUDA_ENTRY STV_DEFAULT"
_Z24time_propagate_liouvilleP6float2S0_S0_i:
.text._Z24time_propagate_liouvilleP6float2S0_S0_i:
        /* <DEDUP_REMOVED lines=10> */
[C---:B------:R-:W-:Y:S02]  /*00a0*/  SHF.L.U32 R9, R0.reuse, 0x2, RZ ;  /* 0x0000000200097819 */ /* 0x040fe400000006ff */
[----:B------:R-:W-:-:S04]  /*00b0*/  SHF.L.U32 R11, R0, 0x4, RZ ;  /* 0x00000004000b7819 */ /* 0x000fc800000006ff */
[----:B------:R-:W2:Y:S08]  /*00c0*/  LDC.64 R4, c[0x0][0x390] ;  /* 0x0000e400ff047b82 */ /* 0x000eb00000000a00 */
[----:B------:R-:W3:Y:S01]  /*00d0*/  LDC.64 R6, c[0x0][0x380] ;  /* 0x0000e000ff067b82 */ /* 0x000ee20000000a00 */
[----:B0-----:R-:W-:-:S05]  /*00e0*/  IMAD.WIDE R2, R9, 0x8, R2 ;  /* 0x0000000809027825 */ /* 0x001fca00078e0202 */
[----:B-1----:R-:W-:Y:S01]  /*00f0*/  STG.E.64 desc[UR4][R2.64], RZ ;  /* 0x000000ff02007986 */ /* 0x002fe2000c101b04 */
[----:B--2---:R-:W-:-:S04]  /*0100*/  IMAD.WIDE R4, R11, 0x8, R4 ;  /* 0x000000080b047825 */ /* 0x004fc800078e0204 */
[----:B---3--:R-:W-:Y:S02]  /*0110*/  IMAD.WIDE R6, R9, 0x8, R6 ;  /* 0x0000000809067825 */ /* 0x008fe400078e0206 */
[----:B------:R-:W2:Y:S04]  /*0120*/  LDG.E.64 R8, desc[UR4][R4.64] ;  /* 0x0000000404087981 */ /* 0x000ea8000c1e1b00 */
[----:B------:R-:W2:Y:S02]  /*0130*/  LDG.E.64 R10, desc[UR4][R6.64] ;  /* 0x00000004060a7981 */ /* 0x000ea4000c1e1b00 */
[CC--:B--2---:R-:W-:Y:S01]  /*0140*/  FMUL R0, R8.reuse, R10.reuse ;  /* 0x0000000a08007220 */ /* 0x0c4fe20000400000 */
[-C--:B------:R-:W-:Y:S01]  /*0150*/  FMUL R8, R8, R11.reuse ;  /* 0x0000000b08087220 */ /* 0x080fe20000400000 */
        /* <DEDUP_REMOVED lines=8> */
[----:B------:R-:W2:Y:S02]  /*01e0*/  LDG.E.64 R12, desc[UR4][R6.64+0x8] ;  /* 0x00000804060c7981 */ /* 0x000ea4000c1e1b00 */
[CC--:B--2---:R-:W-:Y:S01]  /*01f0*/  FMUL R0, R10.reuse, R12.reuse ;  /* 0x0000000c0a007220 */ /* 0x0c4fe20000400000 */
        /* <DEDUP_REMOVED lines=20> */
[----:B-1----:R-:W2:Y:S04]  /*0340*/  LDG.E.64 R12, desc[UR4][R6.64+0x18] ;  /* 0x00001804060c7981 */ /* 0x002ea8000c1e1b00 */
[----:B------:R-:W-:Y:S01]  /*0350*/  STG.E.64 desc[UR4][R2.64+0x8], RZ ;  /* 0x000008ff02007986 */ /* 0x000fe2000c101b04 */
        /* <DEDUP_REMOVED lines=8> */
[----:B------:R-:W-:Y:S04]  /*03e0*/  STG.E.64 desc[UR4][R2.64], R8 ;  /* 0x0000000802007986 */ /* 0x000fe8000c101b04 */
[----:B0-----:R-:W2:Y:S04]  /*03f0*/  LDG.E.64 R10, desc[UR4][R4.64+0x20] ;  /* 0x00002004040a7981 */ /* 0x001ea8000c1e1b00 */
        /* <DEDUP_REMOVED lines=45> */
[----:B0-----:R-:W2:Y:S02]  /*06d0*/  LDG.E.64 R12, desc[UR4][R6.64] ;  /* 0x00000004060c7981 */ /* 0x001ea4000c1e1b00 */
        /* <DEDUP_REMOVED lines=10> */
[----:B-1----:R-:W2:Y:S02]  /*0780*/  LDG.E.64 R14, desc[UR4][R6.64+0x8] ;  /* 0x00000804060e7981 */ /* 0x002ea4000c1e1b00 */
        /* <DEDUP_REMOVED lines=65> */
[----:B------:R-:W1:Y:S04]  /*0ba0*/  LDG.E.64 R4, desc[UR4][R4.64+0x78] ;  /* 0x0000780404047981 */ /* 0x000e68000c1e1b00 */
[----:B------:R-:W1:Y:S02]  /*0bb0*/  LDG.E.64 R10, desc[UR4][R6.64+0x18] ;  /* 0x00001804060a7981 */ /* 0x000e64000c1e1b00 */
[CC--:B-1----:R-:W-:Y:S01]  /*0bc0*/  FMUL R14, R4.reuse, R11.reuse ;  /* 0x0000000b040e7220 */ /* 0x0c2fe20000400000 */
        /* <DEDUP_REMOVED lines=8> */
[----:B------:R-:W-:Y:S04]  /*0c50*/  STG.E.64 desc[UR4][R6.64], R8 ;  /* 0x0000000806007986 */ /* 0x000fe8000c101b04 */
[----:B------:R-:W2:Y:S04]  /*0c60*/  LDG.E.64 R4, desc[UR4][R2.64+0x8] ;  /* 0x0000080402047981 */ /* 0x000ea8000c1e1b00 */
[----:B--2---:R-:W-:Y:S04]  /*0c70*/  STG.E.64 desc[UR4][R6.64+0x8], R4 ;  /* 0x0000080406007986 */ /* 0x004fe8000c101b04 */
[----:B0-----:R-:W2:Y:S04]  /*0c80*/  LDG.E.64 R12, desc[UR4][R2.64+0x10] ;  /* 0x00001004020c7981 */ /* 0x001ea8000c1e1b00 */
[----:B--2---:R-:W-:Y:S04]  /*0c90*/  STG.E.64 desc[UR4][R6.64+0x10], R12 ;  /* 0x0000100c06007986 */ /* 0x004fe8000c101b04 */
[----:B------:R-:W2:Y:S04]  /*0ca0*/  LDG.E.64 R14, desc[UR4][R2.64+0x18] ;  /* 0x00001804020e7981 */ /* 0x000ea8000c1e1b00 */
[----:B--2---:R-:W-:Y:S01]  /*0cb0*/  STG.E.64 desc[UR4][R6.64+0x18], R14 ;  /* 0x0000180e06007986 */ /* 0x004fe2000c101b04 */
[----:B------:R-:W-:Y:S05]  /*0cc0*/  EXIT ;  /* 0x000000000000794d */ /* 0x000fea0003800000 */
.L_x_18:
        /* <DEDUP_REMOVED lines=11> */
.L_x_324:


//--------------------- .text._Z6calc_MP6float2S0_S0_S0_ii --------------------------
	.section	.text._Z6calc_MP6float2S0_S0_S0_ii,"ax",@progbits
	.align	128
        .global         _Z6calc_MP6float2S0_S0_S0_ii
        .type           _Z6calc_MP6float2S0_S0_S0_ii,@function
        .size           _Z6calc_MP6float2S0_S0_S0_ii,(.L_x_313 - _Z6calc_MP6float2S0_S0_S0_ii)
        .other          _Z6calc_MP6float2S0_S0_S0_ii,@"STO_CUDA_ENTRY STV_DEFAULT"
_Z6calc_MP6float2S0_S0_S0_ii:
.text._Z6calc_MP6float2S0_S0_S0_ii:
[----:B------:R-:W-:Y:S08]  /*0000*/  LDC R1, c[0x0][0x37c] ;  /* 0x0000df00ff017b82 */ /* 0x000ff00000000800 */
[----:B------:R-:W0:Y:S01]  /*0010*/  LDC.64 R14, c[0x0][0x3a0] ;  /* 0x0000e800ff0e7b82 */ /* 0x000e220000000a00 */
[----:B------:R-:W1:Y:S07]  /*0020*/  LDCU.64 UR12, c[0x0][0x358] ;  /* 0x00006b00ff0c77ac */ /* 0x000e6e0008000a00 */
[----:B------:R-:W2:Y:S08]  /*0030*/  LDC.64 R4, c[0x0][0x390] ;  /* 0x0000e400ff047b82 */ /* 0x000eb00000000a00 */
[----:B------:R-:W3:Y:S01]  /*0040*/  LDC.64 R12, c[0x0][0x398] ;  /* 0x0000e600ff0c7b82 */ /* 0x000ee20000000a00 */
[----:B0-----:R-:W0:Y:S08]  /*0050*/  I2F.F64 R6, R15 ;  /* 0x0000000f00067312 */ /* 0x001e300000201c00 */
[----:B0-----:R-:W0:Y:S01]  /*0060*/  MUFU.RCP64H R9, R7 ;  /* 0x0000000700097308 */ /* 0x001e220000001800 */
[----:B------:R-:W-:-:S04]  /*0070*/  IADD3 R8, PT, PT, R7, 0x300402, RZ ;  /* 0x0030040207087810 */ /* 0x000fc80007ffe0ff */
[----:B------:R-:W-:Y:S02]  /*0080*/  FSETP.GEU.AND P0, PT, |R8|, 5.8789094863358348022e-39, PT ;  /* 0x004004020800780b */ /* 0x000fe40003f0e200 */
[----:B0-----:R-:W-:-:S08]  /*0090*/  DFMA R2, -R6, R8, 1 ;  /* 0x3ff000000602742b */ /* 0x001fd00000000108 */
[----:B------:R-:W-:Y:S01]  /*00a0*/  DFMA R10, R2, R2, R2 ;  /* 0x00000002020a722b */ /* 0x000fe20000000002 */
[----:B--2---:R-:W-:-:S04]  /*00b0*/  IMAD.WIDE R2, R14, 0x8, R4 ;  /* 0x000000080e027825 */ /* 0x004fc800078e0204 */
[----:B---3--:R-:W-:Y:S01]  /*00c0*/  IMAD.WIDE R4, R14, 0x8, R12 ;  /* 0x000000080e047825 */ /* 0x008fe200078e020c */
[----:B-1----:R0:W-:Y:S02]  /*00d0*/  STG.E.64 desc[UR12][R2.64], RZ ;  /* 0x000000ff02007986 */ /* 0x0021e4000c101b0c */
[----:B------:R-:W-:Y:S02]  /*00e0*/  DFMA R10, R8, R10, R8 ;  /* 0x0000000a080a722b */ /* 0x000fe40000000008 */
[----:B------:R0:W-:Y:S06]  /*00f0*/  STG.E.64 desc[UR12][R4.64], RZ ;  /* 0x000000ff04007986 */ /* 0x0001ec000c101b0c */
[----:B------:R-:W-:-:S08]  /*0100*/  DFMA R12, -R6, R10, 1 ;  /* 0x3ff00000060c742b */ /* 0x000fd0000000010a */
[----:B------:R-:W-:Y:S01]  /*0110*/  DFMA R8, R10, R12, R10 ;  /* 0x0000000c0a08722b */ /* 0x000fe2000000000a */
[----:B0-----:R-:W-:Y:S10]  /*0120*/  @P0 BRA `(.L_x_19) ;  /* 0x0000000000100947 */ /* 0x001ff40003800000 */
[----:B------:R-:W-:-:S04]  /*0130*/  LOP3.LUT R0, R7, 0x7fffffff, RZ, 0xc0, !PT ;  /* 0x7fffffff07007812 */ /* 0x000fc800078ec0ff */
[----:B------:R-:W-:Y:S02]  /*0140*/  IADD3 R10, PT, PT, R0, -0x100000, RZ ;  /* 0xfff00000000a7810 */ /* 0x000fe40007ffe0ff */
[----:B------:R-:W-:-:S07]  /*0150*/  MOV R0, 0x170 ;  /* 0x0000017000007802 */ /* 0x000fce0000000f00 */
[----:B------:R-:W-:Y:S05]  /*0160*/  CALL.REL.NOINC `($__internal_1_$__cuda_sm20_dblrcp_rn_slowpath_v3) ;  /* 0x0000000c001c7944 */ /* 0x000fea0003c00000 */
.L_x_19:
[----:B------:R-:W0:Y:S02]  /*0170*/  LDC R11, c[0x0][0x3a4] ;  /* 0x0000e900ff0b7b82 */ /* 0x000e240000000800 */
[----:B0-----:R-:W-:-:S13]  /*0180*/  ISETP.GE.AND P0, PT, R11, 0x1, PT ;  /* 0x000000010b00780c */ /* 0x001fda0003f06270 */
[----:B------:R-:W-:Y:S05]  /*0190*/  @!P0 EXIT ;  /* 0x000000000000894d */ /* 0x000fea0003800000 */
[C---:B------:R-:W-:Y:S01]  /*01a0*/  ISETP.GE.U32.AND P1, PT, R11.reuse, 0x4, PT ;  /* 0x000000040b00780c */ /* 0x040fe20003f26070 */
[----:B------:R0:W1:Y:S01]  /*01b0*/  F2F.F32.F64 R0, R8 ;  /* 0x0000000800007310 */ /* 0x0000620000301000 */
[----:B------:R-:W-:Y:S02]  /*01c0*/  LOP3.LUT R13, R11, 0x3, RZ, 0xc0, !PT ;  /* 0x000000030b0d7812 */ /* 0x000fe400078ec0ff */
[----:B------:R-:W-:Y:S02]  /*01d0*/  MOV R10, RZ ;  /* 0x000000ff000a7202 */ /* 0x000fe40000000f00 */
[----:B------:R-:W-:-:S07]  /*01e0*/  ISETP.NE.AND P0, PT, R13, RZ, PT ;  /* 0x000000ff0d00720c */ /* 0x000fce0003f05270 */
[----:B0-----:R-:W-:Y:S06]  /*01f0*/  @!P1 BRA `(.L_x_20) ;  /* 0x0000000400b09947 */ /* 0x001fec0003800000 */
[----:B------:R-:W0:Y:S01]  /*0200*/  LDCU.128 UR8, c[0x0][0x380] ;  /* 0x00007000ff0877ac */ /* 0x000e220008000c00 */
[----:B------:R-:W-:-:S04]  /*0210*/  LOP3.LUT R10, R11, 0x7ffffffc, RZ, 0xc0, !PT ;  /* 0x7ffffffc0b0a7812 */ /* 0x000fc800078ec0ff */
[----:B------:R-:W-:Y:S01]  /*0220*/  IADD3 R12, PT, PT, -R10, RZ, RZ ;  /* 0x000000ff0a0c7210 */ /* 0x000fe20007ffe1ff */
[----:B0-----:R-:W-:Y:S02]  /*0230*/  UIADD3 UR6, UP0, UPT, UR8, 0x10, URZ ;  /* 0x0000001008067890 */ /* 0x001fe4000ff1e0ff */
[----:B------:R-:W-:Y:S02]  /*0240*/  UIADD3 UR4, UP1, UPT, UR10, 0x10, URZ ;  /* 0x000000100a047890 */ /* 0x000fe4000ff3e0ff */
[----:B------:R-:W-:Y:S02]  /*0250*/  UIADD3.X UR7, UPT, UPT, URZ, UR9, URZ, UP0, !UPT ;  /* 0x00000009ff077290 */ /* 0x000fe400087fe4ff */
[----:B------:R-:W-:Y:S01]  /*0260*/  UIADD3.X UR5, UPT, UPT, URZ, UR11, URZ, UP1, !UPT ;  /* 0x0000000bff057290 */ /* 0x000fe20008ffe4ff */
[----:B------:R-:W-:Y:S02]  /*0270*/  MOV R6, UR6 ;  /* 0x0000000600067c02 */ /* 0x000fe40008000f00 */
[----:B------:R-:W-:-:S02]  /*0280*/  MOV R18, UR4 ;  /* 0x0000000400127c02 */ /* 0x000fc40008000f00 */
[----:B------:R-:W-:Y:S02]  /*0290*/  MOV R7, UR7 ;  /* 0x0000000700077c02 */ /* 0x000fe40008000f00 */
[----:B------:R-:W-:-:S07]  /*02a0*/  MOV R19, UR5 ;  /* 0x0000000500137c02 */ /* 0x000fce0008000f00 */
.L_x_21:
[----:B0-----:R-:W2:Y:S04]  /*02b0*/  LDG.E.64 R14, desc[UR12][R6.64+-0x10] ;  /* 0xfffff00c060e7981 */ /* 0x001ea8000c1e1b00 */
[----:B------:R-:W3:Y:S01]  /*02c0*/  LDG.E.64 R8, desc[UR12][R2.64] ;  /* 0x0000000c02087981 */ /* 0x000ee2000c1e1b00 */
[-C--:B--2---:R-:W-:Y:S01]  /*02d0*/  FMUL R16, RZ, R15.reuse ;  /* 0x0000000fff107220 */ /* 0x084fe20000400000 */
[C---:B-1----:R-:W-:Y:S01]  /*02e0*/  FMUL R17, R0.reuse, R15 ;  /* 0x0000000f00117220 */ /* 0x042fe20000400000 */
[-C--:B------:R-:W-:Y:S01]  /*02f0*/  FMUL R15, R0, R14.reuse ;  /* 0x0000000e000f7220 */ /* 0x080fe20000400000 */
[----:B------:R-:W-:-:S03]  /*0300*/  FMUL R14, RZ, R14 ;  /* 0x0000000eff0e7220 */ /* 0x000fc60000400000 */
[----:B------:R-:W-:Y:S01]  /*0310*/  FADD R15, R15, -R16 ;  /* 0x800000100f0f7221 */ /* 0x000fe20000000000 */
[----:B------:R-:W-:-:S03]  /*0320*/  FADD R14, R17, R14 ;  /* 0x0000000e110e7221 */ /* 0x000fc60000000000 */
[----:B---3--:R-:W-:Y:S01]  /*0330*/  FADD R16, R8, R15 ;  /* 0x0000000f08107221 */ /* 0x008fe20000000000 */
[----:B------:R-:W-:Y:S01]  /*0340*/  FADD R17, R9, R14 ;  /* 0x0000000e09117221 */ /* 0x000fe20000000000 */
[----:B------:R-:W-:Y:S02]  /*0350*/  MOV R8, R18 ;  /* 0x0000001200087202 */ /* 0x000fe40000000f00 */
[----:B------:R-:W-:Y:S02]  /*0360*/  MOV R9, R19 ;  /* 0x0000001300097202 */ /* 0x000fe40000000f00 */
[----:B------:R0:W-:Y:S04]  /*0370*/  STG.E.64 desc[UR12][R2.64], R16 ;  /* 0x0000001002007986 */ /* 0x0001e8000c101b0c */
[----:B------:R-:W2:Y:S04]  /*0380*/  LDG.E.64 R18, desc[UR12][R8.64+-0x10] ;  /* 0xfffff00c08127981 */ /* 0x000ea8000c1e1b00 */
[----:B------:R-:W3:Y:S01]  /*0390*/  LDG.E.64 R14, desc[UR12][R4.64] ;  /* 0x0000000c040e7981 */ /* 0x000ee2000c1e1b00 */
[-C--:B--2---:R-:W-:Y:S01]  /*03a0*/  FMUL R20, RZ, R19.reuse ;  /* 0x00000013ff147220 */ /* 0x084fe20000400000 */
[C---:B------:R-:W-:Y:S01]  /*03b0*/  FMUL R21, R0.reuse, R19 ;  /* 0x0000001300157220 */ /* 0x040fe20000400000 */
[-C--:B------:R-:W-:Y:S01]  /*03c0*/  FMUL R19, R0, R18.reuse ;  /* 0x0000001200137220 */ /* 0x080fe20000400000 */
[----:B------:R-:W-:-:S03]  /*03d0*/  FMUL R18, RZ, R18 ;  /* 0x00000012ff127220 */ /* 0x000fc60000400000 */
[----:B------:R-:W-:Y:S01]  /*03e0*/  FADD R19, R19, -R20 ;  /* 0x8000001413137221 */ /* 0x000fe20000000000 */
[----:B------:R-:W-:-:S03]  /*03f0*/  FADD R18, R21, R18 ;  /* 0x0000001215127221 */ /* 0x000fc60000000000 */
[----:B---3--:R-:W-:Y:S01]  /*0400*/  FADD R20, R14, R19 ;  /* 0x000000130e147221 */ /* 0x008fe20000000000 */
[----:B------:R-:W-:-:S05]  /*0410*/  FADD R21, R15, R18 ;  /* 0x000000120f157221 */ /* 0x000fca0000000000 */
[----:B------:R1:W-:Y:S04]  /*0420*/  STG.E.64 desc[UR12][R4.64], R20 ;  /* 0x0000001404007986 */ /* 0x0003e8000c101b0c */
[----:B0-----:R-:W2:Y:S04]  /*0430*/  LDG.E.64 R16, desc[UR12][R6.64+-0x8] ;  /* 0xfffff80c06107981 */ /* 0x001ea8000c1e1b00 */
        /* <DEDUP_REMOVED lines=10> */
[----:B------:R-:W1:Y:S04]  /*04e0*/  LDG.E.64 R16, desc[UR12][R8.64+-0x8] ;  /* 0xfffff80c08107981 */ /* 0x000e68000c1e1b00 */
[----:B------:R-:W2:Y:S01]  /*04f0*/  LDG.E.64 R14, desc[UR12][R4.64] ;  /* 0x0000000c040e7981 */ /* 0x000ea2000c1e1b00 */
[-C--:B-1----:R-:W-:Y:S01]  /*0500*/  FMUL R20, RZ, R17.reuse ;  /* 0x00000011ff147220 */ /* 0x082fe20000400000 */
[C---:B------:R-:W-:Y:S01]  /*0510*/  FMUL R21, R0.reuse, R17 ;  /* 0x0000001100157220 */ /* 0x040fe20000400000 */
[-C--:B------:R-:W-:Y:S01]  /*0520*/  FMUL R17, R0, R16.reuse ;  /* 0x0000001000117220 */ /* 0x080fe20000400000 */
[----:B------:R-:W-:-:S03]  /*0530*/  FMUL R16, RZ, R16 ;  /* 0x00000010ff107220 */ /* 0x000fc60000400000 */
[----:B------:R-:W-:Y:S01]  /*0540*/  FADD R17, R17, -R20 ;  /* 0x8000001411117221 */ /* 0x000fe20000000000 */
[----:B------:R-:W-:-:S03]  /*0550*/  FADD R16, R21, R16 ;  /* 0x0000001015107221 */ /* 0x000fc60000000000 */
[----:B--2---:R-:W-:Y:S01]  /*0560*/  FADD R20, R14, R17 ;  /* 0x000000110e147221 */ /* 0x004fe20000000000 */
[----:B------:R-:W-:-:S05]  /*0570*/  FADD R21, R15, R16 ;  /* 0x000000100f157221 */ /* 0x000fca0000000000 */
[----:B------:R1:W-:Y:S04]  /*0580*/  STG.E.64 desc[UR12][R4.64], R20 ;  /* 0x0000001404007986 */ /* 0x0003e8000c101b0c */
[----:B------:R-:W0:Y:S04]  /*0590*/  LDG.E.64 R16, desc[UR12][R6.64] ;  /* 0x0000000c06107981 */ /* 0x000e28000c1e1b00 */
[----:B------:R-:W2:Y:S01]  /*05a0*/  LDG.E.64 R14, desc[UR12][R2.64] ;  /* 0x0000000c020e7981 */ /* 0x000ea2000c1e1b00 */
[-C--:B0-----:R-:W-:Y:S01]  /*05b0*/  FMUL R18, RZ, R17.reuse ;  /* 0x00000011ff127220 */ /* 0x081fe20000400000 */
        /* <DEDUP_REMOVED lines=18> */
[----:B------:R-:W-:Y:S04]  /*06e0*/  STG.E.64 desc[UR12][R4.64], R20 ;  /* 0x0000001404007986 */ /* 0x000fe8000c101b0c */
        /* <DEDUP_REMOVED lines=11> */
[----:B------:R-:W2:Y:S04]  /*07a0*/  LDG.E.64 R16, desc[UR12][R8.64+0x8] ;  /* 0x0000080c08107981 */ /* 0x000ea8000c1e1b00 */
[----:B------:R-:W3:Y:S01]  /*07b0*/  LDG.E.64 R14, desc[UR12][R4.64] ;  /* 0x0000000c040e7981 */ /* 0x000ee2000c1e1b00 */
[----:B------:R-:W-:Y:S02]  /*07c0*/  IADD3 R12, PT, PT, R12, 0x4, RZ ;  /* 0x000000040c0c7810 */ /* 0x000fe40007ffe0ff */
[----:B------:R-:W-:-:S02]  /*07d0*/  IADD3 R6, P2, PT, R6, 0x20, RZ ;  /* 0x0000002006067810 */ /* 0x000fc40007f5e0ff */
[----:B------:R-:W-:Y:S02]  /*07e0*/  ISETP.NE.AND P1, PT, R12, RZ, PT ;  /* 0x000000ff0c00720c */ /* 0x000fe40003f25270 */
[----:B0-----:R-:W-:Y:S02]  /*07f0*/  IADD3 R18, P3, PT, R8, 0x20, RZ ;  /* 0x0000002008127810 */ /* 0x001fe40007f7e0ff */
[----:B------:R-:W-:Y:S02]  /*0800*/  IADD3.X R7, PT, PT, RZ, R7, RZ, P2, !PT ;  /* 0x00000007ff077210 */ /* 0x000fe400017fe4ff */
[----:B------:R-:W-:Y:S01]  /*0810*/  IADD3.X R19, PT, PT, RZ, R9, RZ, P3, !PT ;  /* 0x00000009ff137210 */ /* 0x000fe20001ffe4ff */
        /* <DEDUP_REMOVED lines=8> */
[----:B------:R0:W-:Y:S01]  /*08a0*/  STG.E.64 desc[UR12][R4.64], R14 ;  /* 0x0000000e04007986 */ /* 0x0001e2000c101b0c */
[----:B------:R-:W-:Y:S05]  /*08b0*/  @P1 BRA `(.L_x_21) ;  /* 0xfffffff8007c1947 */ /* 0x000fea000383ffff */
.L_x_20:
[----:B------:R-:W-:Y:S05]  /*08c0*/  @!P0 EXIT ;  /* 0x000000000000894d */ /* 0x000fea0003800000 */
[----:B------:R-:W-:Y:S02]  /*08d0*/  ISETP.NE.AND P0, PT, R13, 0x1, PT ;  /* 0x000000010d00780c */ /* 0x000fe40003f05270 */
[----:B------:R-:W-:-:S04]  /*08e0*/  LOP3.LUT R11, R11, 0x1, RZ, 0xc0, !PT ;  /* 0x000000010b0b7812 */ /* 0x000fc800078ec0ff */
[----:B------:R-:W-:-:S07]  /*08f0*/  ISETP.NE.U32.AND P1, PT, R11, 0x1, PT ;  /* 0x000000010b00780c */ /* 0x000fce0003f25070 */
[----:B------:R-:W-:Y:S06]  /*0900*/  @!P0 BRA `(.L_x_22) ;  /* 0x0000000000c48947 */ /* 0x000fec0003800000 */
[----:B------:R-:W2:Y:S01]  /*0910*/  LDC.64 R6, c[0x0][0x380] ;  /* 0x0000e000ff067b82 */ /* 0x000ea20000000a00 */
[----:B------:R-:W3:Y:S07]  /*0920*/  LDG.E.64 R12, desc[UR12][R2.64] ;  /* 0x0000000c020c7981 */ /* 0x000eee000c1e1b00 */
[----:B------:R-:W4:Y:S01]  /*0930*/  LDC.64 R8, c[0x0][0x388] ;  /* 0x0000e200ff087b82 */ /* 0x000f220000000a00 */
[----:B--2---:R-:W-:-:S05]  /*0940*/  IMAD.WIDE.U32 R6, R10, 0x8, R6 ;  /* 0x000000080a067825 */ /* 0x004fca00078e0006 */
[----:B0-----:R-:W2:Y:S01]  /*0950*/  LDG.E.64 R14, desc[UR12][R6.64] ;  /* 0x0000000c060e7981 */ /* 0x001ea2000c1e1b00 */
[----:B----4-:R-:W-:-:S04]  /*0960*/  IMAD.WIDE.U32 R8, R10, 0x8, R8 ;  /* 0x000000080a087825 */ /* 0x010fc800078e0008 */
[-C--:B--2---:R-:W-:Y:S01]  /*0970*/  FMUL R16, RZ, R15.reuse ;  /* 0x0000000fff107220 */ /* 0x084fe20000400000 */
[CC--:B-1----:R-:W-:Y:S01]  /*0980*/  FMUL R11, R0.reuse, R14.reuse ;  /* 0x0000000e000b7220 */ /* 0x0c2fe20000400000 */
[----:B------:R-:W-:Y:S01]  /*0990*/  FMUL R15, R0, R15 ;  /* 0x0000000f000f7220 */ /* 0x000fe20000400000 */
[----:B------:R-:W-:Y:S02]  /*09a0*/  FMUL R14, RZ, R14 ;  /* 0x0000000eff0e7220 */ /* 0x000fe40000400000 */
[----:B------:R-:W-:Y:S02]  /*09b0*/  FADD R11, R11, -R16 ;  /* 0x800000100b0b7221 */ /* 0x000fe40000000000 */
[----:B------:R-:W-:Y:S02]  /*09c0*/  FADD R14, R15, R14 ;  /* 0x0000000e0f0e7221 */ /* 0x000fe40000000000 */
[----:B---3--:R-:W-:Y:S02]  /*09d0*/  FADD R12, R12, R11 ;  /* 0x0000000b0c0c7221 */ /* 0x008fe40000000000 */
[----:B------:R-:W-:-:S05]  /*09e0*/  FADD R13, R13, R14 ;  /* 0x0000000e0d0d7221 */ /* 0x000fca0000000000 */
[----:B------:R0:W-:Y:S04]  /*09f0*/  STG.E.64 desc[UR12][R2.64], R12 ;  /* 0x0000000c02007986 */ /* 0x0001e8000c101b0c */
[----:B------:R-:W2:Y:S04]  /*0a00*/  LDG.E.64 R16, desc[UR12][R8.64] ;  /* 0x0000000c08107981 */ /* 0x000ea8000c1e1b00 */
[----:B------:R-:W3:Y:S01]  /*0a10*/  LDG.E.64 R14, desc[UR12][R4.64] ;  /* 0x0000000c040e7981 */ /* 0x000ee2000c1e1b00 */
[-C--:B--2---:R-:W-:Y:S01]  /*0a20*/  FMUL R18, RZ, R17.reuse ;  /* 0x00000011ff127220 */ /* 0x084fe20000400000 */
[CC--:B------:R-:W-:Y:S01]  /*0a30*/  FMUL R11, R0.reuse, R16.reuse ;  /* 0x00000010000b7220 */ /* 0x0c0fe20000400000 */
[----:B------:R-:W-:Y:S01]  /*0a40*/  FMUL R17, R0, R17 ;  /* 0x0000001100117220 */ /* 0x000fe20000400000 */
[----:B------:R-:W-:-:S02]  /*0a50*/  FMUL R16, RZ, R16 ;  /* 0x00000010ff107220 */ /* 0x000fc40000400000 */
[----:B------:R-:W-:Y:S02]  /*0a60*/  FADD R11, R11, -R18 ;  /* 0x800000120b0b7221 */ /* 0x000fe40000000000 */
[----:B------:R-:W-:Y:S02]  /*0a70*/  FADD R16, R17, R16 ;  /* 0x0000001011107221 */ /* 0x000fe40000000000 */
[----:B---3--:R-:W-:Y:S02]  /*0a80*/  FADD R14, R14, R11 ;  /* 0x0000000b0e0e7221 */ /* 0x008fe40000000000 */
[----:B------:R-:W-:-:S05]  /*0a90*/  FADD R15, R15, R16 ;  /* 0x000000100f0f7221 */ /* 0x000fca0000000000 */
[----:B------:R1:W-:Y:S04]  /*0aa0*/  STG.E.64 desc[UR12][R4.64], R14 ;  /* 0x0000000e04007986 */ /* 0x0003e8000c101b0c */
[----:B------:R-:W2:Y:S04]  /*0ab0*/  LDG.E.64 R6, desc[UR12][R6.64+0x8] ;  /* 0x0000080c06067981 */ /* 0x000ea8000c1e1b00 */
[----:B0-----:R-:W3:Y:S01]  /*0ac0*/  LDG.E.64 R12, desc[UR12][R2.64] ;  /* 0x0000000c020c7981 */ /* 0x001ee2000c1e1b00 */
        /* <DEDUP_REMOVED lines=10> */
[----:B------:R-:W3:Y:S01]  /*0b70*/  LDG.E.64 R6, desc[UR12][R4.64] ;  /* 0x0000000c04067981 */ /* 0x000ee2000c1e1b00 */
[----:B------:R-:W-:Y:S01]  /*0b80*/  IADD3 R10, PT, PT, R10, 0x2, RZ ;  /* 0x000000020a0a7810 */ /* 0x000fe20007ffe0ff */
[-C--:B-1----:R-:W-:Y:S01]  /*0b90*/  FMUL R14, RZ, R9.reuse ;  /* 0x00000009ff0e7220 */ /* 0x082fe20000400000 */
[C---:B------:R-:W-:Y:S01]  /*0ba0*/  FMUL R15, R0.reuse, R9 ;  /* 0x00000009000f7220 */ /* 0x040fe20000400000 */
[-C--:B------:R-:W-:Y:S01]  /*0bb0*/  FMUL R11, R0, R8.reuse ;  /* 0x00000008000b7220 */ /* 0x080fe20000400000 */
[----:B------:R-:W-:-:S03]  /*0bc0*/  FMUL R16, RZ, R8 ;  /* 0x00000008ff107220 */ /* 0x000fc60000400000 */
[----:B------:R-:W-:Y:S01]  /*0bd0*/  FADD R11, R11, -R14 ;  /* 0x8000000e0b0b7221 */ /* 0x000fe20000000000 */
[----:B------:R-:W-:-:S03]  /*0be0*/  FADD R16, R15, R16 ;  /* 0x000000100f107221 */ /* 0x000fc60000000000 */
[----:B---3--:R-:W-:Y:S01]  /*0bf0*/  FADD R6, R6, R11 ;  /* 0x0000000b06067221 */ /* 0x008fe20000000000 */
[----:B------:R-:W-:-:S05]  /*0c00*/  FADD R7, R7, R16 ;  /* 0x0000001007077221 */ /* 0x000fca0000000000 */
[----:B------:R2:W-:Y:S02]  /*0c10*/  STG.E.64 desc[UR12][R4.64], R6 ;  /* 0x0000000604007986 */ /* 0x0005e4000c101b0c */
.L_x_22:
[----:B------:R-:W-:Y:S05]  /*0c20*/  @P1 EXIT ;  /* 0x000000000000194d */ /* 0x000fea0003800000 */
[----:B--2---:R-:W2:Y:S01]  /*0c30*/  LDC.64 R6, c[0x0][0x380] ;  /* 0x0000e000ff067b82 */ /* 0x004ea20000000a00 */
[----:B------:R-:W3:Y:S07]  /*0c40*/  LDG.E.64 R12, desc[UR12][R2.64] ;  /* 0x0000000c020c7981 */ /* 0x000eee000c1e1b00 */
[----:B------:R-:W4:Y:S01]  /*0c50*/  LDC.64 R8, c[0x0][0x388] ;  /* 0x0000e200ff087b82 */ /* 0x000f220000000a00 */
[----:B--2---:R-:W-:-:S06]  /*0c60*/  IMAD.WIDE.U32 R6, R10, 0x8, R6 ;  /* 0x000000080a067825 */ /* 0x004fcc00078e0006 */
[----:B------:R-:W0:Y:S02]  /*0c70*/  LDG.E.64 R6, desc[UR12][R6.64] ;  /* 0x0000000c06067981 */ /* 0x000e24000c1e1b00 */
[-C--:B0-----:R-:W-:Y:S01]  /*0c80*/  FMUL R14, RZ, R7.reuse ;  /* 0x00000007ff0e7220 */ /* 0x081fe20000400000 */
[CC--:B-1----:R-:W-:Y:S01]  /*0c90*/  FMUL R11, R0.reuse, R6.reuse ;  /* 0x00000006000b7220 */ /* 0x0c2fe20000400000 */
[----:B------:R-:W-:Y:S01]  /*0ca0*/  FMUL R15, R0, R7 ;  /* 0x00000007000f7220 */ /* 0x000fe20000400000 */
[----:B------:R-:W-:Y:S02]  /*0cb0*/  FMUL R16, RZ, R6 ;  /* 0x00000006ff107220 */ /* 0x000fe40000400000 */
[----:B------:R-:W-:Y:S02]  /*0cc0*/  FADD R11, R11, -R14 ;  /* 0x8000000e0b0b7221 */ /* 0x000fe40000000000 */
[----:B------:R-:W-:Y:S02]  /*0cd0*/  FADD R16, R15, R16 ;  /* 0x000000100f107221 */ /* 0x000fe40000000000 */
[----:B---3--:R-:W-:Y:S01]  /*0ce0*/  FADD R12, R12, R11 ;  /* 0x0000000b0c0c7221 */ /* 0x008fe20000000000 */
[----:B----4-:R-:W-:-:S04]  /*0cf0*/  IMAD.WIDE.U32 R10, R10, 0x8, R8 ;  /* 0x000000080a0a7825 */ /* 0x010fc800078e0008 */
[----:B------:R-:W-:-:S05]  /*0d00*/  FADD R13, R13, R16 ;  /* 0x000000100d0d7221 */ /* 0x000fca0000000000 */
[----:B------:R-:W-:Y:S04]  /*0d10*/  STG.E.64 desc[UR12][R2.64], R12 ;  /* 0x0000000c02007986 */ /* 0x000fe8000c101b0c */
[----:B------:R-:W2:Y:S04]  /*0d20*/  LDG.E.64 R10, desc[UR12][R10.64] ;  /* 0x0000000c0a0a7981 */ /* 0x000ea8000c1e1b00 */
[----:B------:R-:W3:Y:S01]  /*0d30*/  LDG.E.64 R6, desc[UR12][R4.64] ;  /* 0x0000000c04067981 */ /* 0x000ee2000c1e1b00 */
[CC--:B--2---:R-:W-:Y:S01]  /*0d40*/  FMUL R8, R0.reuse, R10.reuse ;  /* 0x0000000a00087220 */ /* 0x0c4fe20000400000 */
[-C--:B------:R-:W-:Y:S01]  /*0d50*/  FMUL R0, R0, R11.reuse ;  /* 0x0000000b00007220 */ /* 0x080fe20000400000 */
[----:B------:R-:W-:Y:S01]  /*0d60*/  FMUL R9, RZ, R11 ;  /* 0x0000000bff097220 */ /* 0x000fe20000400000 */
[----:B------:R-:W-:-:S03]  /*0d70*/  FMUL R15, RZ, R10 ;  /* 0x0000000aff0f7220 */ /* 0x000fc60000400000 */
[----:B------:R-:W-:Y:S01]  /*0d80*/  FADD R9, R8, -R9 ;  /* 0x8000000908097221 */ /* 0x000fe20000000000 */
[----:B------:R-:W-:-:S03]  /*0d90*/  FADD R0, R0, R15 ;  /* 0x0000000f00007221 */ /* 0x000fc60000000000 */
[----:B---3--:R-:W-:Y:S01]  /*0da0*/  FADD R6, R6, R9 ;  /* 0x0000000906067221 */ /* 0x008fe20000000000 */
[----:B------:R-:W-:-:S05]  /*0db0*/  FADD R7, R7, R0 ;  /* 0x0000000007077221 */ /* 0x000fca0000000000 */
[----:B------:R-:W-:Y:S01]  /*0dc0*/  STG.E.64 desc[UR12][R4.64], R6 ;  /* 0x0000000604007986 */ /* 0x000fe2000c101b0c */
[----:B------:R-:W-:Y:S05]  /*0dd0*/  EXIT ;  /* 0x000000000000794d */ /* 0x000fea0003800000 */
        .weak           $__internal_1_$__cuda_sm20_dblrcp_rn_slowpath_v3
        .type           $__internal_1_$__cuda_sm20_dblrcp_rn_slowpath_v3,@function
        .size           $__internal_1_$__cuda_sm20_dblrcp_rn_slowpath_v3,(.L_x_313 - $__internal_1_$__cuda_sm20_dblrcp_rn_slowpath_v3)
$__internal_1_$__cuda_sm20_dblrcp_rn_slowpath_v3:
[----:B------:R-:W-:-:S14]  /*0de0*/  DSETP.GTU.AND P0, PT, |R6|, +INF , PT ;  /* 0x7ff000000600742a */ /* 0x000fdc0003f0c200 */
[----:B------:R-:W-:Y:S05]  /*0df0*/  @P0 BRA `(.L_x_23) ;  /* 0x00000000007c0947 */ /* 0x000fea0003800000 */
[----:B------:R-:W-:-:S04]  /*0e00*/  LOP3.LUT R11, R7, 0x7fffffff, RZ, 0xc0, !PT ;  /* 0x7fffffff070b7812 */ /* 0x000fc800078ec0ff */
[----:B------:R-:W-:-:S04]  /*0e10*/  IADD3 R8, PT, PT, R11, -0x1, RZ ;  /* 0xffffffff0b087810 */ /* 0x000fc80007ffe0ff */
[----:B------:R-:W-:-:S13]  /*0e20*/  ISETP.GE.U32.AND P0, PT, R8, 0x7fefffff, PT ;  /* 0x7fefffff0800780c */ /* 0x000fda0003f06070 */
[----:B------:R-:W-:Y:S02]  /*0e30*/  @P0 LOP3.LUT R9, R7, 0x7ff00000, RZ, 0x3c, !PT ;  /* 0x7ff0000007090812 */ /* 0x000fe400078e3cff */
[----:B------:R-:W-:Y:S01]  /*0e40*/  @P0 MOV R8, RZ ;  /* 0x000000ff00080202 */ /* 0x000fe20000000f00 */
[----:B------:R-:W-:Y:S06]  /*0e50*/  @P0 BRA `(.L_x_24) ;  /* 0x00000000006c0947 */ /* 0x000fec0003800000 */
[----:B------:R-:W-:-:S13]  /*0e60*/  ISETP.GE.U32.AND P0, PT, R11, 0x1000001, PT ;  /* 0x010000010b00780c */ /* 0x000fda0003f06070 */
[----:B------:R-:W-:Y:S05]  /*0e70*/  @!P0 BRA `(.L_x_25) ;  /* 0x0000000000348947 */ /* 0x000fea0003800000 */
[----:B------:R-:W-:Y:S02]  /*0e80*/  IADD3 R9, PT, PT, R7, -0x3fe00000, RZ ;  /* 0xc020000007097810 */ /* 0x000fe40007ffe0ff */
[----:B------:R-:W-:Y:S02]  /*0e90*/  MOV R8, R6 ;  /* 0x0000000600087202 */ /* 0x000fe40000000f00 */
[----:B------:R-:W0:Y:S04]  /*0ea0*/  MUFU.RCP64H R11, R9 ;  /* 0x00000009000b7308 */ /* 0x000e280000001800 */
[----:B0-----:R-:W-:-:S08]  /*0eb0*/  DFMA R12, -R8, R10, 1 ;  /* 0x3ff00000080c742b */ /* 0x001fd0000000010a */
[----:B------:R-:W-:-:S08]  /*0ec0*/  DFMA R12, R12, R12, R12 ;  /* 0x0000000c0c0c722b */ /* 0x000fd0000000000c */
[----:B------:R-:W-:-:S08]  /*0ed0*/  DFMA R12, R10, R12, R10 ;  /* 0x0000000c0a0c722b */ /* 0x000fd0000000000a */
[----:B------:R-:W-:-:S08]  /*0ee0*/  DFMA R10, -R8, R12, 1 ;  /* 0x3ff00000080a742b */ /* 0x000fd0000000010c */
[----:B------:R-:W-:-:S08]  /*0ef0*/  DFMA R10, R12, R10, R12 ;  /* 0x0000000a0c0a722b */ /* 0x000fd0000000000c */
[----:B------:R-:W-:-:S08]  /*0f00*/  DMUL R10, R10, 2.2250738585072013831e-308 ;  /* 0x001000000a0a7828 */ /* 0x000fd00000000000 */
[----:B------:R-:W-:-:S08]  /*0f10*/  DFMA R6, -R6, R10, 1 ;  /* 0x3ff000000606742b */ /* 0x000fd0000000010a */
[----:B------:R-:W-:-:S08]  /*0f20*/  DFMA R6, R6, R6, R6 ;  /* 0x000000060606722b */ /* 0x000fd00000000006 */
[----:B------:R-:W-:Y:S01]  /*0f30*/  DFMA R8, R10, R6, R10 ;  /* 0x000000060a08722b */ /* 0x000fe2000000000a */
[----:B------:R-:W-:Y:S10]  /*0f40*/  BRA `(.L_x_24) ;  /* 0x0000000000307947 */ /* 0x000ff40003800000 */
.L_x_25:
[----:B------:R-:W-:Y:S01]  /*0f50*/  DMUL R6, R6, 8.11296384146066816958e+31 ;  /* 0x4690000006067828 */ /* 0x000fe20000000000 */
[----:B------:R-:W-:-:S05]  /*0f60*/  MOV R8, R10 ;  /* 0x0000000a00087202 */ /* 0x000fca0000000f00 */
[----:B------:R-:W0:Y:S02]  /*0f70*/  MUFU.RCP64H R9, R7 ;  /* 0x0000000700097308 */ /* 0x000e240000001800 */
[----:B0-----:R-:W-:-:S08]  /*0f80*/  DFMA R10, -R6, R8, 1 ;  /* 0x3ff00000060a742b */ /* 0x001fd00000000108 */
[----:B------:R-:W-:-:S08]  /*0f90*/  DFMA R10, R10, R10, R10 ;  /* 0x0000000a0a0a722b */ /* 0x000fd0000000000a */
[----:B------:R-:W-:-:S08]  /*0fa0*/  DFMA R10, R8, R10, R8 ;  /* 0x0000000a080a722b */ /* 0x000fd00000000008 */
[----:B------:R-:W-:-:S08]  /*0fb0*/  DFMA R8, -R6, R10, 1 ;  /* 0x3ff000000608742b */ /* 0x000fd0000000010a */
[----:B------:R-:W-:-:S08]  /*0fc0*/  DFMA R8, R10, R8, R10 ;  /* 0x000000080a08722b */ /* 0x000fd0000000000a */
[----:B------:R-:W-:Y:S01]  /*0fd0*/  DMUL R8, R8, 8.11296384146066816958e+31 ;  /* 0x4690000008087828 */ /* 0x000fe20000000000 */
[----:B------:R-:W-:Y:S10]  /*0fe0*/  BRA `(.L_x_24) ;  /* 0x0000000000087947 */ /* 0x000ff40003800000 */
.L_x_23:
[----:B------:R-:W-:Y:S02]  /*0ff0*/  LOP3.LUT R9, R7, 0x80000, RZ, 0xfc, !PT ;  /* 0x0008000007097812 */ /* 0x000fe400078efcff */
[----:B------:R-:W-:-:S07]  /*1000*/  MOV R8, R6 ;  /* 0x0000000600087202 */ /* 0x000fce0000000f00 */
.L_x_24:
[----:B------:R-:W-:Y:S02]  /*1010*/  MOV R6, R0 ;  /* 0x0000000000067202 */ /* 0x000fe40000000f00 */
[----:B------:R-:W-:-:S04]  /*1020*/  MOV R7, 0x0 ;  /* 0x0000000000077802 */ /* 0x000fc80000000f00 */
[----:B------:R-:W-:Y:S05]  /*1030*/  RET.REL.NODEC R6 `(_Z6calc_MP6float2S0_S0_S0_ii) ;  /* 0xffffffec06f07950 */ /* 0x000fea0003c3ffff */
.L_x_26:
        /* <DEDUP_REMOVED lines=12> */
.L_x_313:


//--------------------- .text._Z14calc_M_eval_2DP6float2S0_S0_i --------------------------
	.section	.text._Z14calc_M_eval_2DP6float2S0_S0_i,"ax",@progbits
	.align	128
        .global         _Z14calc_M_eval_2DP6float2S0_S0_i
        .type           _Z14calc_M_eval_2DP6float2S0_S0_i,@function
        .size           _Z14calc_M_eval_2DP6float2S0_S0_i,(.L_x_326 - _Z14calc_M_eval_2DP6float2S0_S0_i)
        .other          _Z14calc_M_eval_2DP6float2S0_S0_i,@"STO_CUDA_ENTRY STV_DEFAULT"
_Z14calc_M_eval_2DP6float2S0_S0_i:
.text._Z14calc_M_eval_2DP6float2S0_S0_i:
        /* <DEDUP_REMOVED lines=11> */
[----:B------:R-:W2:Y:S01]  /*00b0*/  LDC.64 R6, c[0x0][0x390] ;  /* 0x0000e400ff067b82 */ /* 0x000ea20000000a00 */
[----:B0-----:R-:W-:-:S07]  /*00c0*/  IMAD.WIDE R4, R3, 0x8, R4 ;  /* 0x0000000803047825 */ /* 0x001fce00078e0204 */
[----:B------:R-:W0:Y:S01]  /*00d0*/  LDC.64 R2, c[0x0][0x388] ;  /* 0x0000e200ff027b82 */ /* 0x000e220000000a00 */
[----:B-1----:R-:W3:Y:S01]  /*00e0*/  LDG.E.64 R10, desc[UR4][R4.64+0x10] ;  /* 0x00001004040a7981 */ /* 0x002ee2000c1e1b00 */
[----:B0-----:R-:W-:-:S05]  /*00f0*/  IMAD.WIDE R2, R9, 0x8, R2 ;  /* 0x0000000809027825 */ /* 0x001fca00078e0202 */
[----:B---3--:R0:W-:Y:S04]  /*0100*/  STG.E.64 desc[UR4][R2.64], R10 ;  /* 0x0000000a02007986 */ /* 0x0081e8000c101b04 */
[----:B------:R-:W3:Y:S04]  /*0110*/  LDG.E.64 R12, desc[UR4][R4.64] ;  /* 0x00000004040c7981 */ /* 0x000ee8000c1e1b00 */
[----:B------:R-:W3:Y:S01]  /*0120*/  LDG.E.64 R14, desc[UR4][R4.64+0x18] ;  /* 0x00001804040e7981 */ /* 0x000ee2000c1e1b00 */
[----:B--2---:R-:W-:-:S04]  /*0130*/  IMAD.WIDE R6, R9, 0x8, R6 ;  /* 0x0000000809067825 */ /* 0x004fc800078e0206 */
[----:B---3--:R-:W-:Y:S01]  /*0140*/  FADD R13, R13, -R15 ;  /* 0x8000000f0d0d7221 */ /* 0x008fe20000000000 */
[----:B------:R-:W-:-:S03]  /*0150*/  FADD R12, R12, -R14 ;  /* 0x8000000e0c0c7221 */ /* 0x000fc60000000000 */
[----:B------:R-:W-:Y:S01]  /*0160*/  FMUL R15, RZ, R13 ;  /* 0x0000000dff0f7220 */ /* 0x000fe20000400000 */
[----:B------:R-:W-:Y:S01]  /*0170*/  FMUL R0, R12, 0.5 ;  /* 0x3f0000000c007820 */ /* 0x000fe20000400000 */
[----:B------:R-:W-:Y:S01]  /*0180*/  FMUL R13, R13, 0.5 ;  /* 0x3f0000000d0d7820 */ /* 0x000fe20000400000 */
[----:B------:R-:W-:Y:S02]  /*0190*/  FMUL R12, RZ, R12 ;  /* 0x0000000cff0c7220 */ /* 0x000fe40000400000 */
[----:B0-----:R-:W-:Y:S02]  /*01a0*/  FADD R2, R0, -R15 ;  /* 0x8000000f00027221 */ /* 0x001fe40000000000 */
[----:B------:R-:W-:-:S05]  /*01b0*/  FADD R3, R13, R12 ;  /* 0x0000000c0d037221 */ /* 0x000fca0000000000 */
[----:B------:R-:W-:Y:S01]  /*01c0*/  STG.E.64 desc[UR4][R6.64], R2 ;  /* 0x0000000206007986 */ /* 0x000fe2000c101b04 */
[----:B------:R-:W-:Y:S05]  /*01d0*/  EXIT ;  /* 0x000000000000794d */ /* 0x000fea0003800000 */
.L_x_27:
        /* <DEDUP_REMOVED lines=10> */
.L_x_326:


//--------------------- .text._Z6calc_HffffPffiP6float2S1_S1_ --------------------------
	.section	.text._Z6calc_HffffPffiP6float2S1_S1_,"ax",@progbits
	.align	128
        .global         _Z6calc_HffffPffiP6float2S1_S1_
        .type           _Z6calc_HffffPffiP6float2S1_S1_,@function
        .size           _Z6calc_HffffPffiP6float2S1_S1_,(.L_x_314 - _Z6calc_HffffPffiP6float2S1_S1_)
        .other          _Z6calc_HffffPffiP6float2S1_S1_,@"STO_CUDA_ENTRY STV_DEFAULT"
_Z6calc_HffffPffiP6float2S1_S1_:
.text._Z6calc_HffffPffiP6float2S1_S1_:
        /* <DEDUP_REMOVED lines=10> */
[----:B------:R-:W-:Y:S01]  /*00a0*/  SHF.L.U32 R11, R9, 0x2, RZ ;  /* 0x00000002090b7819 */ /* 0x000fe200000006ff */
[----:B------:R-:W2:Y:S05]  /*00b0*/  LDCU UR6, c[0x0][0x388] ;  /* 0x00007100ff0677ac */ /* 0x000eaa0008000800 */
[----:B------:R-:W3:Y:S08]  /*00c0*/  LDC.64 R2, c[0x0][0x390] ;  /* 0x0000e400ff027b82 */ /* 0x000ef00000000a00 */
[----:B------:R-:W4:Y:S08]  /*00d0*/  LDC.64 R6, c[0x0][0x3a8] ;  /* 0x0000ea00ff067b82 */ /* 0x000f300000000a00 */
[----:B------:R-:W2:Y:S01]  /*00e0*/  LDC.64 R4, c[0x0][0x3a0] ;  /* 0x0000e800ff047b82 */ /* 0x000ea20000000a00 */
[----:B0-----:R-:W-:-:S05]  /*00f0*/  IMAD.WIDE R18, R11, 0x8, R18 ;  /* 0x000000080b127825 */ /* 0x001fca00078e0212 */
[----:B-1----:R0:W-:Y:S01]  /*0100*/  STG.E.64 desc[UR4][R18.64], RZ ;  /* 0x000000ff12007986 */ /* 0x0021e2000c101b04 */
[C---:B---3--:R-:W-:Y:S01]  /*0110*/  IMAD.WIDE R2, R9.reuse, 0x4, R2 ;  /* 0x0000000409027825 */ /* 0x048fe200078e0202 */
[----:B------:R-:W1:Y:S02]  /*0120*/  LDC.64 R12, c[0x0][0x380] ;  /* 0x0000e000ff0c7b82 */ /* 0x000e640000000a00 */
[----:B------:R0:W-:Y:S04]  /*0130*/  STG.E.64 desc[UR4][R18.64+0x8], RZ ;  /* 0x000008ff12007986 */ /* 0x0001e8000c101b04 */
[----:B------:R0:W-:Y:S01]  /*0140*/  STG.E.64 desc[UR4][R18.64+0x10], RZ ;  /* 0x000010ff12007986 */ /* 0x0001e2000c101b04 */
[----:B----4-:R-:W-:-:S03]  /*0150*/  IMAD.WIDE R6, R9, 0x8, R6 ;  /* 0x0000000809067825 */ /* 0x010fc600078e0206 */
[----:B------:R0:W-:Y:S04]  /*0160*/  STG.E.64 desc[UR4][R18.64+0x18], RZ ;  /* 0x000018ff12007986 */ /* 0x0001e8000c101b04 */
[----:B------:R-:W3:Y:S01]  /*0170*/  LDG.E R2, desc[UR4][R2.64] ;  /* 0x0000000402027981 */ /* 0x000ee2000c1e1900 */
[----:B--2---:R-:W-:-:S03]  /*0180*/  IMAD.WIDE R4, R9, 0x8, R4 ;  /* 0x0000000809047825 */ /* 0x004fc600078e0204 */
[----:B------:R-:W2:Y:S04]  /*0190*/  LDG.E R6, desc[UR4][R6.64] ;  /* 0x0000000406067981 */ /* 0x000ea8000c1e1900 */
[----:B------:R-:W5:Y:S01]  /*01a0*/  LDG.E.64 R4, desc[UR4][R4.64] ;  /* 0x0000000404047981 */ /* 0x000f62000c1e1b00 */
[----:B------:R-:W-:Y:S02]  /*01b0*/  HFMA2 R16, -RZ, RZ, 0, 0 ;  /* 0x00000000ff107431 */ /* 0x000fe400000001ff */
[----:B-1----:R-:W-:-:S05]  /*01c0*/  FADD R11, R12, R13 ;  /* 0x0000000d0c0b7221 */ /* 0x002fca0000000000 */
[----:B------:R-:W-:Y:S01]  /*01d0*/  FSETP.NEU.AND P0, PT, R11, RZ, PT ;  /* 0x000000ff0b00720b */ /* 0x000fe20003f0d000 */
[----:B---3--:R-:W-:Y:S01]  /*01e0*/  FADD R20, R2, -10 ;  /* 0xc120000002147421 */ /* 0x008fe20000000000 */
[----:B--2---:R-:W-:-:S04]  /*01f0*/  FMUL R9, R6, UR6 ;  /* 0x0000000606097c20 */ /* 0x004fc80008400000 */
[----:B------:R-:W-:-:S07]  /*0200*/  FADD R20, R20, R9 ;  /* 0x0000000914147221 */ /* 0x000fce0000000000 */
[----:B0-----:R-:W-:Y:S05]  /*0210*/  @!P0 BRA `(.L_x_28) ;  /* 0x0000000000348947 */ /* 0x001fea0003800000 */
[----:B------:R-:W0:Y:S01]  /*0220*/  MUFU.RCP R0, R11 ;  /* 0x0000000b00007308 */ /* 0x000e220000001000 */
[----:B------:R-:W-:-:S07]  /*0230*/  FADD R3, R12, -R13 ;  /* 0x8000000d0c037221 */ /* 0x000fce0000000000 */
        /* <DEDUP_REMOVED lines=9> */
[----:B-----5:R-:W-:Y:S05]  /*02d0*/  CALL.REL.NOINC `($__internal_2_$__cuda_sm3x_div_rn_noftz_f32_slowpath) ;  /* 0x0000001400a87944 */ /* 0x020fea0003c00000 */
.L_x_29:
[----:B------:R-:W-:-:S07]  /*02e0*/  MOV R16, R0 ;  /* 0x0000000000107202 */ /* 0x000fce0000000f00 */
.L_x_28:
[CC--:B-----5:R-:W-:Y:S01]  /*02f0*/  FMUL R21, R4.reuse, -R5.reuse ;  /* 0x8000000504157220 */ /* 0x0e0fe20000400000 */
[CC--:B------:R-:W-:Y:S01]  /*0300*/  FMUL R0, R4.reuse, -R5.reuse ;  /* 0x8000000504007220 */ /* 0x0c0fe20000400000 */
[CC--:B------:R-:W-:Y:S01]  /*0310*/  FMUL R8, R4.reuse, R5.reuse ;  /* 0x0000000504087220 */ /* 0x0c0fe20000400000 */
[----:B------:R-:W-:Y:S01]  /*0320*/  FMUL R14, R4, R4 ;  /* 0x00000004040e7220 */ /* 0x000fe20000400000 */
[-C--:B------:R-:W-:Y:S01]  /*0330*/  FMUL R23, R5, -R5.reuse ;  /* 0x8000000505177220 */ /* 0x080fe20000400000 */
[----:B------:R-:W-:Y:S01]  /*0340*/  MOV R22, 0x3f800000 ;  /* 0x3f80000000167802 */ /* 0x000fe20000000f00 */
[----:B------:R-:W-:Y:S01]  /*0350*/  FADD R13, R21, R0 ;  /* 0x00000000150d7221 */ /* 0x000fe20000000000 */
[----:B------:R-:W-:Y:S01]  /*0360*/  MOV R15, 0x3bcccccd ;  /* 0x3bcccccd000f7802 */ /* 0x000fe20000000f00 */
[----:B------:R-:W-:Y:S01]  /*0370*/  FADD R23, R14, -R23 ;  /* 0x800000170e177221 */ /* 0x000fe20000000000 */
[----:B------:R-:W-:Y:S01]  /*0380*/  FADD R21, R8, R21 ;  /* 0x0000001508157221 */ /* 0x000fe20000000000 */
[----:B------:R-:W-:Y:S01]  /*0390*/  FMUL R3, R5, R5 ;  /* 0x0000000505037220 */ /* 0x000fe20000400000 */
[----:B------:R-:W0:Y:S01]  /*03a0*/  FCHK P0, R22, 160 ;  /* 0x4320000016007902 */ /* 0x000e220000000000 */
[----:B------:R-:W-:Y:S01]  /*03b0*/  FFMA R0, R15, -160, R22 ;  /* 0xc32000000f007823 */ /* 0x000fe20000000016 */
[-C--:B------:R-:W-:Y:S01]  /*03c0*/  FMUL R6, R21, R16.reuse ;  /* 0x0000001015067220 */ /* 0x080fe20000400000 */
[----:B------:R-:W-:Y:S01]  /*03d0*/  FMUL R9, RZ, R23 ;  /* 0x00000017ff097220 */ /* 0x000fe20000400000 */
[-C--:B------:R-:W-:Y:S01]  /*03e0*/  FMUL R2, R23, R16.reuse ;  /* 0x0000001017027220 */ /* 0x080fe20000400000 */
[----:B------:R-:W-:Y:S01]  /*03f0*/  FMUL R7, RZ, R21 ;  /* 0x00000015ff077220 */ /* 0x000fe20000400000 */
[----:B------:R-:W-:Y:S01]  /*0400*/  FFMA R0, R0, R15, 0.0062500000931322574615 ;  /* 0x3bcccccd00007423 */ /* 0x000fe2000000000f */
[----:B------:R-:W-:Y:S01]  /*0410*/  FADD R6, R6, R9 ;  /* 0x0000000906067221 */ /* 0x000fe20000000000 */
[----:B------:R-:W-:Y:S01]  /*0420*/  FADD R14, R14, -R3 ;  /* 0x800000030e0e7221 */ /* 0x000fe20000000000 */
[----:B------:R-:W-:Y:S01]  /*0430*/  FADD R7, R2, -R7 ;  /* 0x8000000702077221 */ /* 0x000fe20000000000 */
[----:B------:R-:W-:Y:S01]  /*0440*/  FFMA R9, R0, 1, RZ ;  /* 0x3f80000000097823 */ /* 0x000fe200000000ff */
[----:B------:R-:W-:Y:S01]  /*0450*/  FADD R8, R8, R8 ;  /* 0x0000000808087221 */ /* 0x000fe20000000000 */
[----:B------:R-:W-:Y:S01]  /*0460*/  FADD R3, R13, -R6 ;  /* 0x800000060d037221 */ /* 0x000fe20000000000 */
[----:B------:R-:W-:Y:S01]  /*0470*/  FMUL R15, R11, R11 ;  /* 0x0000000b0b0f7220 */ /* 0x000fe20000400000 */
[----:B------:R-:W-:Y:S01]  /*0480*/  FADD R7, R14, -R7 ;  /* 0x800000070e077221 */ /* 0x000fe20000000000 */
[----:B------:R-:W-:Y:S01]  /*0490*/  FFMA R10, R9, -160, R22 ;  /* 0xc3200000090a7823 */ /* 0x000fe20000000016 */
[----:B------:R-:W-:Y:S01]  /*04a0*/  FADD R2, R8, R3 ;  /* 0x0000000308027221 */ /* 0x000fe20000000000 */
[----:B------:R-:W-:Y:S01]  /*04b0*/  FMUL R6, R15, R16 ;  /* 0x000000100f067220 */ /* 0x000fe20000400000 */
[----:B------:R-:W-:Y:S01]  /*04c0*/  FADD R7, R14, R7 ;  /* 0x000000070e077221 */ /* 0x000fe20000000000 */
[----:B------:R-:W-:Y:S01]  /*04d0*/  FFMA R3, R0, R10, R9 ;  /* 0x0000000a00037223 */ /* 0x000fe20000000009 */
[----:B------:R-:W-:Y:S01]  /*04e0*/  FMUL R0, R20, -1 ;  /* 0xbf80000014007820 */ /* 0x000fe20000400000 */
[-C--:B------:R-:W-:Y:S01]  /*04f0*/  FMUL R17, R2, R6.reuse ;  /* 0x0000000602117220 */ /* 0x080fe20000400000 */
[----:B------:R-:W-:Y:S01]  /*0500*/  FMUL R12, R7, R6 ;  /* 0x00000006070c7220 */ /* 0x000fe20000400000 */
[----:B------:R-:W-:Y:S01]  /*0510*/  FMUL R9, RZ, R2 ;  /* 0x00000002ff097220 */ /* 0x000fe20000400000 */
[----:B------:R-:W-:Y:S01]  /*0520*/  FMUL R10, RZ, R7 ;  /* 0x00000007ff0a7220 */ /* 0x000fe20000400000 */
[----:B------:R-:W-:Y:S01]  /*0530*/  FMUL R24, R0, 0.5 ;  /* 0x3f00000000187820 */ /* 0x000fe20000400000 */
[----:B------:R-:W-:Y:S01]  /*0540*/  FMUL R6, RZ, R0 ;  /* 0x00000000ff067220 */ /* 0x000fe20000400000 */
[----:B------:R-:W-:Y:S01]  /*0550*/  FADD R12, R12, -R9 ;  /* 0x800000090c0c7221 */ /* 0x000fe20000000000 */
[----:B------:R-:W-:Y:S01]  /*0560*/  FADD R10, R10, R17 ;  /* 0x000000110a0a7221 */ /* 0x000fe20000000000 */
[----:B------:R-:W-:Y:S01]  /*0570*/  FADD R24, -RZ, R24 ;  /* 0x00000018ff187221 */ /* 0x000fe20000000100 */
[----:B------:R-:W-:Y:S01]  /*0580*/  FADD R6, RZ, R6 ;  /* 0x00000006ff067221 */ /* 0x000fe20000000000 */
[----:B0-----:R-:W-:Y:S06]  /*0590*/  @!P0 BRA `(.L_x_30) ;  /* 0x0000000000148947 */ /* 0x001fec0003800000 */
[----:B------:R-:W-:Y:S01]  /*05a0*/  HFMA2 R3, -RZ, RZ, 1.875, 0 ;  /* 0x3f800000ff037431 */ /* 0x000fe200000001ff */
[----:B------:R-:W-:Y:S02]  /*05b0*/  MOV R0, 0x43200000 ;  /* 0x4320000000007802 */ /* 0x000fe40000000f00 */
[----:B------:R-:W-:-:S07]  /*05c0*/  MOV R2, 0x5e0 ;  /* 0x000005e000027802 */ /* 0x000fce0000000f00 */
[----:B------:R-:W-:Y:S05]  /*05d0*/  CALL.REL.NOINC `($__internal_2_$__cuda_sm3x_div_rn_noftz_f32_slowpath) ;  /* 0x0000001000e87944 */ /* 0x000fea0003c00000 */
[----:B------:R-:W-:-:S07]  /*05e0*/  MOV R3, R0 ;  /* 0x0000000000037202 */ /* 0x000fce0000000f00 */
.L_x_30:
[----:B------:R-:W-:Y:S01]  /*05f0*/  FMUL R9, R3, 160 ;  /* 0x4320000003097820 */ /* 0x000fe20000400000 */
[----:B------:R-:W-:Y:S01]  /*0600*/  FMUL R7, RZ, R3 ;  /* 0x00000003ff077220 */ /* 0x000fe20000400000 */
[----:B------:R-:W-:Y:S01]  /*0610*/  UMOV UR6, 0x3f800000 ;  /* 0x3f80000000067882 */ /* 0x000fe20000000000 */
[----:B------:R-:W-:Y:S01]  /*0620*/  BSSY.RECONVERGENT B0, `(.L_x_31) ;  /* 0x0000014000007945 */ /* 0x000fe20003800200 */
[----:B------:R-:W-:Y:S01]  /*0630*/  FMUL R0, R9, R9 ;  /* 0x0000000909007220 */ /* 0x000fe20000400000 */
[----:B------:R-:W-:Y:S01]  /*0640*/  FMUL R17, R7, R7 ;  /* 0x0000000707117220 */ /* 0x000fe20000400000 */
[----:B------:R-:W-:Y:S01]  /*0650*/  MOV R25, UR6 ;  /* 0x0000000600197c02 */ /* 0x000fe20008000f00 */
[-C--:B------:R-:W-:Y:S01]  /*0660*/  FMUL R12, R12, R3.reuse ;  /* 0x000000030c0c7220 */ /* 0x080fe20000400000 */
[----:B------:R-:W-:Y:S01]  /*0670*/  FMUL R10, R10, R3 ;  /* 0x000000030a0a7220 */ /* 0x000fe20000400000 */
[----:B------:R-:W-:-:S04]  /*0680*/  FADD R22, R0, R17 ;  /* 0x0000001100167221 */ /* 0x000fc80000000000 */
[----:B------:R-:W0:Y:S08]  /*0690*/  MUFU.RCP R0, R22 ;  /* 0x0000001600007308 */ /* 0x000e300000001000 */
[----:B------:R-:W1:Y:S01]  /*06a0*/  FCHK P0, R25, R22 ;  /* 0x0000001619007302 */ /* 0x000e620000000000 */
[----:B0-----:R-:W-:-:S04]  /*06b0*/  FFMA R17, -R22, R0, 1 ;  /* 0x3f80000016117423 */ /* 0x001fc80000000100 */
[----:B------:R-:W-:-:S04]  /*06c0*/  FFMA R0, R0, R17, R0 ;  /* 0x0000001100007223 */ /* 0x000fc80000000000 */
[----:B------:R-:W-:-:S04]  /*06d0*/  FFMA R17, R0, 1, RZ ;  /* 0x3f80000000117823 */ /* 0x000fc800000000ff */
[----:B------:R-:W-:-:S04]  /*06e0*/  FFMA R2, -R22, R17, 1 ;  /* 0x3f80000016027423 */ /* 0x000fc80000000111 */
[----:B------:R-:W-:Y:S01]  /*06f0*/  FFMA R17, R0, R2, R17 ;  /* 0x0000000200117223 */ /* 0x000fe20000000011 */
[----:B-1----:R-:W-:Y:S06]  /*0700*/  @!P0 BRA `(.L_x_32) ;  /* 0x0000000000148947 */ /* 0x002fec0003800000 */
[----:B------:R-:W-:Y:S01]  /*0710*/  HFMA2 R3, -RZ, RZ, 1.875, 0 ;  /* 0x3f800000ff037431 */ /* 0x000fe200000001ff */
[----:B------:R-:W-:Y:S02]  /*0720*/  MOV R0, R22 ;  /* 0x0000001600007202 */ /* 0x000fe40000000f00 */
[----:B------:R-:W-:-:S07]  /*0730*/  MOV R2, 0x750 ;  /* 0x0000075000027802 */ /* 0x000fce0000000f00 */
[----:B------:R-:W-:Y:S05]  /*0740*/  CALL.REL.NOINC `($__internal_2_$__cuda_sm3x_div_rn_noftz_f32_slowpath) ;  /* 0x00000010008c7944 */ /* 0x000fea0003c00000 */
[----:B------:R-:W-:-:S07]  /*0750*/  MOV R17, R0 ;  /* 0x0000000000117202 */ /* 0x000fce0000000f00 */
.L_x_32:
[----:B------:R-:W-:Y:S05]  /*0760*/  BSYNC.RECONVERGENT B0 ;  /* 0x0000000000007941 */ /* 0x000fea0003800200 */
.L_x_31:
[----:B------:R-:W0:Y:S01]  /*0770*/  LDC.64 R2, c[0x0][0x380] ;  /* 0x0000e000ff027b82 */ /* 0x000e220000000a00 */
[----:B------:R-:W-:Y:S01]  /*0780*/  HFMA2 R27, -RZ, RZ, 1.19921875, -19.203125 ;  /* 0x3ccccccdff1b7431 */ /* 0x000fe200000001ff */
[----:B------:R-:W-:Y:S01]  /*0790*/  MOV R0, 0x3f800000 ;  /* 0x3f80000000007802 */ /* 0x000fe20000000f00 */
[----:B------:R-:W-:Y:S01]  /*07a0*/  FMUL R11, R11, R20 ;  /* 0x000000140b0b7220 */ /* 0x000fe20000400000 */
[-C--:B------:R-:W-:Y:S01]  /*07b0*/  FMUL R22, R12, R9.reuse ;  /* 0x000000090c167220 */ /* 0x080fe20000400000 */
[C---:B------:R-:W-:Y:S01]  /*07c0*/  FMUL R25, R10.reuse, R9 ;  /* 0x000000090a197220 */ /* 0x040fe20000400000 */
[-C--:B------:R-:W-:Y:S01]  /*07d0*/  FMUL R9, R10, R7.reuse ;  /* 0x000000070a097220 */ /* 0x080fe20000400000 */
[----:B------:R-:W-:Y:S01]  /*07e0*/  FMUL R26, R4, -0.5 ;  /* 0xbf000000041a7820 */ /* 0x000fe20000400000 */
[----:B------:R-:W-:Y:S01]  /*07f0*/  FMUL R12, R12, R7 ;  /* 0x000000070c0c7220 */ /* 0x000fe20000400000 */
[----:B------:R-:W-:Y:S01]  /*0800*/  BSSY.RECONVERGENT B0, `(.L_x_33) ;  /* 0x0000020000007945 */ /* 0x000fe20003800200 */
[----:B------:R-:W-:Y:S01]  /*0810*/  FADD R10, R22, R9 ;  /* 0x00000009160a7221 */ /* 0x000fe20000000000 */
[----:B------:R-:W-:Y:S01]  /*0820*/  FFMA R0, R27, -40, R0 ;  /* 0xc22000001b007823 */ /* 0x000fe20000000000 */
[----:B------:R-:W-:Y:S01]  /*0830*/  FMUL R22, R5, -0.5 ;  /* 0xbf00000005167820 */ /* 0x000fe20000400000 */
[----:B------:R-:W-:Y:S01]  /*0840*/  FADD R12, R25, -R12 ;  /* 0x8000000c190c7221 */ /* 0x000fe20000000000 */
[----:B------:R-:W-:Y:S01]  /*0850*/  FMUL R10, R10, R17 ;  /* 0x000000110a0a7220 */ /* 0x000fe20000400000 */
[----:B------:R-:W-:Y:S01]  /*0860*/  FFMA R27, R0, R27, 0.025000000372529029846 ;  /* 0x3ccccccd001b7423 */ /* 0x000fe2000000001b */
[----:B------:R-:W-:Y:S01]  /*0870*/  FMUL R0, R11, R16 ;  /* 0x000000100b007220 */ /* 0x000fe20000400000 */
[----:B------:R-:W-:-:S03]  /*0880*/  FMUL R7, R12, R17 ;  /* 0x000000110c077220 */ /* 0x000fc60000400000 */
[----:B------:R-:W1:Y:S01]  /*0890*/  FCHK P0, R0, 40 ;  /* 0x4220000000007902 */ /* 0x000e620000000000 */
[----:B------:R-:W-:Y:S01]  /*08a0*/  FFMA R11, R0, R27, RZ ;  /* 0x0000001b000b7223 */ /* 0x000fe200000000ff */
[----:B0-----:R-:W-:-:S03]  /*08b0*/  FADD R9, R2, R3 ;  /* 0x0000000302097221 */ /* 0x001fc60000000000 */
[----:B------:R-:W-:Y:S01]  /*08c0*/  FFMA R2, R11, -40, R0 ;  /* 0xc22000000b027823 */ /* 0x000fe20000000000 */
[C---:B------:R-:W-:Y:S01]  /*08d0*/  FMUL R26, R9.reuse, R26 ;  /* 0x0000001a091a7220 */ /* 0x040fe20000400000 */
[----:B------:R-:W-:Y:S02]  /*08e0*/  FMUL R22, R9, R22 ;  /* 0x0000001609167220 */ /* 0x000fe40000400000 */
[----:B------:R-:W-:Y:S01]  /*08f0*/  FFMA R2, R27, R2, R11 ;  /* 0x000000021b027223 */ /* 0x000fe2000000000b */
[----:B------:R-:W-:Y:S01]  /*0900*/  FMUL R3, R26, 0.5 ;  /* 0x3f0000001a037820 */ /* 0x000fe20000400000 */
[----:B------:R-:W-:Y:S01]  /*0910*/  FMUL R26, RZ, R26 ;  /* 0x0000001aff1a7220 */ /* 0x000fe20000400000 */
[----:B------:R-:W-:Y:S01]  /*0920*/  FMUL R17, RZ, R22 ;  /* 0x00000016ff117220 */ /* 0x000fe20000400000 */
[----:B------:R-:W-:Y:S01]  /*0930*/  FMUL R22, R22, 0.5 ;  /* 0x3f00000016167820 */ /* 0x000fe20000400000 */
[----:B------:R-:W-:Y:S01]  /*0940*/  FADD R3, -RZ, R3 ;  /* 0x00000003ff037221 */ /* 0x000fe20000000100 */
[----:B------:R-:W-:Y:S01]  /*0950*/  FADD R11, RZ, R26 ;  /* 0x0000001aff0b7221 */ /* 0x000fe20000000000 */
[----:B------:R-:W-:Y:S01]  /*0960*/  FADD R17, -RZ, R17 ;  /* 0x00000011ff117221 */ /* 0x000fe20000000100 */
[----:B------:R-:W-:Y:S01]  /*0970*/  FADD R22, RZ, R22 ;  /* 0x00000016ff167221 */ /* 0x000fe20000000000 */
[----:B------:R-:W-:Y:S01]  /*0980*/  FADD R12, RZ, R3 ;  /* 0x00000003ff0c7221 */ /* 0x000fe20000000000 */
[----:B------:R-:W-:Y:S01]  /*0990*/  FADD R11, RZ, R11 ;  /* 0x0000000bff0b7221 */ /* 0x000fe20000000000 */
[----:B-1----:R-:W-:Y:S06]  /*09a0*/  @!P0 BRA `(.L_x_34) ;  /* 0x0000000000148947 */ /* 0x002fec0003800000 */
[----:B------:R-:W-:Y:S02]  /*09b0*/  MOV R3, R0 ;  /* 0x0000000000037202 */ /* 0x000fe40000000f00 */
[----:B------:R-:W-:Y:S02]  /*09c0*/  MOV R0, 0x42200000 ;  /* 0x4220000000007802 */ /* 0x000fe40000000f00 */
[----:B------:R-:W-:-:S07]  /*09d0*/  MOV R2, 0x9f0 ;  /* 0x000009f000027802 */ /* 0x000fce0000000f00 */
[----:B------:R-:W-:Y:S05]  /*09e0*/  CALL.REL.NOINC `($__internal_2_$__cuda_sm3x_div_rn_noftz_f32_slowpath) ;  /* 0x0000000c00e47944 */ /* 0x000fea0003c00000 */
[----:B------:R-:W-:-:S07]  /*09f0*/  MOV R2, R0 ;  /* 0x0000000000027202 */ /* 0x000fce0000000f00 */
.L_x_34:
[----:B------:R-:W-:Y:S05]  /*0a00*/  BSYNC.RECONVERGENT B0 ;  /* 0x0000000000007941 */ /* 0x000fea0003800200 */
.L_x_33:
[-C--:B------:R-:W-:Y:S01]  /*0a10*/  FMUL R26, R4, R2.reuse ;  /* 0x00000002041a7220 */ /* 0x080fe20000400000 */
[----:B------:R-:W-:Y:S01]  /*0a20*/  FMUL R2, R5, R2 ;  /* 0x0000000205027220 */ /* 0x000fe20000400000 */
[----:B------:R-:W-:Y:S01]  /*0a30*/  FMUL R5, R10, 0.5 ;  /* 0x3f0000000a057820 */ /* 0x000fe20000400000 */
[----:B------:R-:W-:Y:S01]  /*0a40*/  FMUL R0, RZ, R7 ;  /* 0x00000007ff007220 */ /* 0x000fe20000400000 */
[----:B------:R-:W-:Y:S02]  /*0a50*/  HFMA2 R3, -RZ, RZ, 1.875, 0 ;  /* 0x3f800000ff037431 */ /* 0x000fe400000001ff */
[C-C-:B------:R-:W-:Y:S01]  /*0a60*/  FADD R25, -R17.reuse, R12.reuse ;  /* 0x0000000c11197221 */ /* 0x140fe20000000100 */
[----:B------:R-:W-:Y:S01]  /*0a70*/  FADD R27, R17, R12 ;  /* 0x0000000c111b7221 */ /* 0x000fe20000000000 */
[----:B------:R-:W-:Y:S01]  /*0a80*/  FADD R5, R5, -R0 ;  /* 0x8000000005057221 */ /* 0x000fe20000000000 */
[--C-:B------:R-:W-:Y:S01]  /*0a90*/  FADD R12, -R22, R11.reuse ;  /* 0x0000000b160c7221 */ /* 0x100fe20000000100 */
[----:B------:R-:W-:Y:S01]  /*0aa0*/  FMUL R0, R16, 2 ;  /* 0x4000000010007820 */ /* 0x000fe20000400000 */
[----:B------:R-:W-:Y:S01]  /*0ab0*/  FADD R11, R22, R11 ;  /* 0x0000000b160b7221 */ /* 0x000fe20000000000 */
[----:B------:R-:W-:Y:S01]  /*0ac0*/  FMUL R7, R7, 0.5 ;  /* 0x3f00000007077820 */ /* 0x000fe20000400000 */
[----:B------:R-:W-:Y:S01]  /*0ad0*/  FMUL R10, RZ, R10 ;  /* 0x0000000aff0a7220 */ /* 0x000fe20000400000 */
[----:B------:R-:W-:Y:S01]  /*0ae0*/  MOV R22, 0x39a3d70a ;  /* 0x39a3d70a00167802 */ /* 0x000fe20000000f00 */
[C---:B------:R-:W-:Y:S01]  /*0af0*/  FMUL R17, R23.reuse, R16 ;  /* 0x0000001017117220 */ /* 0x040fe20000400000 */
[----:B------:R-:W-:Y:S01]  /*0b00*/  FMUL R31, RZ, R23 ;  /* 0x00000017ff1f7220 */ /* 0x000fe20000400000 */
[----:B------:R-:W-:Y:S01]  /*0b10*/  FMUL R4, RZ, R21 ;  /* 0x00000015ff047220 */ /* 0x000fe20000400000 */
[----:B------:R-:W-:Y:S01]  /*0b20*/  FMUL R23, R23, R0 ;  /* 0x0000000017177220 */ /* 0x000fe20000400000 */
[C---:B------:R-:W-:Y:S01]  /*0b30*/  FMUL R28, R21.reuse, R16 ;  /* 0x00000010151c7220 */ /* 0x040fe20000400000 */
[----:B------:R-:W-:Y:S01]  /*0b40*/  FMUL R0, R21, R0 ;  /* 0x0000000015007220 */ /* 0x000fe20000400000 */
[----:B------:R-:W-:Y:S01]  /*0b50*/  FADD R7, R7, R10 ;  /* 0x0000000a07077221 */ /* 0x000fe20000000000 */
[----:B------:R-:W-:Y:S01]  /*0b60*/  FFMA R10, R22, -3200, R3 ;  /* 0xc5480000160a7823 */ /* 0x000fe20000000003 */
[----:B------:R-:W-:Y:S01]  /*0b70*/  FADD R17, R17, -R4 ;  /* 0x8000000411117221 */ /* 0x000fe20000000000 */
[----:B------:R-:W-:Y:S01]  /*0b80*/  FADD R21, -R4, R23 ;  /* 0x0000001704157221 */ /* 0x000fe20000000100 */
[----:B------:R-:W-:Y:S01]  /*0b90*/  FADD R29, R28, R31 ;  /* 0x0000001f1c1d7221 */ /* 0x000fe20000000000 */
[----:B------:R-:W-:Y:S01]  /*0ba0*/  FADD R4, RZ, R24 ;  /* 0x00000018ff047221 */ /* 0x000fe20000000000 */
[----:B------:R-:W-:Y:S01]  /*0bb0*/  FMUL R28, R26, 0.5 ;  /* 0x3f0000001a1c7820 */ /* 0x000fe20000400000 */
[----:B------:R-:W-:Y:S01]  /*0bc0*/  FADD R23, R31, R0 ;  /* 0x000000001f177221 */ /* 0x000fe20000000000 */
[----:B------:R-:W-:Y:S01]  /*0bd0*/  FADD R24, RZ, -R24 ;  /* 0x80000018ff187221 */ /* 0x000fe20000000000 */
[----:B------:R-:W-:Y:S01]  /*0be0*/  FMUL R26, RZ, R26 ;  /* 0x0000001aff1a7220 */ /* 0x000fe20000400000 */
[----:B------:R-:W-:Y:S01]  /*0bf0*/  FFMA R0, R10, R22, 0.00031249999301508069038 ;  /* 0x39a3d70a0a007423 */ /* 0x000fe20000000016 */
[----:B------:R-:W-:Y:S01]  /*0c00*/  FADD R10, RZ, R6 ;  /* 0x00000006ff0a7221 */ /* 0x000fe20000000000 */
[----:B------:R-:W-:Y:S01]  /*0c10*/  FMUL R2, R2, -1 ;  /* 0xbf80000002027820 */ /* 0x000fe20000400000 */
[C---:B------:R-:W-:Y:S01]  /*0c20*/  FADD R4, R5.reuse, R4 ;  /* 0x0000000405047221 */ /* 0x040fe20000000000 */
[----:B------:R-:W-:Y:S01]  /*0c30*/  FADD R28, -RZ, R28 ;  /* 0x0000001cff1c7221 */ /* 0x000fe20000000100 */
[----:B------:R-:W-:Y:S01]  /*0c40*/  FADD R5, -R5, R24 ;  /* 0x0000001805057221 */ /* 0x000fe20000000100 */
[----:B------:R-:W-:Y:S01]  /*0c50*/  FADD R26, RZ, R26 ;  /* 0x0000001aff1a7221 */ /* 0x000fe20000000000 */
[----:B------:R-:W-:Y:S01]  /*0c60*/  FADD R22, RZ, -R6 ;  /* 0x80000006ff167221 */ /* 0x000fe20000000000 */
[----:B------:R-:W-:Y:S01]  /*0c70*/  FMUL R24, R9, R16 ;  /* 0x0000001009187220 */ /* 0x000fe20000400000 */
[C---:B------:R-:W-:Y:S01]  /*0c80*/  FADD R6, R7.reuse, R10 ;  /* 0x0000000a07067221 */ /* 0x040fe20000000000 */
[----:B------:R-:W-:Y:S01]  /*0c90*/  FMUL R9, RZ, R2 ;  /* 0x00000002ff097220 */ /* 0x000fe20000400000 */
[C---:B------:R-:W-:Y:S01]  /*0ca0*/  FADD R10, R28.reuse, R25 ;  /* 0x000000191c0a7221 */ /* 0x040fe20000000000 */
[----:B------:R-:W-:Y:S01]  /*0cb0*/  FADD R27, R28, R27 ;  /* 0x0000001b1c1b7221 */ /* 0x000fe20000000000 */
[----:B------:R-:W-:Y:S01]  /*0cc0*/  FADD R12, R26, R12 ;  /* 0x0000000c1a0c7221 */ /* 0x000fe20000000000 */
[----:B------:R-:W-:Y:S01]  /*0cd0*/  FMUL R28, R2, 0.5 ;  /* 0x3f000000021c7820 */ /* 0x000fe20000400000 */
[----:B------:R-:W-:Y:S01]  /*0ce0*/  FADD R26, R26, R11 ;  /* 0x0000000b1a1a7221 */ /* 0x000fe20000000000 */
[----:B------:R-:W-:Y:S01]  /*0cf0*/  FADD R11, -RZ, R9 ;  /* 0x00000009ff0b7221 */ /* 0x000fe20000000100 */
[----:B------:R-:W-:Y:S01]  /*0d00*/  FMUL R25, R20, R20 ;  /* 0x0000001414197220 */ /* 0x000fe20000400000 */
[----:B------:R-:W-:Y:S01]  /*0d10*/  FADD R2, R8, -R23 ;  /* 0x8000001708027221 */ /* 0x000fe20000000000 */
[----:B------:R-:W-:Y:S01]  /*0d20*/  FADD R23, RZ, R28 ;  /* 0x0000001cff177221 */ /* 0x000fe20000000000 */
[----:B------:R-:W-:Y:S01]  /*0d30*/  FADD R7, -R7, R22 ;  /* 0x0000001607077221 */ /* 0x000fe20000000100 */
[----:B------:R-:W-:Y:S01]  /*0d40*/  FADD R9, R10, -R11 ;  /* 0x8000000b0a097221 */ /* 0x000fe20000000000 */
[----:B------:R-:W-:Y:S01]  /*0d50*/  FMUL R25, R25, 16 ;  /* 0x4180000019197820 */ /* 0x000fe20000400000 */
[----:B------:R-:W-:Y:S01]  /*0d60*/  FADD R22, R8, R29 ;  /* 0x0000001d08167221 */ /* 0x000fe20000000000 */
[----:B------:R-:W-:Y:S01]  /*0d70*/  FADD R10, R27, R11 ;  /* 0x0000000b1b0a7221 */ /* 0x000fe20000000000 */
[----:B------:R-:W-:Y:S01]  /*0d80*/  FADD R17, R14, R17 ;  /* 0x000000110e117221 */ /* 0x000fe20000000000 */
[--C-:B------:R-:W-:Y:S01]  /*0d90*/  FADD R11, R12, -R23.reuse ;  /* 0x800000170c0b7221 */ /* 0x100fe20000000000 */
[----:B------:R-:W-:Y:S01]  /*0da0*/  FADD R12, R26, R23 ;  /* 0x000000171a0c7221 */ /* 0x000fe20000000000 */
[C---:B------:R-:W-:Y:S01]  /*0db0*/  FMUL R23, R15.reuse, R16 ;  /* 0x000000100f177220 */ /* 0x040fe20000400000 */
[----:B------:R-:W-:Y:S01]  /*0dc0*/  FMUL R27, R20, R15 ;  /* 0x0000000f141b7220 */ /* 0x000fe20000400000 */
[----:B------:R-:W-:Y:S01]  /*0dd0*/  FMUL R30, RZ, R24 ;  /* 0x00000018ff1e7220 */ /* 0x000fe20000400000 */
[----:B------:R-:W-:Y:S01]  /*0de0*/  FMUL R29, RZ, R25 ;  /* 0x00000019ff1d7220 */ /* 0x000fe20000400000 */
[----:B------:R-:W-:Y:S01]  /*0df0*/  FMUL R15, R15, 2 ;  /* 0x400000000f0f7820 */ /* 0x000fe20000400000 */
[----:B------:R-:W-:Y:S01]  /*0e00*/  FADD R17, R14, -R17 ;  /* 0x800000110e117221 */ /* 0x000fe20000000000 */
[----:B------:R-:W-:Y:S01]  /*0e10*/  FADD R22, R13, -R22 ;  /* 0x800000160d167221 */ /* 0x000fe20000000000 */
[----:B------:R-:W-:Y:S01]  /*0e20*/  FFMA R26, R0, 1, RZ ;  /* 0x3f800000001a7823 */ /* 0x000fe200000000ff */
[----:B------:R-:W-:Y:S01]  /*0e30*/  FADD R8, R30, R29 ;  /* 0x0000001d1e087221 */ /* 0x000fe20000000000 */
[-C--:B------:R-:W-:Y:S01]  /*0e40*/  FMUL R16, R17, R15.reuse ;  /* 0x0000000f11107220 */ /* 0x080fe20000400000 */
[----:B------:R-:W-:Y:S01]  /*0e50*/  FMUL R20, R22, R15 ;  /* 0x0000000f16147220 */ /* 0x000fe20000400000 */
[----:B------:R-:W-:Y:S01]  /*0e60*/  FFMA R29, R26, -3200, R3 ;  /* 0xc54800001a1d7823 */ /* 0x000fe20000000003 */
[----:B------:R-:W-:Y:S01]  /*0e70*/  FMUL R15, RZ, R22 ;  /* 0x00000016ff0f7220 */ /* 0x000fe20000400000 */
[----:B------:R-:W-:Y:S01]  /*0e80*/  FADD R21, R14, -R21 ;  /* 0x800000150e157221 */ /* 0x000fe20000000000 */
[----:B------:R0:W1:Y:S01]  /*0e90*/  FCHK P0, R3, 3200 ;  /* 0x4548000003007902 */ /* 0x0000620000000000 */
[----:B------:R-:W-:Y:S01]  /*0ea0*/  FMUL R17, RZ, R17 ;  /* 0x00000011ff117220 */ /* 0x000fe20000400000 */
[----:B------:R-:W-:Y:S01]  /*0eb0*/  FFMA R26, R0, R29, R26 ;  /* 0x0000001d001a7223 */ /* 0x000fe2000000001a */
[----:B------:R-:W-:Y:S01]  /*0ec0*/  FADD R15, R16, -R15 ;  /* 0x8000000f100f7221 */ /* 0x000fe20000000000 */
[----:B------:R-:W-:Y:S01]  /*0ed0*/  FMUL R27, R27, -1 ;  /* 0xbf8000001b1b7820 */ /* 0x000fe20000400000 */
[-C--:B------:R-:W-:Y:S01]  /*0ee0*/  FMUL R0, R23, R21.reuse ;  /* 0x0000001517007220 */ /* 0x080fe20000400000 */
[----:B------:R-:W-:Y:S01]  /*0ef0*/  FADD R14, R14, R21 ;  /* 0x000000150e0e7221 */ /* 0x000fe20000000000 */
[----:B------:R-:W-:Y:S01]  /*0f00*/  FADD R16, R13, R2 ;  /* 0x000000020d107221 */ /* 0x000fe20000000000 */
[-C--:B------:R-:W-:Y:S01]  /*0f10*/  FMUL R23, R23, R2.reuse ;  /* 0x0000000217177220 */ /* 0x080fe20000400000 */
[----:B0-----:R-:W-:Y:S01]  /*0f20*/  FMUL R3, RZ, R2 ;  /* 0x00000002ff037220 */ /* 0x001fe20000400000 */
[----:B------:R-:W-:Y:S01]  /*0f30*/  FMUL R2, RZ, R21 ;  /* 0x00000015ff027220 */ /* 0x000fe20000400000 */
[----:B------:R-:W-:Y:S01]  /*0f40*/  FADD R17, R20, R17 ;  /* 0x0000001114117221 */ /* 0x000fe20000000000 */
[C---:B------:R-:W-:Y:S01]  /*0f50*/  FMUL R20, R27.reuse, R14 ;  /* 0x0000000e1b147220 */ /* 0x040fe20000400000 */
[-C--:B------:R-:W-:Y:S01]  /*0f60*/  FMUL R22, R27, R16.reuse ;  /* 0x000000101b167220 */ /* 0x080fe20000400000 */
[----:B------:R-:W-:Y:S01]  /*0f70*/  FMUL R27, RZ, R16 ;  /* 0x00000010ff1b7220 */ /* 0x000fe20000400000 */
[----:B------:R-:W-:Y:S01]  /*0f80*/  FADD R21, R23, R2 ;  /* 0x0000000217157221 */ /* 0x000fe20000000000 */
[----:B------:R-:W-:Y:S01]  /*0f90*/  FADD R13, R0, -R3 ;  /* 0x80000003000d7221 */ /* 0x000fe20000000000 */
[-C--:B------:R-:W-:Y:S01]  /*0fa0*/  FMUL R3, RZ, R17.reuse ;  /* 0x00000011ff037220 */ /* 0x080fe20000400000 */
[----:B------:R-:W-:Y:S01]  /*0fb0*/  FADD R23, R20, -R27 ;  /* 0x8000001b14177221 */ /* 0x000fe20000000000 */
[----:B------:R-:W-:Y:S01]  /*0fc0*/  FMUL R29, RZ, R14 ;  /* 0x0000000eff1d7220 */ /* 0x000fe20000400000 */
[C---:B------:R-:W-:Y:S01]  /*0fd0*/  FMUL R17, R24.reuse, R17 ;  /* 0x0000001118117220 */ /* 0x040fe20000400000 */
[-C--:B------:R-:W-:Y:S01]  /*0fe0*/  FMUL R27, RZ, R21.reuse ;  /* 0x00000015ff1b7220 */ /* 0x080fe20000400000 */
[C---:B------:R-:W-:Y:S01]  /*0ff0*/  FMUL R16, R24.reuse, R21 ;  /* 0x0000001518107220 */ /* 0x040fe20000400000 */
[----:B------:R-:W-:Y:S01]  /*1000*/  FMUL R0, RZ, R15 ;  /* 0x0000000fff007220 */ /* 0x000fe20000400000 */
[C---:B------:R-:W-:Y:S01]  /*1010*/  FMUL R25, R24.reuse, R25 ;  /* 0x0000001918197220 */ /* 0x040fe20000400000 */
[C---:B------:R-:W-:Y:S01]  /*1020*/  FMUL R2, R24.reuse, R13 ;  /* 0x0000000d18027220 */ /* 0x040fe20000400000 */
[----:B------:R-:W-:Y:S01]  /*1030*/  FMUL R14, R24, R15 ;  /* 0x0000000f180e7220 */ /* 0x000fe20000400000 */
[----:B------:R-:W-:Y:S01]  /*1040*/  FMUL R21, RZ, R13 ;  /* 0x0000000dff157220 */ /* 0x000fe20000400000 */
[----:B------:R-:W-:Y:S01]  /*1050*/  FADD R15, R17, R0 ;  /* 0x00000000110f7221 */ /* 0x000fe20000000000 */
[----:B------:R-:W-:Y:S01]  /*1060*/  FADD R22, R22, R29 ;  /* 0x0000001d16167221 */ /* 0x000fe20000000000 */
[----:B------:R-:W-:Y:S01]  /*1070*/  FADD R13, R2, -R27 ;  /* 0x8000001b020d7221 */ /* 0x000fe20000000000 */
[----:B------:R-:W-:Y:S01]  /*1080*/  FADD R14, R14, -R3 ;  /* 0x800000030e0e7221 */ /* 0x000fe20000000000 */
[----:B------:R-:W-:Y:S01]  /*1090*/  FADD R16, R16, R21 ;  /* 0x0000001510107221 */ /* 0x000fe20000000000 */
[----:B------:R-:W-:Y:S01]  /*10a0*/  FADD R17, -RZ, R25 ;  /* 0x00000019ff117221 */ /* 0x000fe20000000100 */
[----:B-1----:R-:W-:Y:S06]  /*10b0*/  @!P0 BRA `(.L_x_35) ;  /* 0x0000000000148947 */ /* 0x002fec0003800000 */
[----:B------:R-:W-:Y:S02]  /*10c0*/  MOV R3, 0x3f800000 ;  /* 0x3f80000000037802 */ /* 0x000fe40000000f00 */
[----:B------:R-:W-:Y:S02]  /*10d0*/  MOV R0, 0x45480000 ;  /* 0x4548000000007802 */ /* 0x000fe40000000f00 */
[----:B------:R-:W-:-:S07]  /*10e0*/  MOV R2, 0x1100 ;  /* 0x0000110000027802 */ /* 0x000fce0000000f00 */
[----:B------:R-:W-:Y:S05]  /*10f0*/  CALL.REL.NOINC `($__internal_2_$__cuda_sm3x_div_rn_noftz_f32_slowpath) ;  /* 0x0000000800207944 */ /* 0x000fea0003c00000 */
[----:B------:R-:W-:-:S07]  /*1100*/  MOV R26, R0 ;  /* 0x00000000001a7202 */ /* 0x000fce0000000f00 */
.L_x_35:
        /* <DEDUP_REMOVED lines=22> */
.L_x_37:
[----:B------:R-:W-:Y:S05]  /*1270*/  BSYNC.RECONVERGENT B0 ;  /* 0x0000000000007941 */ /* 0x000fea0003800200 */
.L_x_36:
[----:B------:R-:W-:Y:S01]  /*1280*/  HFMA2 R25, -RZ, RZ, 0.57958984375, -112.625 ;  /* 0x38a3d70aff197431 */ /* 0x000fe200000001ff */
[----:B------:R-:W-:Y:S01]  /*1290*/  MOV R26, 0x3f800000 ;  /* 0x3f800000001a7802 */ /* 0x000fe20000000f00 */
[CC--:B------:R-:W-:Y:S01]  /*12a0*/  FMUL R2, R23.reuse, R21.reuse ;  /* 0x0000001517027220 */ /* 0x0c0fe20000400000 */
[C---:B------:R-:W-:Y:S01]  /*12b0*/  FMUL R21, R22.reuse, R21 ;  /* 0x0000001516157220 */ /* 0x040fe20000400000 */
[-C--:B------:R-:W-:Y:S01]  /*12c0*/  FMUL R3, R22, R20.reuse ;  /* 0x0000001416037220 */ /* 0x080fe20000400000 */
[----:B------:R-:W0:Y:S01]  /*12d0*/  FCHK P0, R26, 12800 ;  /* 0x464800001a007902 */ /* 0x000e220000000000 */
[----:B------:R-:W-:Y:S01]  /*12e0*/  FMUL R20, R23, R20 ;  /* 0x0000001417147220 */ /* 0x000fe20000400000 */
[----:B------:R-:W-:Y:S01]  /*12f0*/  FADD R27, -R15, R16 ;  /* 0x000000100f1b7221 */ /* 0x000fe20000000100 */
[----:B------:R-:W-:Y:S01]  /*1300*/  FADD R3, R2, R3 ;  /* 0x0000000302037221 */ /* 0x000fe20000000000 */
[----:B------:R-:W-:Y:S01]  /*1310*/  FADD R2, -R14, R13 ;  /* 0x0000000d0e027221 */ /* 0x000fe20000000100 */
[----:B------:R-:W-:Y:S01]  /*1320*/  FFMA R24, R25, -12800, R26 ;  /* 0xc648000019187823 */ /* 0x000fe2000000001a */
[----:B------:R-:W-:Y:S01]  /*1330*/  FADD R21, R21, -R20 ;  /* 0x8000001415157221 */ /* 0x000fe20000000000 */
[-C--:B------:R-:W-:Y:S01]  /*1340*/  FMUL R20, R3, R0.reuse ;  /* 0x0000000003147220 */ /* 0x080fe20000400000 */
[----:B------:R-:W-:Y:S01]  /*1350*/  FADD R29, R17, R2 ;  /* 0x00000002111d7221 */ /* 0x000fe20000000000 */
[----:B------:R-:W-:Y:S01]  /*1360*/  FFMA R22, R24, R25, 7.8124998253770172596e-05 ;  /* 0x38a3d70a18167423 */ /* 0x000fe20000000019 */
[----:B------:R-:W-:Y:S01]  /*1370*/  FMUL R21, R21, R0 ;  /* 0x0000000015157220 */ /* 0x000fe20000400000 */
[----:B------:R-:W-:-:S02]  /*1380*/  FADD R27, R8, R27 ;  /* 0x0000001b081b7221 */ /* 0x000fc40000000000 */
[----:B------:R-:W-:-:S04]  /*1390*/  FFMA R23, R22, 1, RZ ;  /* 0x3f80000016177823 */ /* 0x000fc800000000ff */
[----:B------:R-:W-:-:S04]  /*13a0*/  FFMA R24, R23, -12800, R26 ;  /* 0xc648000017187823 */ /* 0x000fc8000000001a */
[----:B------:R-:W-:Y:S01]  /*13b0*/  FFMA R22, R22, R24, R23 ;  /* 0x0000001816167223 */ /* 0x000fe20000000017 */
[----:B0-----:R-:W-:Y:S06]  /*13c0*/  @!P0 BRA `(.L_x_38) ;  /* 0x0000000000148947 */ /* 0x001fec0003800000 */
[----:B------:R-:W-:Y:S02]  /*13d0*/  MOV R3, 0x3f800000 ;  /* 0x3f80000000037802 */ /* 0x000fe40000000f00 */
[----:B------:R-:W-:Y:S02]  /*13e0*/  MOV R0, 0x46480000 ;  /* 0x4648000000007802 */ /* 0x000fe40000000f00 */
[----:B------:R-:W-:-:S07]  /*13f0*/  MOV R2, 0x1410 ;  /* 0x0000141000027802 */ /* 0x000fce0000000f00 */
[----:B------:R-:W-:Y:S05]  /*1400*/  CALL.REL.NOINC `($__internal_2_$__cuda_sm3x_div_rn_noftz_f32_slowpath) ;  /* 0x00000004005c7944 */ /* 0x000fea0003c00000 */
[----:B------:R-:W-:-:S07]  /*1410*/  MOV R22, R0 ;  /* 0x0000000000167202 */ /* 0x000fce0000000f00 */
.L_x_38:
        /* <DEDUP_REMOVED lines=22> */
.L_x_40:
[----:B------:R-:W-:Y:S05]  /*1580*/  BSYNC.RECONVERGENT B0 ;  /* 0x0000000000007941 */ /* 0x000fea0003800200 */
.L_x_39:
[----:B------:R-:W-:Y:S01]  /*1590*/  FADD R14, R14, R13 ;  /* 0x0000000d0e0e7221 */ /* 0x000fe20000000000 */
[----:B------:R-:W-:Y:S01]  /*15a0*/  FADD R15, R15, R16 ;  /* 0x000000100f0f7221 */ /* 0x000fe20000000000 */
[CC--:B------:R-:W-:Y:S01]  /*15b0*/  FMUL R3, R27.reuse, R24.reuse ;  /* 0x000000181b037220 */ /* 0x0c0fe20000400000 */
[-C--:B------:R-:W-:Y:S01]  /*15c0*/  FMUL R27, R27, R23.reuse ;  /* 0x000000171b1b7220 */ /* 0x080fe20000400000 */
[----:B------:R-:W-:Y:S01]  /*15d0*/  FADD R17, R17, R14 ;  /* 0x0000000e11117221 */ /* 0x000fe20000000000 */
[----:B------:R-:W-:Y:S01]  /*15e0*/  FADD R15, R8, R15 ;  /* 0x0000000f080f7221 */ /* 0x000fe20000000000 */
[C---:B------:R-:W-:Y:S01]  /*15f0*/  FMUL R2, R28.reuse, R23 ;  /* 0x000000171c027220 */ /* 0x040fe20000400000 */
[----:B------:R-:W-:Y:S01]  /*1600*/  FMUL R28, R28, R24 ;  /* 0x000000181c1c7220 */ /* 0x000fe20000400000 */
[-C--:B------:R-:W-:Y:S01]  /*1610*/  FMUL R17, R17, R22.reuse ;  /* 0x0000001611117220 */ /* 0x080fe20000400000 */
[----:B------:R-:W-:Y:S01]  /*1620*/  FMUL R15, R15, R22 ;  /* 0x000000160f0f7220 */ /* 0x000fe20000400000 */
[----:B------:R-:W-:Y:S01]  /*1630*/  FADD R13, R2, R3 ;  /* 0x00000003020d7221 */ /* 0x000fe20000000000 */
[----:B------:R-:W-:Y:S01]  /*1640*/  FADD R27, R27, -R28 ;  /* 0x8000001c1b1b7221 */ /* 0x000fe20000000000 */
[C---:B------:R-:W-:Y:S01]  /*1650*/  FMUL R8, R23.reuse, R17 ;  /* 0x0000001117087220 */ /* 0x040fe20000400000 */
[-C--:B------:R-:W-:Y:S01]  /*1660*/  FMUL R23, R23, R15.reuse ;  /* 0x0000000f17177220 */ /* 0x080fe20000400000 */
[C---:B------:R-:W-:Y:S01]  /*1670*/  FMUL R15, R24.reuse, R15 ;  /* 0x0000000f180f7220 */ /* 0x040fe20000400000 */
[----:B------:R-:W-:Y:S01]  /*1680*/  FMUL R24, R24, R17 ;  /* 0x0000001118187220 */ /* 0x000fe20000400000 */
[-C--:B------:R-:W-:Y:S01]  /*1690*/  FMUL R27, R27, R0.reuse ;  /* 0x000000001b1b7220 */ /* 0x080fe20000400000 */
[-C--:B------:R-:W-:Y:S01]  /*16a0*/  FMUL R13, R13, R0.reuse ;  /* 0x000000000d0d7220 */ /* 0x080fe20000400000 */
[----:B------:R-:W-:Y:S01]  /*16b0*/  FADD R15, R8, R15 ;  /* 0x0000000f080f7221 */ /* 0x000fe20000000000 */
[----:B------:R-:W-:Y:S01]  /*16c0*/  FADD R23, R23, -R24 ;  /* 0x8000001817177221 */ /* 0x000fe20000000000 */
[----:B------:R-:W-:Y:S01]  /*16d0*/  FMUL R17, RZ, R27 ;  /* 0x0000001bff117220 */ /* 0x000fe20000400000 */
[----:B------:R-:W-:Y:S01]  /*16e0*/  FMUL R14, R13, 0.5 ;  /* 0x3f0000000d0e7820 */ /* 0x000fe20000400000 */
[-C--:B------:R-:W-:Y:S01]  /*16f0*/  FMUL R15, R15, R0.reuse ;  /* 0x000000000f0f7220 */ /* 0x080fe20000400000 */
[----:B------:R-:W-:Y:S01]  /*1700*/  FMUL R23, R23, R0 ;  /* 0x0000000017177220 */ /* 0x000fe20000400000 */
[----:B------:R-:W-:Y:S01]  /*1710*/  FMUL R27, R27, 0.5 ;  /* 0x3f0000001b1b7820 */ /* 0x000fe20000400000 */
[----:B------:R-:W-:Y:S01]  /*1720*/  FADD R14, R14, -R17 ;  /* 0x800000110e0e7221 */ /* 0x000fe20000000000 */
[----:B------:R-:W-:Y:S01]  /*1730*/  FMUL R0, R15, -1 ;  /* 0xbf8000000f007820 */ /* 0x000fe20000400000 */
[----:B------:R-:W-:Y:S01]  /*1740*/  FMUL R8, R23, -1 ;  /* 0xbf80000017087820 */ /* 0x000fe20000400000 */
[----:B------:R-:W-:Y:S01]  /*1750*/  FMUL R15, RZ, R15 ;  /* 0x0000000fff0f7220 */ /* 0x000fe20000400000 */
[----:B------:R-:W-:Y:S01]  /*1760*/  FMUL R23, RZ, R23 ;  /* 0x00000017ff177220 */ /* 0x000fe20000400000 */
[----:B------:R-:W-:Y:S01]  /*1770*/  FMUL R16, RZ, R13 ;  /* 0x0000000dff107220 */ /* 0x000fe20000400000 */
[----:B------:R-:W-:Y:S01]  /*1780*/  FMUL R2, RZ, R21 ;  /* 0x00000015ff027220 */ /* 0x000fe20000400000 */
[----:B------:R-:W-:Y:S01]  /*1790*/  FADD R8, R8, R15 ;  /* 0x0000000f08087221 */ /* 0x000fe20000000000 */
[----:B------:R-:W-:Y:S01]  /*17a0*/  FADD R0, R0, -R23 ;  /* 0x8000001700007221 */ /* 0x000fe20000000000 */
[----:B------:R-:W-:Y:S01]  /*17b0*/  FMUL R3, R20, 0.5 ;  /* 0x3f00000014037820 */ /* 0x000fe20000400000 */
[--C-:B------:R-:W-:Y:S01]  /*17c0*/  FADD R13, R9, R14.reuse ;  /* 0x0000000e090d7221 */ /* 0x100fe20000000000 */
[----:B------:R-:W-:Y:S01]  /*17d0*/  FADD R10, R10, R14 ;  /* 0x0000000e0a0a7221 */ /* 0x000fe20000000000 */
[----:B------:R-:W-:Y:S01]  /*17e0*/  FMUL R21, R21, 0.5 ;  /* 0x3f00000015157820 */ /* 0x000fe20000400000 */
[----:B------:R-:W-:Y:S01]  /*17f0*/  FMUL R20, RZ, R20 ;  /* 0x00000014ff147220 */ /* 0x000fe20000400000 */
[----:B------:R-:W-:Y:S01]  /*1800*/  FADD R16, R27, R16 ;  /* 0x000000101b107221 */ /* 0x000fe20000000000 */
[----:B------:R-:W-:Y:S01]  /*1810*/  FMUL R9, R8, 0.5 ;  /* 0x3f00000008097820 */ /* 0x000fe20000400000 */
[----:B------:R-:W-:Y:S01]  /*1820*/  FMUL R14, RZ, R8 ;  /* 0x00000008ff0e7220 */ /* 0x000fe20000400000 */
[----:B------:R-:W-:Y:S01]  /*1830*/  FMUL R15, R0, 0.5 ;  /* 0x3f000000000f7820 */ /* 0x000fe20000400000 */
[----:B------:R-:W-:Y:S01]  /*1840*/  FMUL R8, RZ, R0 ;  /* 0x00000000ff087220 */ /* 0x000fe20000400000 */
[----:B------:R-:W-:Y:S01]  /*1850*/  FADD R3, R3, -R2 ;  /* 0x8000000203037221 */ /* 0x000fe20000000000 */
[----:B------:R-:W-:Y:S01]  /*1860*/  FADD R2, R21, R20 ;  /* 0x0000001415027221 */ /* 0x000fe20000000000 */
[--C-:B------:R-:W-:Y:S01]  /*1870*/  FADD R11, R11, R16.reuse ;  /* 0x000000100b0b7221 */ /* 0x100fe20000000000 */
[----:B------:R-:W-:Y:S01]  /*1880*/  FADD R14, R14, R15 ;  /* 0x0000000f0e0e7221 */ /* 0x000fe20000000000 */
[----:B------:R-:W-:Y:S01]  /*1890*/  FADD R12, R12, R16 ;  /* 0x000000100c0c7221 */ /* 0x000fe20000000000 */
[----:B------:R-:W-:Y:S01]  /*18a0*/  FADD R0, R8, -R9 ;  /* 0x8000000908007221 */ /* 0x000fe20000000000 */
[--C-:B------:R-:W-:Y:S01]  /*18b0*/  FADD R4, R4, R3.reuse ;  /* 0x0000000304047221 */ /* 0x100fe20000000000 */
[----:B------:R-:W-:Y:S01]  /*18c0*/  FADD R8, R5, -R3 ;  /* 0x8000000305087221 */ /* 0x000fe20000000000 */
[--C-:B------:R-:W-:Y:S01]  /*18d0*/  FADD R5, R6, R2.reuse ;  /* 0x0000000206057221 */ /* 0x100fe20000000000 */
[----:B------:R-:W-:Y:S01]  /*18e0*/  FADD R9, R7, -R2 ;  /* 0x8000000207097221 */ /* 0x000fe20000000000 */
[----:B------:R-:W-:Y:S01]  /*18f0*/  FADD R3, R11, -R14 ;  /* 0x8000000e0b037221 */ /* 0x000fe20000000000 */
[--C-:B------:R-:W-:Y:S01]  /*1900*/  FADD R2, R13, -R0.reuse ;  /* 0x800000000d027221 */ /* 0x100fe20000000000 */
[----:B------:R-:W-:Y:S01]  /*1910*/  FADD R10, R10, R0 ;  /* 0x000000000a0a7221 */ /* 0x000fe20000000000 */
[----:B------:R-:W-:Y:S01]  /*1920*/  FADD R11, R12, R14 ;  /* 0x0000000e0c0b7221 */ /* 0x000fe20000000000 */
[----:B------:R-:W-:Y:S04]  /*1930*/  STG.E.64 desc[UR4][R18.64], R4 ;  /* 0x0000000412007986 */ /* 0x000fe8000c101b04 */
[----:B------:R-:W-:Y:S04]  /*1940*/  STG.E.64 desc[UR4][R18.64+0x18], R8 ;  /* 0x0000180812007986 */ /* 0x000fe8000c101b04 */
[----:B------:R-:W-:Y:S04]  /*1950*/  STG.E.64 desc[UR4][R18.64+0x8], R2 ;  /* 0x0000080212007986 */ /* 0x000fe8000c101b04 */
[----:B------:R-:W-:Y:S01]  /*1960*/  STG.E.64 desc[UR4][R18.64+0x10], R10 ;  /* 0x0000100a12007986 */ /* 0x000fe2000c101b04 */
[----:B------:R-:W-:Y:S05]  /*1970*/  EXIT ;  /* 0x000000000000794d */ /* 0x000fea0003800000 */
        .weak           $__internal_2_$__cuda_sm3x_div_rn_noftz_f32_slowpath
        .type           $__internal_2_$__cuda_sm3x_div_rn_noftz_f32_slowpath,@function
        .size           $__internal_2_$__cuda_sm3x_div_rn_noftz_f32_slowpath,(.L_x_314 - $__internal_2_$__cuda_sm3x_div_rn_noftz_f32_slowpath)
$__internal_2_$__cuda_sm3x_div_rn_noftz_f32_slowpath:
[----:B------:R-:W-:Y:S01]  /*1980*/  SHF.R.U32.HI R25, RZ, 0x17, R0 ;  /* 0x00000017ff197819 */ /* 0x000fe20000011600 */
[----:B------:R-:W-:Y:S01]  /*1990*/  BSSY.RECONVERGENT B1, `(.L_x_41) ;  /* 0x0000062000017945 */ /* 0x000fe20003800200 */
[----:B------:R-:W-:Y:S02]  /*19a0*/  SHF.R.U32.HI R30, RZ, 0x17, R3 ;  /* 0x00000017ff1e7819 */ /* 0x000fe40000011603 */
[----:B------:R-:W-:Y:S02]  /*19b0*/  LOP3.LUT R25, R25, 0xff, RZ, 0xc0, !PT ;  /* 0x000000ff19197812 */ /* 0x000fe400078ec0ff */
[----:B------:R-:W-:Y:S02]  /*19c0*/  LOP3.LUT R30, R30, 0xff, RZ, 0xc0, !PT ;  /* 0x000000ff1e1e7812 */ /* 0x000fe400078ec0ff */
[----:B------:R-:W-:Y:S02]  /*19d0*/  IADD3 R31, PT, PT, R25, -0x1, RZ ;  /* 0xffffffff191f7810 */ /* 0x000fe40007ffe0ff */
[----:B------:R-:W-:-:S02]  /*19e0*/  IADD3 R32, PT, PT, R30, -0x1, RZ ;  /* 0xffffffff1e207810 */ /* 0x000fc40007ffe0ff */
[----:B------:R-:W-:-:S04]  /*19f0*/  ISETP.GT.U32.AND P0, PT, R31, 0xfd, PT ;  /* 0x000000fd1f00780c */ /* 0x000fc80003f04070 */
        /* <DEDUP_REMOVED lines=19> */
[----:B------:R-:W-:Y:S02]  /*1b30*/  ISETP.GE.AND P0, PT, R32, RZ, PT ;  /* 0x000000ff2000720c */ /* 0x000fe40003f06270 */
[----:B------:R-:W-:-:S11]  /*1b40*/  ISETP.GE.AND P1, PT, R31, RZ, PT ;  /* 0x000000ff1f00720c */ /* 0x000fd60003f26270 */
[----:B------:R-:W-:Y:S01]  /*1b50*/  @P0 MOV R26, RZ ;  /* 0x000000ff001a0202 */ /* 0x000fe20000000f00 */
[----:B------:R-:W-:Y:S01]  /*1b60*/  @!P0 FFMA R3, R3, 1.84467440737095516160e+19, RZ ;  /* 0x5f80000003038823 */ /* 0x000fe200000000ff */
[----:B------:R-:W-:Y:S01]  /*1b70*/  @!P0 MOV R26, 0xffffffc0 ;  /* 0xffffffc0001a8802 */ /* 0x000fe20000000f00 */
[----:B------:R-:W-:-:S03]  /*1b80*/  @!P1 FFMA R0, R0, 1.84467440737095516160e+19, RZ ;  /* 0x5f80000000009823 */ /* 0x000fc600000000ff */
[----:B------:R-:W-:-:S07]  /*1b90*/  @!P1 IADD3 R26, PT, PT, R26, 0x40, RZ ;  /* 0x000000401a1a9810 */ /* 0x000fce0007ffe0ff */
.L_x_42:
[----:B------:R-:W-:Y:S01]  /*1ba0*/  LEA R31, R25, 0xc0800000, 0x17 ;  /* 0xc0800000191f7811 */ /* 0x000fe200078eb8ff */
[----:B------:R-:W-:Y:S01]  /*1bb0*/  BSSY.RECONVERGENT B2, `(.L_x_47) ;  /* 0x0000036000027945 */ /* 0x000fe20003800200 */
[----:B------:R-:W-:Y:S02]  /*1bc0*/  IADD3 R30, PT, PT, R30, -0x7f, RZ ;  /* 0xffffff811e1e7810 */ /* 0x000fe40007ffe0ff */
[----:B------:R-:W-:Y:S02]  /*1bd0*/  IADD3 R34, PT, PT, -R31, R0, RZ ;  /* 0x000000001f227210 */ /* 0x000fe40007ffe1ff */
[C---:B------:R-:W-:Y:S01]  /*1be0*/  IADD3 R25, PT, PT, R30.reuse, 0x7f, -R25 ;  /* 0x0000007f1e197810 */ /* 0x040fe20007ffe819 */
[----:B------:R-:W-:Y:S01]  /*1bf0*/  IMAD R0, R30, -0x800000, R3 ;  /* 0xff8000001e007824 */ /* 0x000fe200078e0203 */
[----:B------:R-:W0:Y:S01]  /*1c00*/  MUFU.RCP R32, R34 ;  /* 0x0000002200207308 */ /* 0x000e220000001000 */
[----:B------:R-:W-:Y:S01]  /*1c10*/  FADD.FTZ R31, -R34, -RZ ;  /* 0x800000ff221f7221 */ /* 0x000fe20000010100 */
[----:B------:R-:W-:-:S03]  /*1c20*/  IADD3 R25, PT, PT, R25, R26, RZ ;  /* 0x0000001a19197210 */ /* 0x000fc60007ffe0ff */
        /* <DEDUP_REMOVED lines=20> */
[-CC-:B------:R-:W-:Y:S01]  /*1d70*/  FFMA.RZ R25, R33, R31.reuse, R32.reuse ;  /* 0x0000001f21197223 */ /* 0x180fe2000000c020 */
[----:B------:R-:W-:Y:S01]  /*1d80*/  IADD3 R30, PT, PT, R3, 0x20, RZ ;  /* 0x00000020031e7810 */ /* 0x000fe20007ffe0ff */
[CCC-:B------:R-:W-:Y:S01]  /*1d90*/  FFMA.RP R26, R33.reuse, R31.reuse, R32.reuse ;  /* 0x0000001f211a7223 */ /* 0x1c0fe20000008020 */
[----:B------:R-:W-:Y:S01]  /*1da0*/  FFMA.RM R31, R33, R31, R32 ;  /* 0x0000001f211f7223 */ /* 0x000fe20000004020 */
[----:B------:R-:W-:Y:S02]  /*1db0*/  ISETP.NE.AND P2, PT, R3, RZ, PT ;  /* 0x000000ff0300720c */ /* 0x000fe40003f45270 */
[----:B------:R-:W-:Y:S02]  /*1dc0*/  LOP3.LUT R25, R25, 0x7fffff, RZ, 0xc0, !PT ;  /* 0x007fffff19197812 */ /* 0x000fe400078ec0ff */
[----:B------:R-:W-:Y:S02]  /*1dd0*/  ISETP.NE.AND P1, PT, R3, RZ, PT ;  /* 0x000000ff0300720c */ /* 0x000fe40003f25270 */
[----:B------:R-:W-:-:S02]  /*1de0*/  LOP3.LUT R25, R25, 0x800000, RZ, 0xfc, !PT ;  /* 0x0080000019197812 */ /* 0x000fc400078efcff */
[----:B------:R-:W-:Y:S02]  /*1df0*/  IADD3 R3, PT, PT, -R3, RZ, RZ ;  /* 0x000000ff03037210 */ /* 0x000fe40007ffe1ff */
[----:B------:R-:W-:Y:S02]  /*1e00*/  SHF.L.U32 R30, R25, R30, RZ ;  /* 0x0000001e191e7219 */ /* 0x000fe400000006ff */
[----:B------:R-:W-:Y:S02]  /*1e10*/  FSETP.NEU.FTZ.AND P0, PT, R26, R31, PT ;  /* 0x0000001f1a00720b */ /* 0x000fe40003f1d000 */
[----:B------:R-:W-:Y:S02]  /*1e20*/  SEL R26, R3, RZ, P2 ;  /* 0x000000ff031a7207 */ /* 0x000fe40001000000 */
[----:B------:R-:W-:Y:S02]  /*1e30*/  ISETP.NE.AND P1, PT, R30, RZ, P1 ;  /* 0x000000ff1e00720c */ /* 0x000fe40000f25270 */
[----:B------:R-:W-:-:S02]  /*1e40*/  SHF.R.U32.HI R26, RZ, R26, R25 ;  /* 0x0000001aff1a7219 */ /* 0x000fc40000011619 */
[----:B------:R-:W-:Y:S02]  /*1e50*/  PLOP3.LUT P0, PT, P0, P1, PT, 0xf8, 0x8f ;  /* 0x00000000008f781c */ /* 0x000fe40000703f70 */
[----:B------:R-:W-:Y:S02]  /*1e60*/  SHF.R.U32.HI R25, RZ, 0x1, R26 ;  /* 0x00000001ff197819 */ /* 0x000fe4000001161a */
[----:B------:R-:W-:-:S04]  /*1e70*/  SEL R30, RZ, 0x1, !P0 ;  /* 0x00000001ff1e7807 */ /* 0x000fc80004000000 */
[----:B------:R-:W-:-:S04]  /*1e80*/  LOP3.LUT R3, R30, 0x1, R25, 0xf8, !PT ;  /* 0x000000011e037812 */ /* 0x000fc800078ef819 */
[----:B------:R-:W-:-:S04]  /*1e90*/  LOP3.LUT R26, R3, R26, RZ, 0xc0, !PT ;  /* 0x0000001a031a7212 */ /* 0x000fc800078ec0ff */
[----:B------:R-:W-:-:S04]  /*1ea0*/  IADD3 R25, PT, PT, R25, R26, RZ ;  /* 0x0000001a19197210 */ /* 0x000fc80007ffe0ff */
[----:B------:R-:W-:Y:S01]  /*1eb0*/  LOP3.LUT R0, R25, R0, RZ, 0xfc, !PT ;  /* 0x0000000019007212 */ /* 0x000fe200078efcff */
[----:B------:R-:W-:Y:S06]  /*1ec0*/  BRA `(.L_x_50) ;  /* 0x0000000000107947 */ /* 0x000fec0003800000 */
.L_x_49:
[----:B------:R-:W-:-:S04]  /*1ed0*/  LOP3.LUT R0, R0, 0x80000000, RZ, 0xc0, !PT ;  /* 0x8000000000007812 */ /* 0x000fc800078ec0ff */
[----:B------:R-:W-:Y:S01]  /*1ee0*/  LOP3.LUT R0, R0, 0x7f800000, RZ, 0xfc, !PT ;  /* 0x7f80000000007812 */ /* 0x000fe200078efcff */
[----:B------:R-:W-:Y:S06]  /*1ef0*/  BRA `(.L_x_50) ;  /* 0x0000000000047947 */ /* 0x000fec0003800000 */
.L_x_48:
[----:B------:R-:W-:-:S07]  /*1f00*/  LEA R0, R25, R0, 0x17 ;  /* 0x0000000019007211 */ /* 0x000fce00078eb8ff */
.L_x_50:
[----:B------:R-:W-:Y:S05]  /*1f10*/  BSYNC.RECONVERGENT B2 ;  /* 0x0000000000027941 */ /* 0x000fea0003800200 */
.L_x_47:
[----:B------:R-:W-:Y:S05]  /*1f20*/  BRA `(.L_x_51) ;  /* 0x0000000000207947 */ /* 0x000fea0003800000 */
.L_x_46:
[----:B------:R-:W-:-:S04]  /*1f30*/  LOP3.LUT R0, R0, 0x80000000, R3, 0x48, !PT ;  /* 0x8000000000007812 */ /* 0x000fc800078e4803 */
[----:B------:R-:W-:Y:S01]  /*1f40*/  LOP3.LUT R0, R0, 0x7f800000, RZ, 0xfc, !PT ;  /* 0x7f80000000007812 */ /* 0x000fe200078efcff */
[----:B------:R-:W-:Y:S06]  /*1f50*/  BRA `(.L_x_51) ;  /* 0x0000000000147947 */ /* 0x000fec0003800000 */
.L_x_45:
[----:B------:R-:W-:Y:S01]  /*1f60*/  LOP3.LUT R0, R0, 0x80000000, R3, 0x48, !PT ;  /* 0x8000000000007812 */ /* 0x000fe200078e4803 */
[----:B------:R-:W-:Y:S06]  /*1f70*/  BRA `(.L_x_51) ;  /* 0x00000000000c7947 */ /* 0x000fec0003800000 */
.L_x_44:
[----:B------:R-:W0:Y:S01]  /*1f80*/  MUFU.RSQ R0, -QNAN ;  /* 0xffc0000000007908 */ /* 0x000e220000001400 */
[----:B------:R-:W-:Y:S05]  /*1f90*/  BRA `(.L_x_51) ;  /* 0x0000000000047947 */ /* 0x000fea0003800000 */
.L_x_43:
[----:B------:R-:W-:-:S07]  /*1fa0*/  FADD.FTZ R0, R3, R0 ;  /* 0x0000000003007221 */ /* 0x000fce0000010000 */
.L_x_51:
[----:B------:R-:W-:Y:S05]  /*1fb0*/  BSYNC.RECONVERGENT B1 ;  /* 0x0000000000017941 */ /* 0x000fea0003800200 */
.L_x_41:
[----:B------:R-:W-:-:S04]  /*1fc0*/  HFMA2 R3, -RZ, RZ, 0, 0 ;  /* 0x00000000ff037431 */ /* 0x000fc800000001ff */
[----:B0-----:R-:W-:Y:S05]  /*1fd0*/  RET.REL.NODEC R2 `(_Z6calc_HffffPffiP6float2S1_S1_) ;  /* 0xffffffe002087950 */ /* 0x001fea0003c3ffff */
.L_x_52:
        /* <DEDUP_REMOVED lines=10> */
.L_x_314:


//--------------------- .text._Z15calc_local_M_2DP6float2S0_S0_ii --------------------------
	.section	.text._Z15calc_local_M_2DP6float2S0_S0_ii,"ax",@progbits
	.align	128
        .global         _Z15calc_local_M_2DP6float2S0_S0_ii
        .type           _Z15calc_local_M_2DP6float2S0_S0_ii,@function
        .size           _Z15calc_local_M_2DP6float2S0_S0_ii,(.L_x_328 - _Z15calc_local_M_2DP6float2S0_S0_ii)
        .other          _Z15calc_local_M_2DP6float2S0_S0_ii,@"STO_CUDA_ENTRY STV_DEFAULT"
_Z15calc_local_M_2DP6float2S0_S0_ii:
.text._Z15calc_local_M_2DP6float2S0_S0_ii:
[----:B------:R-:W-:Y:S01]  /*0000*/  LDC R1, c[0x0][0x37c] ;  /* 0x0000df00ff017b82 */ /* 0x000fe20000000800 */
[----:B------:R-:W0:Y:S07]  /*0010*/  S2R R0, SR_TID.X ;  /* 0x0000000000007919 */ /* 0x000e2e0000002100 */
[----:B------:R-:W0:Y:S01]  /*0020*/  S2UR UR5, SR_CTAID.X ;  /* 0x00000000000579c3 */ /* 0x000e220000002500 */
[----:B------:R-:W1:Y:S07]  /*0030*/  LDCU.64 UR6, c[0x0][0x398] ;  /* 0x00007300ff0677ac */ /* 0x000e6e0008000a00 */
[----:B------:R-:W0:Y:S01]  /*0040*/  LDC R5, c[0x0][0x360] ;  /* 0x0000d800ff057b82 */ /* 0x000e220000000800 */
[----:B-1----:R-:W-:Y:S01]  /*0050*/  UIMAD UR4, UR7, UR6, URZ ;  /* 0x00000006070472a4 */ /* 0x002fe2000f8e02ff */
[----:B0-----:R-:W-:-:S05]  /*0060*/  IMAD R5, R5, UR5, R0 ;  /* 0x0000000505057c24 */ /* 0x001fca000f8e0200 */
[----:B------:R-:W-:-:S13]  /*0070*/  ISETP.GE.AND P0, PT, R5, UR4, PT ;  /* 0x0000000405007c0c */ /* 0x000fda000bf06270 */
[----:B------:R-:W-:Y:S05]  /*0080*/  @P0 EXIT ;  /* 0x000000000000094d */ /* 0x000fea0003800000 */
[----:B------:R-:W-:Y:S01]  /*0090*/  MOV R0, UR7 ;  /* 0x0000000700007c02 */ /* 0x000fe20008000f00 */
[----:B------:R-:W-:Y:S01]  /*00a0*/  UISETP.LT.AND UP0, UPT, UR7, UR6, UPT ;  /* 0x000000060700728c */ /* 0x000fe2000bf01270 */
[----:B------:R-:W0:Y:S02]  /*00b0*/  LDCU.64 UR16, c[0x0][0x358] ;  /* 0x00006b00ff1077ac */ /* 0x000e240008000a00 */
[----:B------:R-:W-:Y:S01]  /*00c0*/  IABS R7, R0 ;  /* 0x0000000000077213 */ /* 0x000fe20000000000 */
[----:B------:R-:W-:-:S03]  /*00d0*/  USEL UR4, UR7, UR6, UP0 ;  /* 0x0000000607047287 */ /* 0x000fc60008000000 */
[----:B------:R-:W1:Y:S01]  /*00e0*/  I2F.RP R0, R7 ;  /* 0x0000000700007306 */ /* 0x000e620000209400 */
[----:B------:R-:W-:-:S07]  /*00f0*/  UISETP.GE.AND UP0, UPT, UR4, 0x1, UPT ;  /* 0x000000010400788c */ /* 0x000fce000bf06270 */
[----:B-1----:R-:W1:Y:S02]  /*0100*/  MUFU.RCP R0, R0 ;  /* 0x0000000000007308 */ /* 0x002e640000001000 */
[----:B-1----:R-:W-:-:S06]  /*0110*/  IADD3 R2, PT, PT, R0, 0xffffffe, RZ ;  /* 0x0ffffffe00027810 */ /* 0x002fcc0007ffe0ff */
[----:B------:R1:W2:Y:S02]  /*0120*/  F2I.FTZ.U32.TRUNC.NTZ R3, R2 ;  /* 0x0000000200037305 */ /* 0x0002a4000021f000 */
[----:B-1----:R-:W-:Y:S02]  /*0130*/  HFMA2 R2, -RZ, RZ, 0, 0 ;  /* 0x00000000ff027431 */ /* 0x002fe400000001ff */
[----:B--2---:R-:W-:-:S04]  /*0140*/  IMAD.MOV R4, RZ, RZ, -R3 ;  /* 0x000000ffff047224 */ /* 0x004fc800078e0a03 */
[----:B------:R-:W-:Y:S01]  /*0150*/  IMAD R9, R4, R7, RZ ;  /* 0x0000000704097224 */ /* 0x000fe200078e02ff */
[----:B------:R-:W-:-:S03]  /*0160*/  IABS R4, R5 ;  /* 0x0000000500047213 */ /* 0x000fc60000000000 */
[----:B------:R-:W-:-:S06]  /*0170*/  IMAD.HI.U32 R3, R3, R9, R2 ;  /* 0x0000000903037227 */ /* 0x000fcc00078e0002 */
[----:B------:R-:W-:-:S05]  /*0180*/  IMAD.HI.U32 R0, R3, R4, RZ ;  /* 0x0000000403007227 */ /* 0x000fca00078e00ff */
[----:B------:R-:W-:-:S05]  /*0190*/  IADD3 R3, PT, PT, -R0, RZ, RZ ;  /* 0x000000ff00037210 */ /* 0x000fca0007ffe1ff */
[C---:B------:R-:W-:Y:S02]  /*01a0*/  IMAD R4, R7.reuse, R3, R4 ;  /* 0x0000000307047224 */ /* 0x040fe400078e0204 */
[----:B------:R-:W1:Y:S03]  /*01b0*/  LDC.64 R2, c[0x0][0x390] ;  /* 0x0000e400ff027b82 */ /* 0x000e660000000a00 */
[----:B------:R-:W-:-:S13]  /*01c0*/  ISETP.GT.U32.AND P2, PT, R7, R4, PT ;  /* 0x000000040700720c */ /* 0x000fda0003f44070 */
[----:B------:R-:W-:Y:S01]  /*01d0*/  @!P2 IMAD.IADD R4, R4, 0x1, -R7 ;  /* 0x000000010404a824 */ /* 0x000fe200078e0a07 */
[----:B------:R-:W-:Y:S02]  /*01e0*/  @!P2 IADD3 R0, PT, PT, R0, 0x1, RZ ;  /* 0x000000010000a810 */ /* 0x000fe40007ffe0ff */
[----:B------:R-:W-:Y:S02]  /*01f0*/  ISETP.NE.AND P2, PT, RZ, UR7, PT ;  /* 0x00000007ff007c0c */ /* 0x000fe4000bf45270 */
[----:B------:R-:W-:Y:S02]  /*0200*/  ISETP.GE.U32.AND P0, PT, R4, R7, PT ;  /* 0x000000070400720c */ /* 0x000fe40003f06070 */
[C---:B------:R-:W-:Y:S01]  /*0210*/  LOP3.LUT R4, R5.reuse, UR7, RZ, 0x3c, !PT ;  /* 0x0000000705047c12 */ /* 0x040fe2000f8e3cff */
[----:B-1----:R-:W-:-:S03]  /*0220*/  IMAD.WIDE R2, R5, 0x8, R2 ;  /* 0x0000000805027825 */ /* 0x002fc600078e0202 */
[----:B------:R-:W-:Y:S02]  /*0230*/  ISETP.GE.AND P1, PT, R4, RZ, PT ;  /* 0x000000ff0400720c */ /* 0x000fe40003f26270 */
[----:B0-----:R0:W-:Y:S05]  /*0240*/  STG.E.64 desc[UR16][R2.64], RZ ;  /* 0x000000ff02007986 */ /* 0x0011ea000c101b10 */
[----:B------:R-:W-:Y:S02]  /*0250*/  @P0 IADD3 R0, PT, PT, R0, 0x1, RZ ;  /* 0x0000000100000810 */ /* 0x000fe40007ffe0ff */
[----:B------:R-:W-:-:S04]  /*0260*/  PLOP3.LUT P0, PT, PT, PT, UP0, 0x80, 0x8 ;  /* 0x000000000008781c */ /* 0x000fc80003f0f008 */
[----:B------:R-:W-:Y:S01]  /*0270*/  @!P1 IMAD.MOV R0, RZ, RZ, -R0 ;  /* 0x000000ffff009224 */ /* 0x000fe200078e0a00 */
[----:B------:R-:W-:-:S08]  /*0280*/  @!P2 LOP3.LUT R0, RZ, UR7, RZ, 0x33, !PT ;  /* 0x00000007ff00ac12 */ /* 0x000fd0000f8e33ff */
[----:B0-----:R-:W-:Y:S05]  /*0290*/  @!P0 EXIT ;  /* 0x000000000000894d */ /* 0x001fea0003800000 */
[----:B------:R-:W-:Y:S01]  /*02a0*/  IADD3 R6, PT, PT, -R0, RZ, RZ ;  /* 0x000000ff00067210 */ /* 0x000fe20007ffe1ff */
[----:B------:R-:W-:Y:S01]  /*02b0*/  ULOP3.LUT UR8, UR7, 0x7ffffffc, URZ, 0xc0, !UPT ;  /* 0x7ffffffc07087892 */ /* 0x000fe2000f8ec0ff */
[----:B------:R-:W-:Y:S01]  /*02c0*/  CS2R R14, SRZ ;  /* 0x00000000000e7805 */ /* 0x000fe2000001ff00 */
[----:B------:R-:W-:Y:S02]  /*02d0*/  ULOP3.LUT UR14, UR7, 0x3, URZ, 0xc0, !UPT ;  /* 0x00000003070e7892 */ /* 0x000fe4000f8ec0ff */
[----:B------:R-:W-:Y:S01]  /*02e0*/  IMAD R6, R6, UR7, R5 ;  /* 0x0000000706067c24 */ /* 0x000fe2000f8e0205 */
[----:B------:R-:W-:Y:S01]  /*02f0*/  UIADD3 UR10, UPT, UPT, -UR8, URZ, URZ ;  /* 0x000000ff080a7290 */ /* 0x000fe2000fffe1ff */
[----:B------:R-:W-:-:S03]  /*0300*/  UMOV UR4, URZ ;  /* 0x000000ff00047c82 */ /* 0x000fc60008000000 */
[----:B------:R-:W-:-:S08]  /*0310*/  IADD3 R8, PT, PT, R6, 0x3, RZ ;  /* 0x0000000306087810 */ /* 0x000fd00007ffe0ff */
.L_x_57:
[----:B0-----:R-:W0:Y:S01]  /*0320*/  LDCU.64 UR18, c[0x0][0x398] ;  /* 0x00007300ff1277ac */ /* 0x001e220008000a00 */
[----:B------:R-:W-:Y:S01]  /*0330*/  VIADD R7, R0, UR4 ;  /* 0x0000000400077c36 */ /* 0x000fe20008000000 */
[----:B------:R-:W-:-:S04]  /*0340*/  UMOV UR5, URZ ;  /* 0x000000ff00057c82 */ /* 0x000fc80008000000 */
[----:B-1----:R-:W-:Y:S02]  /*0350*/  IABS R12, R7 ;  /* 0x00000007000c7213 */ /* 0x002fe40000000000 */
[----:B------:R-:W-:Y:S01]  /*0360*/  ISETP.GE.AND P2, PT, R7, RZ, PT ;  /* 0x000000ff0700720c */ /* 0x000fe20003f46270 */
[----:B0-----:R-:W-:Y:S01]  /*0370*/  IMAD.U32 R4, RZ, RZ, UR18 ;  /* 0x00000012ff047e24 */ /* 0x001fe2000f8e00ff */
[----:B------:R-:W-:Y:S02]  /*0380*/  UISETP.GE.U32.AND UP0, UPT, UR19, 0x4, UPT ;  /* 0x000000041300788c */ /* 0x000fe4000bf06070 */
[----:B------:R-:W-:Y:S02]  /*0390*/  UIMAD UR11, UR4, UR19, URZ ;  /* 0x00000013040b72a4 */ /* 0x000fe4000f8e02ff */
[----:B------:R-:W-:-:S04]  /*03a0*/  IABS R10, R4 ;  /* 0x00000004000a7213 */ /* 0x000fc80000000000 */
[----:B------:R-:W0:Y:S08]  /*03b0*/  I2F.RP R9, R10 ;  /* 0x0000000a00097306 */ /* 0x000e300000209400 */
[----:B0-----:R-:W0:Y:S02]  /*03c0*/  MUFU.RCP R9, R9 ;  /* 0x0000000900097308 */ /* 0x001e240000001000 */
[----:B0-----:R-:W-:-:S06]  /*03d0*/  IADD3 R4, PT, PT, R9, 0xffffffe, RZ ;  /* 0x0ffffffe09047810 */ /* 0x001fcc0007ffe0ff */
[----:B------:R0:W1:Y:S02]  /*03e0*/  F2I.FTZ.U32.TRUNC.NTZ R5, R4 ;  /* 0x0000000400057305 */ /* 0x000064000021f000 */
[----:B0-----:R-:W-:Y:S02]  /*03f0*/  MOV R4, RZ ;  /* 0x000000ff00047202 */ /* 0x001fe40000000f00 */
[----:B-1----:R-:W-:-:S05]  /*0400*/  IADD3 R11, PT, PT, RZ, -R5, RZ ;  /* 0x80000005ff0b7210 */ /* 0x002fca0007ffe0ff */
[----:B------:R-:W-:-:S04]  /*0410*/  IMAD R11, R11, R10, RZ ;  /* 0x0000000a0b0b7224 */ /* 0x000fc800078e02ff */
[----:B------:R-:W-:Y:S01]  /*0420*/  IMAD.HI.U32 R5, R5, R11, R4 ;  /* 0x0000000b05057227 */ /* 0x000fe200078e0004 */
[----:B------:R-:W-:-:S05]  /*0430*/  MOV R11, R12 ;  /* 0x0000000c000b7202 */ /* 0x000fca0000000f00 */
[----:B------:R-:W-:-:S04]  /*0440*/  IMAD.HI.U32 R5, R5, R11, RZ ;  /* 0x0000000b05057227 */ /* 0x000fc800078e00ff */
[----:B------:R-:W-:-:S04]  /*0450*/  IMAD.MOV R5, RZ, RZ, -R5 ;  /* 0x000000ffff057224 */ /* 0x000fc800078e0a05 */
[----:B------:R-:W-:-:S05]  /*0460*/  IMAD R9, R10, R5, R11 ;  /* 0x000000050a097224 */ /* 0x000fca00078e020b */
[----:B------:R-:W-:-:S13]  /*0470*/  ISETP.GT.U32.AND P0, PT, R10, R9, PT ;  /* 0x000000090a00720c */ /* 0x000fda0003f04070 */
[----:B------:R-:W-:Y:S02]  /*0480*/  @!P0 IADD3 R9, PT, PT, R9, -R10, RZ ;  /* 0x8000000a09098210 */ /* 0x000fe40007ffe0ff */
[----:B------:R-:W-:Y:S02]  /*0490*/  ISETP.NE.AND P0, PT, RZ, UR18, PT ;  /* 0x00000012ff007c0c */ /* 0x000fe4000bf05270 */
[----:B------:R-:W-:-:S13]  /*04a0*/  ISETP.GT.U32.AND P1, PT, R10, R9, PT ;  /* 0x000000090a00720c */ /* 0x000fda0003f24070 */
[----:B------:R-:W-:-:S05]  /*04b0*/  @!P1 IADD3 R9, PT, PT, R9, -R10, RZ ;  /* 0x8000000a09099210 */ /* 0x000fca0007ffe0ff */
[----:B------:R-:W-:Y:S01]  /*04c0*/  @!P2 IMAD.MOV R9, RZ, RZ, -R9 ;  /* 0x000000ffff09a224 */ /* 0x000fe200078e0a09 */
[----:B------:R-:W-:Y:S01]  /*04d0*/  @!P0 LOP3.LUT R9, RZ, UR18, RZ, 0x33, !PT ;  /* 0x00000012ff098c12 */ /* 0x000fe2000f8e33ff */
[----:B--2---:R-:W-:Y:S06]  /*04e0*/  BRA.U !UP0, `(.L_x_53) ;  /* 0x0000000908447547 */ /* 0x004fec000b800000 */
[----:B------:R-:W-:Y:S01]  /*04f0*/  IABS R10, UR19 ;  /* 0x00000013000a7c13 */ /* 0x000fe20008000000 */
[----:B------:R-:W0:Y:S01]  /*0500*/  LDCU.64 UR6, c[0x0][0x388] ;  /* 0x00007100ff0677ac */ /* 0x000e220008000a00 */
[----:B------:R-:W1:Y:S02]  /*0510*/  LDC.64 R4, c[0x0][0x380] ;  /* 0x0000e000ff047b82 */ /* 0x000e640000000a00 */
[----:B------:R-:W2:Y:S01]  /*0520*/  I2F.RP R7, R10 ;  /* 0x0000000a00077306 */ /* 0x000ea20000209400 */
[----:B------:R-:W3:Y:S01]  /*0530*/  LDCU UR9, c[0x0][0x39c] ;  /* 0x00007380ff0977ac */ /* 0x000ee20008000800 */
[----:B------:R-:W-:-:S06]  /*0540*/  UMOV UR5, UR10 ;  /* 0x0000000a00057c82 */ /* 0x000fcc0008000000 */
[----:B--2---:R-:W2:Y:S01]  /*0550*/  MUFU.RCP R7, R7 ;  /* 0x0000000700077308 */ /* 0x004ea20000001000 */
[----:B0-----:R-:W-:-:S04]  /*0560*/  UIMAD.WIDE.U32 UR6, UR11, 0x8, UR6 ;  /* 0x000000080b0678a5 */ /* 0x001fc8000f8e0006 */
[----:B------:R-:W-:-:S04]  /*0570*/  UIADD3 UR6, UP0, UPT, UR6, 0x10, URZ ;  /* 0x0000001006067890 */ /* 0x000fc8000ff1e0ff */
[----:B------:R-:W-:Y:S01]  /*0580*/  UIADD3.X UR7, UPT, UPT, URZ, UR7, URZ, UP0, !UPT ;  /* 0x00000007ff077290 */ /* 0x000fe200087fe4ff */
[----:B--2---:R-:W-:Y:S02]  /*0590*/  IADD3 R12, PT, PT, R7, 0xffffffe, RZ ;  /* 0x0ffffffe070c7810 */ /* 0x004fe40007ffe0ff */
[----:B------:R-:W-:Y:S02]  /*05a0*/  MOV R7, R8 ;  /* 0x0000000800077202 */ /* 0x000fe40000000f00 */
[----:B------:R0:W2:Y:S02]  /*05b0*/  F2I.FTZ.U32.TRUNC.NTZ R13, R12 ;  /* 0x0000000c000d7305 */ /* 0x0000a4000021f000 */
[----:B0-----:R-:W-:Y:S01]  /*05c0*/  IMAD.MOV.U32 R12, RZ, RZ, RZ ;  /* 0x000000ffff0c7224 */ /* 0x001fe200078e00ff */
[----:B--2---:R-:W-:-:S05]  /*05d0*/  IADD3 R11, PT, PT, RZ, -R13, RZ ;  /* 0x8000000dff0b7210 */ /* 0x004fca0007ffe0ff */
[----:B------:R-:W-:-:S04]  /*05e0*/  IMAD R11, R11, R10, RZ ;  /* 0x0000000a0b0b7224 */ /* 0x000fc800078e02ff */
[----:B-1-3--:R-:W-:-:S07]  /*05f0*/  IMAD.HI.U32 R11, R13, R11, R12 ;  /* 0x0000000b0d0b7227 */ /* 0x00afce00078e000c */
.L_x_54:
[----:B------:R-:W-:Y:S01]  /*0600*/  IADD3 R16, PT, PT, R7, -0x3, RZ ;  /* 0xfffffffd07107810 */ /* 0x000fe20007ffe0ff */
[----:B------:R-:W-:Y:S01]  /*0610*/  UMOV UR19, UR9 ;  /* 0x0000000900137c82 */ /* 0x000fe20008000000 */
[----:B------:R-:W-:Y:S02]  /*0620*/  MOV R17, UR7 ;  /* 0x0000000700117c02 */ /* 0x000fe40008000f00 */
[----:B-1----:R-:W-:Y:S02]  /*0630*/  IABS R13, R16 ;  /* 0x00000010000d7213 */ /* 0x002fe40000000000 */
[----:B------:R-:W-:Y:S02]  /*0640*/  IABS R12, UR19 ;  /* 0x00000013000c7c13 */ /* 0x000fe40008000000 */
[----:B------:R-:W-:Y:S01]  /*0650*/  ISETP.GE.AND P1, PT, R16, RZ, PT ;  /* 0x000000ff1000720c */ /* 0x000fe20003f26270 */
[----:B------:R-:W-:Y:S01]  /*0660*/  IMAD.HI.U32 R11, R11, R13, RZ ;  /* 0x0000000d0b0b7227 */ /* 0x000fe200078e00ff */
[----:B------:R-:W-:-:S03]  /*0670*/  MOV R16, UR6 ;  /* 0x0000000600107c02 */ /* 0x000fc60008000f00 */
[----:B------:R-:W-:-:S03]  /*0680*/  IMAD.MOV R11, RZ, RZ, -R11 ;  /* 0x000000ffff0b7224 */ /* 0x000fc600078e0a0b */
[----:B------:R-:W2:Y:S01]  /*0690*/  LDG.E.64 R16, desc[UR16][R16.64+-0x10] ;  /* 0xfffff01010107981 */ /* 0x000ea2000c1e1b00 */
[----:B------:R-:W-:Y:S01]  /*06a0*/  IMAD R11, R12, R11, R13 ;  /* 0x0000000b0c0b7224 */ /* 0x000fe200078e020d */
[----:B------:R-:W-:-:S04]  /*06b0*/  LOP3.LUT R13, RZ, UR19, RZ, 0x33, !PT ;  /* 0x00000013ff0d7c12 */ /* 0x000fc8000f8e33ff */
[----:B------:R-:W-:-:S13]  /*06c0*/  ISETP.GT.U32.AND P0, PT, R10, R11, PT ;  /* 0x0000000b0a00720c */ /* 0x000fda0003f04070 */
[----:B------:R-:W-:-:S04]  /*06d0*/  @!P0 IADD3 R11, PT, PT, R11, -R12, RZ ;  /* 0x8000000c0b0b8210 */ /* 0x000fc80007ffe0ff */
[----:B------:R-:W-:-:S13]  /*06e0*/  ISETP.GT.U32.AND P0, PT, R10, R11, PT ;  /* 0x0000000b0a00720c */ /* 0x000fda0003f04070 */
[----:B------:R-:W-:Y:S02]  /*06f0*/  @!P0 IADD3 R11, PT, PT, R11, -R12, RZ ;  /* 0x8000000c0b0b8210 */ /* 0x000fe40007ffe0ff */
[----:B------:R-:W-:-:S03]  /*0700*/  ISETP.NE.AND P0, PT, RZ, UR19, PT ;  /* 0x00000013ff007c0c */ /* 0x000fc6000bf05270 */
[----:B------:R-:W-:-:S05]  /*0710*/  @!P1 IMAD.MOV R11, RZ, RZ, -R11 ;  /* 0x000000ffff0b9224 */ /* 0x000fca00078e0a0b */
[----:B------:R-:W-:-:S05]  /*0720*/  SEL R10, R13, R11, !P0 ;  /* 0x0000000b0d0a7207 */ /* 0x000fca0004000000 */
[----:B------:R-:W-:-:S04]  /*0730*/  IMAD R19, R9, UR19, R10 ;  /* 0x0000001309137c24 */ /* 0x000fc8000f8e020a */
[----:B------:R-:W-:-:S06]  /*0740*/  IMAD.WIDE R18, R19, 0x8, R4 ;  /* 0x0000000813127825 */ /* 0x000fcc00078e0204 */
[----:B------:R-:W2:Y:S01]  /*0750*/  LDG.E.64 R18, desc[UR16][R18.64] ;  /* 0x0000001012127981 */ /* 0x000ea2000c1e1b00 */
[----:B------:R-:W0:Y:S08]  /*0760*/  I2F.RP R22, R12 ;  /* 0x0000000c00167306 */ /* 0x000e300000209400 */
[----:B0-----:R-:W0:Y:S02]  /*0770*/  MUFU.RCP R22, R22 ;  /* 0x0000001600167308 */ /* 0x001e240000001000 */
[----:B0-----:R-:W-:-:S06]  /*0780*/  VIADD R23, R22, 0xffffffe ;  /* 0x0ffffffe16177836 */ /* 0x001fcc0000000000 */
[----:B------:R-:W0:Y:S01]  /*0790*/  F2I.FTZ.U32.TRUNC.NTZ R11, R23 ;  /* 0x00000017000b7305 */ /* 0x000e22000021f000 */
[----:B------:R-:W-:Y:S01]  /*07a0*/  HFMA2 R10, -RZ, RZ, 0, 0 ;  /* 0x00000000ff0a7431 */ /* 0x000fe200000001ff */
[----:B------:R-:W-:-:S04]  /*07b0*/  IADD3 R20, PT, PT, R7, -0x2, RZ ;  /* 0xfffffffe07147810 */ /* 0x000fc80007ffe0ff */
[----:B------:R-:W-:Y:S02]  /*07c0*/  IABS R24, R20 ;  /* 0x0000001400187213 */ /* 0x000fe40000000000 */
[----:B0-----:R-:W-:-:S05]  /*07d0*/  IADD3 R21, PT, PT, RZ, -R11, RZ ;  /* 0x8000000bff157210 */ /* 0x001fca0007ffe0ff */
[----:B------:R-:W-:-:S04]  /*07e0*/  IMAD R21, R21, R12, RZ ;  /* 0x0000000c15157224 */ /* 0x000fc800078e02ff */
[----:B------:R-:W-:-:S04]  /*07f0*/  IMAD.HI.U32 R11, R11, R21, R10 ;  /* 0x000000150b0b7227 */ /* 0x000fc800078e000a */
[----:B------:R-:W-:-:S04]  /*0800*/  IMAD.MOV.U32 R21, RZ, RZ, R24 ;  /* 0x000000ffff157224 */ /* 0x000fc800078e0018 */
[----:B------:R-:W-:-:S05]  /*0810*/  IMAD.HI.U32 R10, R11, R21, RZ ;  /* 0x000000150b0a7227 */ /* 0x000fca00078e00ff */
[----:B------:R-:W-:-:S05]  /*0820*/  IADD3 R10, PT, PT, -R10, RZ, RZ ;  /* 0x000000ff0a0a7210 */ /* 0x000fca0007ffe1ff */
[----:B------:R-:W-:Y:S01]  /*0830*/  IMAD R21, R12, R10, R21 ;  /* 0x0000000a0c157224 */ /* 0x000fe200078e0215 */
[----:B------:R-:W-:-:S04]  /*0840*/  MOV R10, R12 ;  /* 0x0000000c000a7202 */ /* 0x000fc80000000f00 */
[----:B------:R-:W-:Y:S02]  /*0850*/  ISETP.GT.U32.AND P1, PT, R10, R21, PT ;  /* 0x000000150a00720c */ /* 0x000fe40003f24070 */
[----:B------:R-:W-:-:S11]  /*0860*/  ISETP.GE.AND P2, PT, R20, RZ, PT ;  /* 0x000000ff1400720c */ /* 0x000fd60003f46270 */
[----:B------:R-:W-:-:S04]  /*0870*/  @!P1 IADD3 R21, PT, PT, R21, -R12, RZ ;  /* 0x8000000c15159210 */ /* 0x000fc80007ffe0ff */
[----:B------:R-:W-:-:S13]  /*0880*/  ISETP.GT.U32.AND P1, PT, R10, R21, PT ;  /* 0x000000150a00720c */ /* 0x000fda0003f24070 */
[----:B------:R-:W-:-:S05]  /*0890*/  @!P1 IMAD.IADD R21, R21, 0x1, -R12 ;  /* 0x0000000115159824 */ /* 0x000fca00078e0a0c */
[----:B------:R-:W-:Y:S01]  /*08a0*/  @!P2 IADD3 R21, PT, PT, -R21, RZ, RZ ;  /* 0x000000ff1515a210 */ /* 0x000fe20007ffe1ff */
[CC--:B--2---:R-:W-:Y:S01]  /*08b0*/  FMUL R20, R18.reuse, R16.reuse ;  /* 0x0000001012147220 */ /* 0x0c4fe20000400000 */
[-C--:B------:R-:W-:Y:S01]  /*08c0*/  FMUL R18, R18, R17.reuse ;  /* 0x0000001112127220 */ /* 0x080fe20000400000 */
[C---:B------:R-:W-:Y:S01]  /*08d0*/  FMUL R17, R19.reuse, R17 ;  /* 0x0000001113117220 */ /* 0x040fe20000400000 */
[----:B------:R-:W-:Y:S01]  /*08e0*/  FMUL R19, R19, R16 ;  /* 0x0000001013137220 */ /* 0x000fe20000400000 */
[----:B------:R-:W-:Y:S02]  /*08f0*/  SEL R16, R13, R21, !P0 ;  /* 0x000000150d107207 */ /* 0x000fe40004000000 */
[----:B------:R-:W-:Y:S01]  /*0900*/  FADD R17, R20, -R17 ;  /* 0x8000001114117221 */ /* 0x000fe20000000000 */
[----:B------:R-:W-:Y:S02]  /*0910*/  FADD R18, R18, R19 ;  /* 0x0000001312127221 */ /* 0x000fe40000000000 */
[----:B------:R-:W-:-:S02]  /*0920*/  IMAD R21, R9, UR19, R16 ;  /* 0x0000001309157c24 */ /* 0x000fc4000f8e0210 */
[----:B------:R-:W-:Y:S01]  /*0930*/  FADD R14, R17, R14 ;  /* 0x0000000e110e7221 */ /* 0x000fe20000000000 */
[----:B------:R-:W-:Y:S01]  /*0940*/  FADD R15, R18, R15 ;  /* 0x0000000f120f7221 */ /* 0x000fe20000000000 */
[----:B------:R-:W-:Y:S01]  /*0950*/  MOV R18, UR6 ;  /* 0x0000000600127c02 */ /* 0x000fe20008000f00 */
[----:B------:R-:W-:Y:S01]  /*0960*/  IMAD.WIDE R16, R21, 0x8, R4 ;  /* 0x0000000815107825 */ /* 0x000fe200078e0204 */
[----:B------:R-:W-:Y:S02]  /*0970*/  MOV R19, UR7 ;  /* 0x0000000700137c02 */ /* 0x000fe40008000f00 */
[----:B------:R0:W-:Y:S04]  /*0980*/  STG.E.64 desc[UR16][R2.64], R14 ;  /* 0x0000000e02007986 */ /* 0x0001e8000c101b10 */
[----:B------:R-:W2:Y:S04]  /*0990*/  LDG.E.64 R18, desc[UR16][R18.64+-0x8] ;  /* 0xfffff81012127981 */ /* 0x000ea8000c1e1b00 */
[----:B------:R-:W2:Y:S01]  /*09a0*/  LDG.E.64 R16, desc[UR16][R16.64] ;  /* 0x0000001010107981 */ /* 0x000ea2000c1e1b00 */
[----:B------:R-:W-:-:S05]  /*09b0*/  VIADD R20, R7, 0xffffffff ;  /* 0xffffffff07147836 */ /* 0x000fca0000000000 */
[----:B------:R-:W-:-:S05]  /*09c0*/  IABS R22, R20 ;  /* 0x0000001400167213 */ /* 0x000fca0000000000 */
[----:B------:R-:W-:-:S05]  /*09d0*/  IMAD.HI.U32 R21, R11, R22, RZ ;  /* 0x000000160b157227 */ /* 0x000fca00078e00ff */
[----:B------:R-:W-:-:S05]  /*09e0*/  IADD3 R21, PT, PT, -R21, RZ, RZ ;  /* 0x000000ff15157210 */ /* 0x000fca0007ffe1ff */
[----:B------:R-:W-:-:S05]  /*09f0*/  IMAD R21, R12, R21, R22 ;  /* 0x000000150c157224 */ /* 0x000fca00078e0216 */
[----:B------:R-:W-:Y:S02]  /*0a00*/  ISETP.GT.U32.AND P1, PT, R10, R21, PT ;  /* 0x000000150a00720c */ /* 0x000fe40003f24070 */
[----:B------:R-:W-:-:S11]  /*0a10*/  ISETP.GE.AND P2, PT, R20, RZ, PT ;  /* 0x000000ff1400720c */ /* 0x000fd60003f46270 */
[----:B------:R-:W-:-:S04]  /*0a20*/  @!P1 IADD3 R21, PT, PT, R21, -R12, RZ ;  /* 0x8000000c15159210 */ /* 0x000fc80007ffe0ff */
[----:B------:R-:W-:-:S13]  /*0a30*/  ISETP.GT.U32.AND P1, PT, R10, R21, PT ;  /* 0x000000150a00720c */ /* 0x000fda0003f24070 */
[----:B------:R-:W-:-:S05]  /*0a40*/  @!P1 IADD3 R21, PT, PT, R21, -R12, RZ ;  /* 0x8000000c15159210 */ /* 0x000fca0007ffe0ff */
[----:B------:R-:W-:Y:S02]  /*0a50*/  @!P2 IMAD.MOV R21, RZ, RZ, -R21 ;  /* 0x000000ffff15a224 */ /* 0x000fe400078e0a15 */
        /* <DEDUP_REMOVED lines=8> */
[----:B0-----:R-:W-:Y:S01]  /*0ae0*/  FADD R14, R14, R19 ;  /* 0x000000130e0e7221 */ /* 0x001fe20000000000 */
[----:B------:R-:W-:Y:S01]  /*0af0*/  FADD R15, R15, R16 ;  /* 0x000000100f0f7221 */ /* 0x000fe20000000000 */
[----:B------:R-:W-:Y:S01]  /*0b00*/  MOV R18, UR6 ;  /* 0x0000000600127c02 */ /* 0x000fe20008000f00 */
[----:B------:R-:W-:Y:S01]  /*0b10*/  IMAD.WIDE R16, R17, 0x8, R4 ;  /* 0x0000000811107825 */ /* 0x000fe200078e0204 */
[----:B------:R-:W-:Y:S02]  /*0b20*/  MOV R19, UR7 ;  /* 0x0000000700137c02 */ /* 0x000fe40008000f00 */
[----:B------:R0:W-:Y:S04]  /*0b30*/  STG.E.64 desc[UR16][R2.64], R14 ;  /* 0x0000000e02007986 */ /* 0x0001e8000c101b10 */
[----:B------:R-:W2:Y:S04]  /*0b40*/  LDG.E.64 R16, desc[UR16][R16.64] ;  /* 0x0000001010107981 */ /* 0x000ea8000c1e1b00 */
[----:B------:R-:W2:Y:S01]  /*0b50*/  LDG.E.64 R18, desc[UR16][R18.64] ;  /* 0x0000001012127981 */ /* 0x000ea2000c1e1b00 */
[----:B------:R-:W-:-:S05]  /*0b60*/  IABS R21, R7 ;  /* 0x0000000700157213 */ /* 0x000fca0000000000 */
[----:B------:R-:W-:-:S05]  /*0b70*/  IMAD.HI.U32 R20, R11, R21, RZ ;  /* 0x000000150b147227 */ /* 0x000fca00078e00ff */
[----:B------:R-:W-:-:S05]  /*0b80*/  IADD3 R20, PT, PT, -R20, RZ, RZ ;  /* 0x000000ff14147210 */ /* 0x000fca0007ffe1ff */
[----:B------:R-:W-:-:S05]  /*0b90*/  IMAD R21, R12, R20, R21 ;  /* 0x000000140c157224 */ /* 0x000fca00078e0215 */
[----:B------:R-:W-:Y:S02]  /*0ba0*/  ISETP.GT.U32.AND P1, PT, R10, R21, PT ;  /* 0x000000150a00720c */ /* 0x000fe40003f24070 */
[----:B------:R-:W-:-:S11]  /*0bb0*/  ISETP.GE.AND P2, PT, R7, RZ, PT ;  /* 0x000000ff0700720c */ /* 0x000fd60003f46270 */
[----:B------:R-:W-:-:S05]  /*0bc0*/  @!P1 IMAD.IADD R21, R21, 0x1, -R12 ;  /* 0x0000000115159824 */ /* 0x000fca00078e0a0c */
[----:B------:R-:W-:-:S13]  /*0bd0*/  ISETP.GT.U32.AND P1, PT, R10, R21, PT ;  /* 0x000000150a00720c */ /* 0x000fda0003f24070 */
[----:B------:R-:W-:-:S04]  /*0be0*/  @!P1 IADD3 R21, PT, PT, R21, -R12, RZ ;  /* 0x8000000c15159210 */ /* 0x000fc80007ffe0ff */
[----:B------:R-:W-:-:S04]  /*0bf0*/  @!P2 IADD3 R21, PT, PT, -R21, RZ, RZ ;  /* 0x000000ff1515a210 */ /* 0x000fc80007ffe1ff */
[----:B------:R-:W-:Y:S01]  /*0c00*/  SEL R20, R13, R21, !P0 ;  /* 0x000000150d147207 */ /* 0x000fe20004000000 */
[CC--:B--2---:R-:W-:Y:S01]  /*0c10*/  FMUL R12, R16.reuse, R18.reuse ;  /* 0x00000012100c7220 */ /* 0x0c4fe20000400000 */
[-C--:B------:R-:W-:Y:S01]  /*0c20*/  FMUL R16, R16, R19.reuse ;  /* 0x0000001310107220 */ /* 0x080fe20000400000 */
[C---:B------:R-:W-:Y:S01]  /*0c30*/  FMUL R19, R17.reuse, R19 ;  /* 0x0000001311137220 */ /* 0x040fe20000400000 */
[----:B------:R-:W-:-:S03]  /*0c40*/  FMUL R17, R17, R18 ;  /* 0x0000001211117220 */ /* 0x000fc60000400000 */
[----:B------:R-:W-:Y:S01]  /*0c50*/  FADD R19, R12, -R19 ;  /* 0x800000130c137221 */ /* 0x000fe20000000000 */
[----:B------:R-:W-:Y:S01]  /*0c60*/  FADD R16, R16, R17 ;  /* 0x0000001110107221 */ /* 0x000fe20000000000 */
[----:B------:R-:W-:Y:S02]  /*0c70*/  IMAD R17, R9, UR19, R20 ;  /* 0x0000001309117c24 */ /* 0x000fe4000f8e0214 */
[----:B------:R-:W-:Y:S01]  /*0c80*/  FADD R12, R14, R19 ;  /* 0x000000130e0c7221 */ /* 0x000fe20000000000 */
[----:B------:R-:W-:Y:S01]  /*0c90*/  FADD R13, R15, R16 ;  /* 0x000000100f0d7221 */ /* 0x000fe20000000000 */
[----:B------:R-:W-:Y:S01]  /*0ca0*/  IMAD.WIDE R18, R17, 0x8, R4 ;  /* 0x0000000811127825 */ /* 0x000fe200078e0204 */
[----:B------:R-:W-:-:S03]  /*0cb0*/  MOV R16, UR6 ;  /* 0x0000000600107c02 */ /* 0x000fc60008000f00 */
[----:B------:R-:W-:Y:S01]  /*0cc0*/  IMAD.U32 R17, RZ, RZ, UR7 ;  /* 0x00000007ff117e24 */ /* 0x000fe2000f8e00ff */
[----:B------:R1:W-:Y:S04]  /*0cd0*/  STG.E.64 desc[UR16][R2.64], R12 ;  /* 0x0000000c02007986 */ /* 0x0003e8000c101b10 */
[----:B0-----:R-:W2:Y:S04]  /*0ce0*/  LDG.E.64 R14, desc[UR16][R18.64] ;  /* 0x00000010120e7981 */ /* 0x001ea8000c1e1b00 */
[----:B------:R-:W2:Y:S01]  /*0cf0*/  LDG.E.64 R16, desc[UR16][R16.64+0x8] ;  /* 0x0000081010107981 */ /* 0x000ea2000c1e1b00 */
[----:B------:R-:W-:-:S02]  /*0d00*/  UIADD3 UR6, UP0, UPT, UR6, 0x20, URZ ;  /* 0x0000002006067890 */ /* 0x000fc4000ff1e0ff */
[----:B------:R-:W-:Y:S02]  /*0d10*/  UIADD3 UR5, UPT, UPT, UR5, 0x4, URZ ;  /* 0x0000000405057890 */ /* 0x000fe4000fffe0ff */
[----:B------:R-:W-:Y:S02]  /*0d20*/  UIADD3.X UR7, UPT, UPT, URZ, UR7, URZ, UP0, !UPT ;  /* 0x00000007ff077290 */ /* 0x000fe400087fe4ff */
[----:B------:R-:W-:Y:S01]  /*0d30*/  UISETP.NE.AND UP0, UPT, UR5, URZ, UPT ;  /* 0x000000ff0500728c */ /* 0x000fe2000bf05270 */
[----:B------:R-:W-:Y:S01]  /*0d40*/  IADD3 R7, PT, PT, R7, 0x4, RZ ;  /* 0x0000000407077810 */ /* 0x000fe20007ffe0ff */
[CC--:B--2---:R-:W-:Y:S01]  /*0d50*/  FMUL R20, R14.reuse, R16.reuse ;  /* 0x000000100e147220 */ /* 0x0c4fe20000400000 */
[CC--:B------:R-:W-:Y:S01]  /*0d60*/  FMUL R21, R15.reuse, R17.reuse ;  /* 0x000000110f157220 */ /* 0x0c0fe20000400000 */
[----:B------:R-:W-:Y:S01]  /*0d70*/  FMUL R14, R14, R17 ;  /* 0x000000110e0e7220 */ /* 0x000fe20000400000 */
[----:B------:R-:W-:Y:S02]  /*0d80*/  FMUL R15, R15, R16 ;  /* 0x000000100f0f7220 */ /* 0x000fe40000400000 */
[----:B------:R-:W-:-:S02]  /*0d90*/  FADD R21, R20, -R21 ;  /* 0x8000001514157221 */ /* 0x000fc40000000000 */
[----:B------:R-:W-:Y:S02]  /*0da0*/  FADD R20, R14, R15 ;  /* 0x0000000f0e147221 */ /* 0x000fe40000000000 */
[----:B------:R-:W-:Y:S02]  /*0db0*/  FADD R14, R12, R21 ;  /* 0x000000150c0e7221 */ /* 0x000fe40000000000 */
[----:B------:R-:W-:-:S05]  /*0dc0*/  FADD R15, R13, R20 ;  /* 0x000000140d0f7221 */ /* 0x000fca0000000000 */
[----:B------:R1:W-:Y:S01]  /*0dd0*/  STG.E.64 desc[UR16][R2.64], R14 ;  /* 0x0000000e02007986 */ /* 0x0003e2000c101b10 */
[----:B------:R-:W-:Y:S05]  /*0de0*/  BRA.U UP0, `(.L_x_54) ;  /* 0xfffffff900047547 */ /* 0x000fea000b83ffff */
[----:B------:R-:W-:-:S05]  /*0df0*/  UMOV UR5, UR8 ;  /* 0x0000000800057c82 */ /* 0x000fca0008000000 */
.L_x_53:
[----:B------:R-:W-:-:S09]  /*0e00*/  UISETP.NE.AND UP0, UPT, UR14, URZ, UPT ;  /* 0x000000ff0e00728c */ /* 0x000fd2000bf05270 */
[----:B------:R-:W-:Y:S05]  /*0e10*/  BRA.U !UP0, `(.L_x_55) ;  /* 0x0000000508f47547 */ /* 0x000fea000b800000 */
[----:B------:R-:W-:Y:S02]  /*0e20*/  UISETP.NE.AND UP1, UPT, UR14, 0x1, UPT ;  /* 0x000000010e00788c */ /* 0x000fe4000bf25270 */
[----:B------:R-:W-:-:S07]  /*0e30*/  ULOP3.LUT UP0, URZ, UR19, 0x1, URZ, 0xc0, !UPT ;  /* 0x0000000113ff7892 */ /* 0x000fce000f80c0ff */
[----:B------:R-:W-:Y:S05]  /*0e40*/  BRA.U !UP1, `(.L_x_56) ;  /* 0x0000000509347547 */ /* 0x000fea000b800000 */
[----:B-1----:R-:W-:Y:S01]  /*0e50*/  IABS R12, UR19 ;  /* 0x00000013000c7c13 */ /* 0x002fe20008000000 */
[----:B------:R-:W-:Y:S02]  /*0e60*/  HFMA2 R16, -RZ, RZ, 0, 0 ;  /* 0x00000000ff107431 */ /* 0x000fe400000001ff */
[----:B------:R-:W-:Y:S01]  /*0e70*/  VIADD R13, R6, UR5 ;  /* 0x00000005060d7c36 */ /* 0x000fe20008000000 */
[----:B------:R-:W0:Y:S01]  /*0e80*/  LDCU.128 UR20, c[0x0][0x380] ;  /* 0x00007000ff1477ac */ /* 0x000e220008000c00 */
[----:B------:R-:W1:Y:S01]  /*0e90*/  I2F.RP R4, R12 ;  /* 0x0000000c00047306 */ /* 0x000e620000209400 */
[----:B------:R-:W-:Y:S02]  /*0ea0*/  HFMA2 R11, -RZ, RZ, 0, 4.76837158203125e-07 ;  /* 0x00000008ff0b7431 */ /* 0x000fe400000001ff */
[----:B------:R-:W-:Y:S01]  /*0eb0*/  IABS R7, R13 ;  /* 0x0000000d00077213 */ /* 0x000fe20000000000 */
[----:B------:R-:W-:Y:S01]  /*0ec0*/  UIADD3 UR6, UPT, UPT, UR11, UR5, URZ ;  /* 0x000000050b067290 */ /* 0x000fe2000fffe0ff */
[----:B------:R-:W-:Y:S01]  /*0ed0*/  ISETP.GE.AND P1, PT, R13, RZ, PT ;  /* 0x000000ff0d00720c */ /* 0x000fe20003f26270 */
[----:B------:R-:W2:Y:S02]  /*0ee0*/  LDCU.64 UR12, c[0x0][0x388] ;  /* 0x00007100ff0c77ac */ /* 0x000ea40008000a00 */
[----:B-1----:R-:W1:Y:S01]  /*0ef0*/  MUFU.RCP R4, R4 ;  /* 0x0000000400047308 */ /* 0x002e620000001000 */
[----:B0-----:R-:W-:Y:S01]  /*0f00*/  UIMAD.WIDE.U32 UR6, UR6, 0x8, UR22 ;  /* 0x00000008060678a5 */ /* 0x001fe2000f8e0016 */
[----:B-1----:R-:W-:-:S06]  /*0f10*/  IADD3 R17, PT, PT, R4, 0xffffffe, RZ ;  /* 0x0ffffffe04117810 */ /* 0x002fcc0007ffe0ff */
[----:B------:R-:W0:Y:S02]  /*0f20*/  F2I.FTZ.U32.TRUNC.NTZ R17, R17 ;  /* 0x0000001100117305 */ /* 0x000e24000021f000 */
[----:B0-----:R-:W-:-:S05]  /*0f30*/  IADD3 R5, PT, PT, RZ, -R17, RZ ;  /* 0x80000011ff057210 */ /* 0x001fca0007ffe0ff */
[----:B------:R-:W-:-:S04]  /*0f40*/  IMAD R5, R5, R12, RZ ;  /* 0x0000000c05057224 */ /* 0x000fc800078e02ff */
[----:B------:R-:W-:Y:S01]  /*0f50*/  IMAD.HI.U32 R16, R17, R5, R16 ;  /* 0x0000000511107227 */ /* 0x000fe200078e0010 */
[----:B------:R-:W-:Y:S02]  /*0f60*/  MOV R5, R7 ;  /* 0x0000000700057202 */ /* 0x000fe40000000f00 */
[----:B------:R-:W-:-:S03]  /*0f70*/  LOP3.LUT R7, RZ, UR19, RZ, 0x33, !PT ;  /* 0x00000013ff077c12 */ /* 0x000fc6000f8e33ff */
[----:B------:R-:W-:-:S05]  /*0f80*/  IMAD.HI.U32 R4, R16, R5, RZ ;  /* 0x0000000510047227 */ /* 0x000fca00078e00ff */
[----:B------:R-:W-:-:S05]  /*0f90*/  IADD3 R4, PT, PT, -R4, RZ, RZ ;  /* 0x000000ff04047210 */ /* 0x000fca0007ffe1ff */
[----:B------:R-:W-:-:S05]  /*0fa0*/  IMAD R5, R12, R4, R5 ;  /* 0x000000040c057224 */ /* 0x000fca00078e0205 */
[----:B------:R-:W-:-:S13]  /*0fb0*/  ISETP.GT.U32.AND P0, PT, R12, R5, PT ;  /* 0x000000050c00720c */ /* 0x000fda0003f04070 */
[----:B------:R-:W-:-:S05]  /*0fc0*/  @!P0 IMAD.IADD R5, R5, 0x1, -R12 ;  /* 0x0000000105058824 */ /* 0x000fca00078e0a0c */
[----:B------:R-:W-:-:S13]  /*0fd0*/  ISETP.GT.U32.AND P0, PT, R12, R5, PT ;  /* 0x000000050c00720c */ /* 0x000fda0003f04070 */
[----:B------:R-:W-:Y:S02]  /*0fe0*/  @!P0 IADD3 R5, PT, PT, R5, -R12, RZ ;  /* 0x8000000c05058210 */ /* 0x000fe40007ffe0ff */
[----:B------:R-:W-:Y:S02]  /*0ff0*/  ISETP.NE.AND P0, PT, RZ, UR19, PT ;  /* 0x00000013ff007c0c */ /* 0x000fe4000bf05270 */
[----:B------:R-:W-:-:S04]  /*1000*/  @!P1 IADD3 R5, PT, PT, -R5, RZ, RZ ;  /* 0x000000ff05059210 */ /* 0x000fc80007ffe1ff */
[----:B------:R-:W-:Y:S02]  /*1010*/  SEL R4, R7, R5, !P0 ;  /* 0x0000000507047207 */ /* 0x000fe40004000000 */
[----:B------:R-:W-:-:S03]  /*1020*/  MOV R5, UR7 ;  /* 0x0000000700057c02 */ /* 0x000fc60008000f00 */
[----:B------:R-:W-:Y:S02]  /*1030*/  IMAD R10, R9, UR19, R4 ;  /* 0x00000013090a7c24 */ /* 0x000fe4000f8e0204 */
[----:B------:R-:W-:Y:S02]  /*1040*/  IMAD.U32 R4, RZ, RZ, UR6 ;  /* 0x00000006ff047e24 */ /* 0x000fe4000f8e00ff */
[----:B------:R-:W-:-:S04]  /*1050*/  IMAD.WIDE R10, R10, R11, UR20 ;  /* 0x000000140a0a7e25 */ /* 0x000fc8000f8e020b */
[----:B------:R-:W3:Y:S04]  /*1060*/  LDG.E.64 R4, desc[UR16][R4.64] ;  /* 0x0000001004047981 */ /* 0x000ee8000c1e1b00 */
[----:B------:R-:W3:Y:S01]  /*1070*/  LDG.E.64 R10, desc[UR16][R10.64] ;  /* 0x000000100a0a7981 */ /* 0x000ee2000c1e1b00 */
[----:B------:R-:W-:Y:S01]  /*1080*/  IADD3 R13, PT, PT, R13, 0x1, RZ ;  /* 0x000000010d0d7810 */ /* 0x000fe20007ffe0ff */
[----:B------:R-:W-:-:S03]  /*1090*/  UIADD3 UR7, UP1, UPT, UR11, UR5, URZ ;  /* 0x000000050b077290 */ /* 0x000fc6000ff3e0ff */
[----:B------:R-:W-:Y:S01]  /*10a0*/  IABS R17, R13 ;  /* 0x0000000d00117213 */ /* 0x000fe20000000000 */
[----:B------:R-:W-:Y:S01]  /*10b0*/  UIADD3.X UR9, UPT, UPT, URZ, URZ, URZ, UP1, !UPT ;  /* 0x000000ffff097290 */ /* 0x000fe20008ffe4ff */
[----:B------:R-:W-:Y:S01]  /*10c0*/  ISETP.GE.AND P2, PT, R13, RZ, PT ;  /* 0x000000ff0d00720c */ /* 0x000fe20003f46270 */
[----:B--2---:R-:W-:Y:S02]  /*10d0*/  ULEA UR6, UP1, UR7, UR12, 0x3 ;  /* 0x0000000c07067291 */ /* 0x004fe4000f8218ff */
[----:B------:R-:W-:Y:S02]  /*10e0*/  IMAD.HI.U32 R16, R16, R17, RZ ;  /* 0x0000001110107227 */ /* 0x000fe400078e00ff */
[----:B------:R-:W-:-:S03]  /*10f0*/  ULEA.HI.X UR7, UR7, UR13, UR9, 0x3, UP1 ;  /* 0x0000000d07077291 */ /* 0x000fc600088f1c09 */
[----:B------:R-:W-:-:S03]  /*1100*/  IADD3 R16, PT, PT, -R16, RZ, RZ ;  /* 0x000000ff10107210 */ /* 0x000fc60007ffe1ff */
[----:B------:R-:W-:Y:S02]  /*1110*/  MOV R13, UR7 ;  /* 0x00000007000d7c02 */ /* 0x000fe40008000f00 */
[----:B------:R-:W-:-:S05]  /*1120*/  IMAD R17, R12, R16, R17 ;  /* 0x000000100c117224 */ /* 0x000fca00078e0211 */
[----:B------:R-:W-:-:S13]  /*1130*/  ISETP.GT.U32.AND P1, PT, R12, R17, PT ;  /* 0x000000110c00720c */ /* 0x000fda0003f24070 */
[----:B------:R-:W-:-:S05]  /*1140*/  @!P1 IMAD.IADD R17, R17, 0x1, -R12 ;  /* 0x0000000111119824 */ /* 0x000fca00078e0a0c */
[----:B------:R-:W-:-:S13]  /*1150*/  ISETP.GT.U32.AND P1, PT, R12, R17, PT ;  /* 0x000000110c00720c */ /* 0x000fda0003f24070 */
[----:B------:R-:W-:-:S04]  /*1160*/  @!P1 IADD3 R17, PT, PT, R17, -R12, RZ ;  /* 0x8000000c11119210 */ /* 0x000fc80007ffe0ff */
[----:B------:R-:W-:Y:S01]  /*1170*/  @!P2 IADD3 R17, PT, PT, -R17, RZ, RZ ;  /* 0x000000ff1111a210 */ /* 0x000fe20007ffe1ff */
[CC--:B---3--:R-:W-:Y:S01]  /*1180*/  FMUL R12, R10.reuse, R4.reuse ;  /* 0x000000040a0c7220 */ /* 0x0c8fe20000400000 */
[-C--:B------:R-:W-:Y:S01]  /*1190*/  FMUL R10, R10, R5.reuse ;  /* 0x000000050a0a7220 */ /* 0x080fe20000400000 */
[C---:B------:R-:W-:Y:S01]  /*11a0*/  FMUL R5, R11.reuse, R5 ;  /* 0x000000050b057220 */ /* 0x040fe20000400000 */
[----:B------:R-:W-:-:S03]  /*11b0*/  FMUL R11, R11, R4 ;  /* 0x000000040b0b7220 */ /* 0x000fc60000400000 */
[----:B------:R-:W-:Y:S01]  /*11c0*/  FADD R5, R12, -R5 ;  /* 0x800000050c057221 */ /* 0x000fe20000000000 */
[----:B------:R-:W-:Y:S01]  /*11d0*/  SEL R12, R7, R17, !P0 ;  /* 0x00000011070c7207 */ /* 0x000fe20004000000 */
[----:B------:R-:W-:Y:S02]  /*11e0*/  FADD R10, R10, R11 ;  /* 0x0000000b0a0a7221 */ /* 0x000fe40000000000 */
[----:B------:R-:W-:Y:S01]  /*11f0*/  FADD R4, R14, R5 ;  /* 0x000000050e047221 */ /* 0x000fe20000000000 */
[----:B------:R-:W-:Y:S01]  /*1200*/  MOV R14, 0x8 ;  /* 0x00000008000e7802 */ /* 0x000fe20000000f00 */
[----:B------:R-:W-:Y:S02]  /*1210*/  IMAD R11, R9, UR19, R12 ;  /* 0x00000013090b7c24 */ /* 0x000fe4000f8e020c */
[----:B------:R-:W-:Y:S01]  /*1220*/  FADD R5, R15, R10 ;  /* 0x0000000a0f057221 */ /* 0x000fe20000000000 */
[----:B------:R-:W-:Y:S02]  /*1230*/  IMAD.U32 R12, RZ, RZ, UR6 ;  /* 0x00000006ff0c7e24 */ /* 0x000fe4000f8e00ff */
[----:B------:R-:W-:-:S02]  /*1240*/  IMAD.WIDE R10, R11, R14, UR20 ;  /* 0x000000140b0a7e25 */ /* 0x000fc4000f8e020e */
[----:B------:R0:W-:Y:S04]  /*1250*/  STG.E.64 desc[UR16][R2.64], R4 ;  /* 0x0000000402007986 */ /* 0x0001e8000c101b10 */
[----:B------:R-:W2:Y:S04]  /*1260*/  LDG.E.64 R10, desc[UR16][R10.64] ;  /* 0x000000100a0a7981 */ /* 0x000ea8000c1e1b00 */
[----:B------:R-:W2:Y:S01]  /*1270*/  LDG.E.64 R12, desc[UR16][R12.64+0x8] ;  /* 0x000008100c0c7981 */ /* 0x000ea2000c1e1b00 */
[----:B------:R-:W-:Y:S01]  /*1280*/  UIADD3 UR5, UPT, UPT, UR5, 0x2, URZ ;  /* 0x0000000205057890 */ /* 0x000fe2000fffe0ff */
        /* <DEDUP_REMOVED lines=8> */
[----:B------:R0:W-:Y:S02]  /*1310*/  STG.E.64 desc[UR16][R2.64], R14 ;  /* 0x0000000e02007986 */ /* 0x0001e4000c101b10 */
.L_x_56:
[----:B------:R-:W-:Y:S05]  /*1320*/  BRA.U !UP0, `(.L_x_55) ;  /* 0x0000000108b07547 */ /* 0x000fea000b800000 */
[----:B------:R-:W-:Y:S01]  /*1330*/  IABS R11, UR19 ;  /* 0x00000013000b7c13 */ /* 0x000fe20008000000 */
[----:B------:R-:W-:Y:S01]  /*1340*/  VIADD R7, R6, UR5 ;  /* 0x0000000506077c36 */ /* 0x000fe20008000000 */
[----:B------:R-:W2:Y:S01]  /*1350*/  LDCU.128 UR20, c[0x0][0x380] ;  /* 0x00007000ff1477ac */ /* 0x000ea20008000c00 */
[----:B------:R-:W-:Y:S01]  /*1360*/  ISETP.NE.AND P2, PT, RZ, UR19, PT ;  /* 0x00000013ff007c0c */ /* 0x000fe2000bf45270 */
[----:B------:R-:W3:Y:S02]  /*1370*/  I2F.RP R10, R11 ;  /* 0x0000000b000a7306 */ /* 0x000ee40000209400 */
[----:B------:R-:W-:Y:S01]  /*1380*/  IABS R16, R7 ;  /* 0x0000000700107213 */ /* 0x000fe20000000000 */
[----:B------:R-:W-:Y:S01]  /*1390*/  UIADD3 UR6, UPT, UPT, UR11, UR5, URZ ;  /* 0x000000050b067290 */ /* 0x000fe2000fffe0ff */
[----:B------:R-:W-:-:S04]  /*13a0*/  ISETP.GE.AND P1, PT, R7, RZ, PT ;  /* 0x000000ff0700720c */ /* 0x000fc80003f26270 */
[----:B---3--:R-:W1:Y:S01]  /*13b0*/  MUFU.RCP R10, R10 ;  /* 0x0000000a000a7308 */ /* 0x008e620000001000 */
[----:B--2---:R-:W-:Y:S01]  /*13c0*/  UIMAD.WIDE.U32 UR6, UR6, 0x8, UR22 ;  /* 0x00000008060678a5 */ /* 0x004fe2000f8e0016 */
[----:B-1----:R-:W-:-:S06]  /*13d0*/  IADD3 R12, PT, PT, R10, 0xffffffe, RZ ;  /* 0x0ffffffe0a0c7810 */ /* 0x002fcc0007ffe0ff */
[----:B0-----:R-:W0:Y:S02]  /*13e0*/  F2I.FTZ.U32.TRUNC.NTZ R5, R12 ;  /* 0x0000000c00057305 */ /* 0x001e24000021f000 */
[----:B0-----:R-:W-:-:S05]  /*13f0*/  IADD3 R4, PT, PT, RZ, -R5, RZ ;  /* 0x80000005ff047210 */ /* 0x001fca0007ffe0ff */
[----:B------:R-:W-:Y:S02]  /*1400*/  IMAD R13, R4, R11, RZ ;  /* 0x0000000b040d7224 */ /* 0x000fe400078e02ff */
[----:B------:R-:W-:-:S05]  /*1410*/  HFMA2 R4, -RZ, RZ, 0, 0 ;  /* 0x00000000ff047431 */ /* 0x000fca00000001ff */
[----:B------:R-:W-:Y:S01]  /*1420*/  IMAD.HI.U32 R4, R5, R13, R4 ;  /* 0x0000000d05047227 */ /* 0x000fe200078e0004 */
[----:B------:R-:W-:-:S05]  /*1430*/  MOV R5, R16 ;  /* 0x0000001000057202 */ /* 0x000fca0000000f00 */
[----:B------:R-:W-:-:S05]  /*1440*/  IMAD.HI.U32 R4, R4, R5, RZ ;  /* 0x0000000504047227 */ /* 0x000fca00078e00ff */
[----:B------:R-:W-:-:S05]  /*1450*/  IADD3 R4, PT, PT, -R4, RZ, RZ ;  /* 0x000000ff04047210 */ /* 0x000fca0007ffe1ff */
[----:B------:R-:W-:Y:S01]  /*1460*/  IMAD R4, R11, R4, R5 ;  /* 0x000000040b047224 */ /* 0x000fe200078e0205 */
[----:B------:R-:W-:-:S04]  /*1470*/  MOV R5, UR21 ;  /* 0x0000001500057c02 */ /* 0x000fc80008000f00 */
[----:B------:R-:W-:-:S13]  /*1480*/  ISETP.GT.U32.AND P0, PT, R11, R4, PT ;  /* 0x000000040b00720c */ /* 0x000fda0003f04070 */
[----:B------:R-:W-:-:S05]  /*1490*/  @!P0 IMAD.IADD R4, R4, 0x1, -R11 ;  /* 0x0000000104048824 */ /* 0x000fca00078e0a0b */
[----:B------:R-:W-:-:S13]  /*14a0*/  ISETP.GT.U32.AND P0, PT, R11, R4, PT ;  /* 0x000000040b00720c */ /* 0x000fda0003f04070 */
[----:B------:R-:W-:Y:S02]  /*14b0*/  @!P0 IADD3 R4, PT, PT, R4, -R11, RZ ;  /* 0x8000000b04048210 */ /* 0x000fe40007ffe0ff */
[----:B------:R-:W-:Y:S02]  /*14c0*/  MOV R11, UR7 ;  /* 0x00000007000b7c02 */ /* 0x000fe40008000f00 */
[----:B------:R-:W-:Y:S01]  /*14d0*/  MOV R10, R4 ;  /* 0x00000004000a7202 */ /* 0x000fe20000000f00 */
[----:B------:R-:W-:-:S03]  /*14e0*/  IMAD.U32 R4, RZ, RZ, UR20 ;  /* 0x00000014ff047e24 */ /* 0x000fc6000f8e00ff */
[----:B------:R-:W-:Y:S02]  /*14f0*/  @!P1 IADD3 R10, PT, PT, -R10, RZ, RZ ;  /* 0x000000ff0a0a9210 */ /* 0x000fe40007ffe1ff */
[----:B------:R-:W-:-:S05]  /*1500*/  @!P2 LOP3.LUT R10, RZ, UR19, RZ, 0x33, !PT ;  /* 0x00000013ff0aac12 */ /* 0x000fca000f8e33ff */
[----:B------:R-:W-:Y:S01]  /*1510*/  IMAD R9, R9, UR19, R10 ;  /* 0x0000001309097c24 */ /* 0x000fe2000f8e020a */
[----:B------:R-:W-:-:S03]  /*1520*/  MOV R10, UR6 ;  /* 0x00000006000a7c02 */ /* 0x000fc60008000f00 */
[----:B------:R-:W-:-:S03]  /*1530*/  IMAD.WIDE R4, R9, 0x8, R4 ;  /* 0x0000000809047825 */ /* 0x000fc600078e0204 */
        /* <DEDUP_REMOVED lines=11> */
.L_x_55:
[----:B------:R-:W3:Y:S01]  /*15f0*/  LDCU UR5, c[0x0][0x398] ;  /* 0x00007300ff0577ac */ /* 0x000ee20008000800 */
[----:B------:R-:W-:-:S04]  /*1600*/  UIADD3 UR4, UPT, UPT, UR4, 0x1, URZ ;  /* 0x0000000104047890 */ /* 0x000fc8000fffe0ff */
[----:B---3--:R-:W-:-:S09]  /*1610*/  UISETP.NE.AND UP0, UPT, UR4, UR5, UPT ;  /* 0x000000050400728c */ /* 0x008fd2000bf05270 */
[----:B------:R-:W-:Y:S05]  /*1620*/  BRA.U UP0, `(.L_x_57) ;  /* 0xffffffed003c7547 */ /* 0x000fea000b83ffff */
[----:B------:R-:W-:Y:S05]  /*1630*/  EXIT ;  /* 0x000000000000794d */ /* 0x000fea0003800000 */
.L_x_58:
        /* <DEDUP_REMOVED lines=12> */
.L_x_328:


//--------------------- .text._Z11rev_scalingP6float2S0_Pii --------------------------
	.section	.text._Z11rev_scalingP6float2S0_Pii,"ax",@progbits
	.align	128
        .global         _Z11rev_scalingP6float2S0_Pii
        .type           _Z11rev_scalingP6float2S0_Pii,@function
        .size           _Z11rev_scalingP6float2S0_Pii,(.L_x_329 - _Z11rev_scalingP6float2S0_Pii)
        .other          _Z11rev_scalingP6float2S0_Pii,@"STO_CUDA_ENTRY STV_DEFAULT"
_Z11rev_scalingP6float2S0_Pii:
.text._Z11rev_scalingP6float2S0_Pii:
        /* <DEDUP_REMOVED lines=10> */
[----:B0-----:R-:W-:-:S05]  /*00a0*/  IMAD.WIDE R2, R5, 0x4, R2 ;  /* 0x0000000405027825 */ /* 0x001fca00078e0202 */
[----:B-1----:R-:W2:Y:S02]  /*00b0*/  LDG.E R0, desc[UR4][R2.64] ;  /* 0x0000000402007981 */ /* 0x002ea4000c1e1900 */
[----:B--2---:R-:W-:-:S13]  /*00c0*/  ISETP.GE.AND P0, PT, R0, 0x1, PT ;  /* 0x000000010000780c */ /* 0x004fda0003f06270 */
[----:B------:R-:W-:Y:S05]  /*00d0*/  @!P0 EXIT ;  /* 0x000000000000894d */ /* 0x000fea0003800000 */
[----:B------:R-:W0:Y:S01]  /*00e0*/  LDCU.128 UR8, c[0x0][0x380] ;  /* 0x00007000ff0877ac */ /* 0x000e220008000c00 */
[----:B------:R-:W-:Y:S01]  /*00f0*/  SHF.L.U32 R6, R5, 0x4, RZ ;  /* 0x0000000405067819 */ /* 0x000fe200000006ff */
[----:B------:R-:W-:-:S04]  /*0100*/  HFMA2 R15, -RZ, RZ, 0, 0 ;  /* 0x00000000ff0f7431 */ /* 0x000fc800000001ff */
[----:B------:R-:W-:-:S03]  /*0110*/  IMAD.WIDE R6, R6, 0x8, RZ ;  /* 0x0000000806067825 */ /* 0x000fc600078e02ff */
[----:B------:R-:W-:-:S04]  /*0120*/  LOP3.LUT R11, R6, 0x10, RZ, 0xfc, !PT ;  /* 0x00000010060b7812 */ /* 0x000fc800078efcff */
[C---:B0-----:R-:W-:Y:S02]  /*0130*/  IADD3 R10, P2, PT, R11.reuse, UR8, RZ ;  /* 0x000000080b0a7c10 */ /* 0x041fe4000ff5e0ff */
[C---:B------:R-:W-:Y:S02]  /*0140*/  IADD3 R2, P0, PT, R6.reuse, UR8, RZ ;  /* 0x0000000806027c10 */ /* 0x040fe4000ff1e0ff */
[----:B------:R-:W-:Y:S02]  /*0150*/  IADD3 R4, P1, PT, R6, UR10, RZ ;  /* 0x0000000a06047c10 */ /* 0x000fe4000ff3e0ff */
[----:B------:R-:W-:Y:S02]  /*0160*/  IADD3 R11, P3, PT, R11, UR10, RZ ;  /* 0x0000000a0b0b7c10 */ /* 0x000fe4000ff7e0ff */
[C---:B------:R-:W-:Y:S02]  /*0170*/  IADD3.X R3, PT, PT, R7.reuse, UR9, RZ, P0, !PT ;  /* 0x0000000907037c10 */ /* 0x040fe400087fe4ff */
[----:B------:R-:W-:-:S02]  /*0180*/  IADD3.X R5, PT, PT, R7, UR11, RZ, P1, !PT ;  /* 0x0000000b07057c10 */ /* 0x000fc40008ffe4ff */
[C---:B------:R-:W-:Y:S02]  /*0190*/  IADD3.X R12, PT, PT, R7.reuse, UR9, RZ, P2, !PT ;  /* 0x00000009070c7c10 */ /* 0x040fe400097fe4ff */
[----:B------:R-:W-:-:S07]  /*01a0*/  IADD3.X R13, PT, PT, R7, UR11, RZ, P3, !PT ;  /* 0x0000000b070d7c10 */ /* 0x000fce0009ffe4ff */
.L_x_60:
[----:B------:R-:W-:Y:S02]  /*01b0*/  MOV R14, RZ ;  /* 0x000000ff000e7202 */ /* 0x000fe40000000f00 */
[----:B----4-:R-:W-:Y:S02]  /*01c0*/  MOV R16, R11 ;  /* 0x0000000b00107202 */ /* 0x010fe40000000f00 */
[----:B------:R-:W-:Y:S02]  /*01d0*/  MOV R17, R13 ;  /* 0x0000000d00117202 */ /* 0x000fe40000000f00 */
[----:B------:R-:W-:Y:S02]  /*01e0*/  MOV R8, R10 ;  /* 0x0000000a00087202 */ /* 0x000fe40000000f00 */
[----:B------:R-:W-:-:S07]  /*01f0*/  MOV R9, R12 ;  /* 0x0000000c00097202 */ /* 0x000fce0000000f00 */
.L_x_59:
[----:B0-----:R-:W-:Y:S02]  /*0200*/  MOV R6, R16 ;  /* 0x0000001000067202 */ /* 0x001fe40000000f00 */
[----:B------:R-:W-:-:S05]  /*0210*/  MOV R7, R17 ;  /* 0x0000001100077202 */ /* 0x000fca0000000f00 */
[----:B------:R-:W-:Y:S04]  /*0220*/  STG.E.64 desc[UR4][R6.64+-0x10], RZ ;  /* 0xfffff0ff06007986 */ /* 0x000fe8000c101b04 */
        /* <DEDUP_REMOVED lines=168> */
[----:B------:R2:W3:Y:S04]  /*0cb0*/  LDG.E.64 R20, desc[UR4][R8.64+0x8] ;  /* 0x0000080408147981 */ /* 0x0004e8000c1e1b00 */
[----:B-1----:R-:W3:Y:S01]  /*0cc0*/  LDG.E.64 R18, desc[UR4][R2.64+0x78] ;  /* 0x0000780402127981 */ /* 0x002ee2000c1e1b00 */
[----:B------:R-:W-:-:S04]  /*0cd0*/  IADD3 R14, PT, PT, R14, 0x1, RZ ;  /* 0x000000010e0e7810 */ /* 0x000fc80007ffe0ff */
[----:B------:R-:W-:Y:S02]  /*0ce0*/  ISETP.NE.AND P0, PT, R14, 0x4, PT ;  /* 0x000000040e00780c */ /* 0x000fe40003f05270 */
[----:B--2---:R-:W-:-:S04]  /*0cf0*/  IADD3 R8, P1, PT, R8, 0x20, RZ ;  /* 0x0000002008087810 */ /* 0x004fc80007f3e0ff */
[----:B------:R-:W-:Y:S01]  /*0d00*/  IADD3.X R9, PT, PT, RZ, R9, RZ, P1, !PT ;  /* 0x00000009ff097210 */ /* 0x000fe20000ffe4ff */
[CC--:B---3--:R-:W-:Y:S01]  /*0d10*/  FMUL R22, R20.reuse, R18.reuse ;  /* 0x0000001214167220 */ /* 0x0c8fe20000400000 */
[-C--:B------:R-:W-:Y:S01]  /*0d20*/  FMUL R20, R20, R19.reuse ;  /* 0x0000001314147220 */ /* 0x080fe20000400000 */
[C---:B------:R-:W-:Y:S01]  /*0d30*/  FMUL R19, R21.reuse, R19 ;  /* 0x0000001315137220 */ /* 0x040fe20000400000 */
[----:B------:R-:W-:-:S03]  /*0d40*/  FMUL R21, R21, R18 ;  /* 0x0000001215157220 */ /* 0x000fc60000400000 */
[----:B------:R-:W-:Y:S01]  /*0d50*/  FADD R19, R22, -R19 ;  /* 0x8000001316137221 */ /* 0x000fe20000000000 */
[----:B------:R-:W-:-:S03]  /*0d60*/  FADD R20, R20, R21 ;  /* 0x0000001514147221 */ /* 0x000fc60000000000 */
[----:B------:R-:W-:Y:S01]  /*0d70*/  FADD R18, R16, R19 ;  /* 0x0000001310127221 */ /* 0x000fe20000000000 */
[----:B------:R-:W-:Y:S01]  /*0d80*/  FADD R19, R17, R20 ;  /* 0x0000001411137221 */ /* 0x000fe20000000000 */
[----:B0-----:R-:W-:-:S04]  /*0d90*/  IADD3 R16, P2, PT, R6, 0x20, RZ ;  /* 0x0000002006107810 */ /* 0x001fc80007f5e0ff */
[----:B------:R0:W-:Y:S01]  /*0da0*/  STG.E.64 desc[UR4][R6.64+0x8], R18 ;  /* 0x0000081206007986 */ /* 0x0001e2000c101b04 */
[----:B------:R-:W-:Y:S01]  /*0db0*/  IADD3.X R17, PT, PT, RZ, R7, RZ, P2, !PT ;  /* 0x00000007ff117210 */ /* 0x000fe200017fe4ff */
[----:B------:R-:W-:Y:S07]  /*0dc0*/  @P0 BRA `(.L_x_59) ;  /* 0xfffffff4000c0947 */ /* 0x000fee000383ffff */
[----:B0-----:R-:W2:Y:S04]  /*0dd0*/  LDG.E.64 R6, desc[UR4][R4.64] ;  /* 0x0000000404067981 */ /* 0x001ea8000c1e1b00 */
[----:B--2---:R0:W-:Y:S04]  /*0de0*/  STG.E.64 desc[UR4][R2.64], R6 ;  /* 0x0000000602007986 */ /* 0x0041e8000c101b04 */
[----:B------:R-:W2:Y:S04]  /*0df0*/  LDG.E.64 R8, desc[UR4][R4.64+0x8] ;  /* 0x0000080404087981 */ /* 0x000ea8000c1e1b00 */
[----:B--2---:R1:W-:Y:S04]  /*0e00*/  STG.E.64 desc[UR4][R2.64+0x8], R8 ;  /* 0x0000080802007986 */ /* 0x0043e8000c101b04 */
[----:B------:R-:W2:Y:S04]  /*0e10*/  LDG.E.64 R16, desc[UR4][R4.64+0x10] ;  /* 0x0000100404107981 */ /* 0x000ea8000c1e1b00 */
[----:B--2---:R2:W-:Y:S04]  /*0e20*/  STG.E.64 desc[UR4][R2.64+0x10], R16 ;  /* 0x0000101002007986 */ /* 0x0045e8000c101b04 */
[----:B------:R-:W3:Y:S04]  /*0e30*/  LDG.E.64 R18, desc[UR4][R4.64+0x18] ;  /* 0x0000180404127981 */ /* 0x000ee8000c1e1b00 */
[----:B---3--:R3:W-:Y:S04]  /*0e40*/  STG.E.64 desc[UR4][R2.64+0x18], R18 ;  /* 0x0000181202007986 */ /* 0x0087e8000c101b04 */
[----:B------:R-:W4:Y:S04]  /*0e50*/  LDG.E.64 R20, desc[UR4][R4.64+0x20] ;  /* 0x0000200404147981 */ /* 0x000f28000c1e1b00 */
[----:B----4-:R4:W-:Y:S04]  /*0e60*/  STG.E.64 desc[UR4][R2.64+0x20], R20 ;  /* 0x0000201402007986 */ /* 0x0109e8000c101b04 */
[----:B------:R-:W5:Y:S04]  /*0e70*/  LDG.E.64 R22, desc[UR4][R4.64+0x28] ;  /* 0x0000280404167981 */ /* 0x000f68000c1e1b00 */
[----:B-----5:R5:W-:Y:S04]  /*0e80*/  STG.E.64 desc[UR4][R2.64+0x28], R22 ;  /* 0x0000281602007986 */ /* 0x020be8000c101b04 */
[----:B0-----:R-:W2:Y:S04]  /*0e90*/  LDG.E.64 R6, desc[UR4][R4.64+0x30] ;  /* 0x0000300404067981 */ /* 0x001ea8000c1e1b00 */
[----:B--2---:R0:W-:Y:S04]  /*0ea0*/  STG.E.64 desc[UR4][R2.64+0x30], R6 ;  /* 0x0000300602007986 */ /* 0x0041e8000c101b04 */
[----:B-1----:R-:W2:Y:S04]  /*0eb0*/  LDG.E.64 R8, desc[UR4][R4.64+0x38] ;  /* 0x0000380404087981 */ /* 0x002ea8000c1e1b00 */
[----:B--2---:R1:W-:Y:S04]  /*0ec0*/  STG.E.64 desc[UR4][R2.64+0x38], R8 ;  /* 0x0000380802007986 */ /* 0x0043e8000c101b04 */
[----:B------:R-:W2:Y:S04]  /*0ed0*/  LDG.E.64 R16, desc[UR4][R4.64+0x40] ;  /* 0x0000400404107981 */ /* 0x000ea8000c1e1b00 */
[----:B--2---:R2:W-:Y:S04]  /*0ee0*/  STG.E.64 desc[UR4][R2.64+0x40], R16 ;  /* 0x0000401002007986 */ /* 0x0045e8000c101b04 */
[----:B---3--:R-:W3:Y:S04]  /*0ef0*/  LDG.E.64 R18, desc[UR4][R4.64+0x48] ;  /* 0x0000480404127981 */ /* 0x008ee8000c1e1b00 */
[----:B---3--:R3:W-:Y:S04]  /*0f00*/  STG.E.64 desc[UR4][R2.64+0x48], R18 ;  /* 0x0000481202007986 */ /* 0x0087e8000c101b04 */
[----:B----4-:R-:W4:Y:S04]  /*0f10*/  LDG.E.64 R20, desc[UR4][R4.64+0x50] ;  /* 0x0000500404147981 */ /* 0x010f28000c1e1b00 */
[----:B----4-:R4:W-:Y:S04]  /*0f20*/  STG.E.64 desc[UR4][R2.64+0x50], R20 ;  /* 0x0000501402007986 */ /* 0x0109e8000c101b04 */
[----:B-----5:R-:W5:Y:S04]  /*0f30*/  LDG.E.64 R22, desc[UR4][R4.64+0x58] ;  /* 0x0000580404167981 */ /* 0x020f68000c1e1b00 */
[----:B-----5:R4:W-:Y:S04]  /*0f40*/  STG.E.64 desc[UR4][R2.64+0x58], R22 ;  /* 0x0000581602007986 */ /* 0x0209e8000c101b04 */
[----:B0-----:R-:W5:Y:S04]  /*0f50*/  LDG.E.64 R6, desc[UR4][R4.64+0x60] ;  /* 0x0000600404067981 */ /* 0x001f68000c1e1b00 */
[----:B-----5:R4:W-:Y:S04]  /*0f60*/  STG.E.64 desc[UR4][R2.64+0x60], R6 ;  /* 0x0000600602007986 */ /* 0x0209e8000c101b04 */
[----:B-1----:R-:W5:Y:S04]  /*0f70*/  LDG.E.64 R8, desc[UR4][R4.64+0x68] ;  /* 0x0000680404087981 */ /* 0x002f68000c1e1b00 */
[----:B-----5:R4:W-:Y:S04]  /*0f80*/  STG.E.64 desc[UR4][R2.64+0x68], R8 ;  /* 0x0000680802007986 */ /* 0x0209e8000c101b04 */
[----:B--2---:R-:W2:Y:S04]  /*0f90*/  LDG.E.64 R16, desc[UR4][R4.64+0x70] ;  /* 0x0000700404107981 */ /* 0x004ea8000c1e1b00 */
[----:B--2---:R4:W-:Y:S04]  /*0fa0*/  STG.E.64 desc[UR4][R2.64+0x70], R16 ;  /* 0x0000701002007986 */ /* 0x0049e8000c101b04 */
[----:B---3--:R-:W2:Y:S01]  /*0fb0*/  LDG.E.64 R18, desc[UR4][R4.64+0x78] ;  /* 0x0000780404127981 */ /* 0x008ea2000c1e1b00 */
[----:B------:R-:W-:-:S04]  /*0fc0*/  IADD3 R15, PT, PT, R15, 0x1, RZ ;  /* 0x000000010f0f7810 */ /* 0x000fc80007ffe0ff */
[----:B------:R-:W-:Y:S01]  /*0fd0*/  ISETP.NE.AND P0, PT, R15, R0, PT ;  /* 0x000000000f00720c */ /* 0x000fe20003f05270 */
[----:B--2---:R4:W-:-:S12]  /*0fe0*/  STG.E.64 desc[UR4][R2.64+0x78], R18 ;  /* 0x0000781202007986 */ /* 0x0049d8000c101b04 */
[----:B------:R-:W-:Y:S05]  /*0ff0*/  @P0 BRA `(.L_x_60) ;  /* 0xfffffff0006c0947 */ /* 0x000fea000383ffff */
[----:B------:R-:W-:Y:S05]  /*1000*/  EXIT ;  /* 0x000000000000794d */ /* 0x000fea0003800000 */
.L_x_61:
        /* <DEDUP_REMOVED lines=15> */
.L_x_329:


//--------------------- .text._Z7calc_XVP6float2S0_S0_S0_S0_S0_S0_S0_i --------------------------
	.section	.text._Z7calc_XVP6float2S0_S0_S0_S0_S0_S0_S0_i,"ax",@progbits
	.align	128
        .global         _Z7calc_XVP6float2S0_S0_S0_S0_S0_S0_S0_i
        .type           _Z7calc_XVP6float2S0_S0_S0_S0_S0_S0_S0_i,@function
        .size           _Z7calc_XVP6float2S0_S0_S0_S0_S0_S0_S0_i,(.L_x_330 - _Z7calc_XVP6float2S0_S0_S0_S0_S0_S0_S0_i)
        .other          _Z7calc_XVP6float2S0_S0_S0_S0_S0_S0_S0_i,@"STO_CUDA_ENTRY STV_DEFAULT"
_Z7calc_XVP6float2S0_S0_S0_S0_S0_S0_S0_i:
.text._Z7calc_XVP6float2S0_S0_S0_S0_S0_S0_S0_i:
        /* <DEDUP_REMOVED lines=8> */
[----:B------:R-:W0:Y:S01]  /*0080*/  LDCU.64 UR6, c[0x0][0x3a8] ;  /* 0x00007500ff0677ac */ /* 0x000e220008000a00 */
[----:B------:R-:W-:Y:S01]  /*0090*/  HFMA2 R3, -RZ, RZ, 0, 0 ;  /* 0x00000000ff037431 */ /* 0x000fe200000001ff */
[----:B------:R-:W-:Y:S01]  /*00a0*/  SHF.L.U32 R2, R0, 0x4, RZ ;  /* 0x0000000400027819 */ /* 0x000fe200000006ff */
[----:B------:R-:W1:Y:S01]  /*00b0*/  LDCU.64 UR8, c[0x0][0x358] ;  /* 0x00006b00ff0877ac */ /* 0x000e620008000a00 */
[----:B0-----:R-:W-:-:S04]  /*00c0*/  UIADD3 UR5, UP0, UPT, UR6, 0x300, URZ ;  /* 0x0000030006057890 */ /* 0x001fc8000ff1e0ff */
[----:B-1----:R-:W-:-:S12]  /*00d0*/  UIADD3.X UR6, UPT, UPT, URZ, UR7, URZ, UP0, !UPT ;  /* 0x00000007ff067290 */ /* 0x002fd800087fe4ff */
.L_x_63:
[----:B------:R-:W0:Y:S01]  /*00e0*/  LDC.64 R4, c[0x0][0x3b8] ;  /* 0x0000ee00ff047b82 */ /* 0x000e220000000a00 */
[----:B------:R-:W-:Y:S01]  /*00f0*/  SHF.L.U32 R7, R3, 0x2, RZ ;  /* 0x0000000203077819 */ /* 0x000fe200000006ff */
[----:B------:R-:W-:-:S04]  /*0100*/  UMOV UR4, URZ ;  /* 0x000000ff00047c82 */ /* 0x000fc80008000000 */
[----:B------:R-:W-:Y:S02]  /*0110*/  IMAD R6, R0, 0xc0, R7 ;  /* 0x000000c000067824 */ /* 0x000fe400078e0207 */
[C---:B0-----:R-:W-:Y:S01]  /*0120*/  IMAD.WIDE.U32 R4, R3.reuse, 0x20, R4 ;  /* 0x0000002003047825 */ /* 0x041fe200078e0004 */
[----:B------:R-:W-:Y:S02]  /*0130*/  IADD3 R3, PT, PT, R3, 0x1, RZ ;  /* 0x0000000103037810 */ /* 0x000fe40007ffe0ff */
[----:B------:R-:W-:Y:S02]  /*0140*/  MOV R8, R4 ;  /* 0x0000000400087202 */ /* 0x000fe40000000f00 */
[----:B------:R-:W-:Y:S02]  /*0150*/  ISETP.NE.AND P1, PT, R3, 0x4, PT ;  /* 0x000000040300780c */ /* 0x000fe40003f25270 */
[----:B-1----:R-:W-:-:S11]  /*0160*/  IADD3 R4, PT, PT, R2, R7, RZ ;  /* 0x0000000702047210 */ /* 0x002fd60007ffe0ff */
.L_x_62:
[----:B------:R-:W0:Y:S01]  /*0170*/  LDC.64 R12, c[0x0][0x388] ;  /* 0x0000e200ff0c7b82 */ /* 0x000e220000000a00 */
[----:B------:R-:W-:-:S07]  /*0180*/  MOV R9, R5 ;  /* 0x0000000500097202 */ /* 0x000fce0000000f00 */
[----:B-1----:R-:W1:Y:S08]  /*0190*/  LDC.64 R10, c[0x0][0x380] ;  /* 0x0000e000ff0a7b82 */ /* 0x002e700000000a00 */
[----:B------:R-:W2:Y:S01]  /*01a0*/  LDC.64 R14, c[0x0][0x3b0] ;  /* 0x0000ec00ff0e7b82 */ /* 0x000ea20000000a00 */
[----:B0-----:R-:W-:-:S07]  /*01b0*/  IMAD.WIDE R26, R4, 0x8, R12 ;  /* 0x00000008041a7825 */ /* 0x001fce00078e020c */
[----:B------:R-:W0:Y:S01]  /*01c0*/  LDC.64 R22, c[0x0][0x3a0] ;  /* 0x0000e800ff167b82 */ /* 0x000e220000000a00 */
[----:B------:R3:W-:Y:S01]  /*01d0*/  STG.E.64 desc[UR8][R26.64], RZ ;  /* 0x000000ff1a007986 */ /* 0x0007e2000c101b08 */
[----:B-1----:R-:W-:-:S05]  /*01e0*/  IMAD.WIDE R24, R4, 0x8, R10 ;  /* 0x0000000804187825 */ /* 0x002fca00078e020a */
[----:B------:R-:W-:Y:S04]  /*01f0*/  STG.E.64 desc[UR8][R24.64], RZ ;  /* 0x000000ff18007986 */ /* 0x000fe8000c101b08 */
[----:B------:R-:W4:Y:S04]  /*0200*/  LDG.E.64 R18, desc[UR8][R8.64] ;  /* 0x0000000808127981 */ /* 0x000f28000c1e1b00 */
[----:B--2---:R-:W4:Y:S04]  /*0210*/  LDG.E.64 R20, desc[UR8][R14.64] ;  /* 0x000000080e147981 */ /* 0x004f28000c1e1b00 */
[----:B------:R-:W2:Y:S01]  /*0220*/  LDG.E.64 R16, desc[UR8][R26.64] ;  /* 0x000000081a107981 */ /* 0x000ea2000c1e1b00 */
[CC--:B----4-:R-:W-:Y:S01]  /*0230*/  FMUL R7, R20.reuse, R18.reuse ;  /* 0x0000001214077220 */ /* 0x0d0fe20000400000 */
[-C--:B------:R-:W-:Y:S01]  /*0240*/  FMUL R28, R20, R19.reuse ;  /* 0x00000013141c7220 */ /* 0x080fe20000400000 */
[C---:B------:R-:W-:Y:S01]  /*0250*/  FMUL R20, R21.reuse, R19 ;  /* 0x0000001315147220 */ /* 0x040fe20000400000 */
[----:B------:R-:W-:-:S03]  /*0260*/  FMUL R21, R21, R18 ;  /* 0x0000001215157220 */ /* 0x000fc60000400000 */
[----:B------:R-:W-:Y:S01]  /*0270*/  FADD R7, R7, -R20 ;  /* 0x8000001407077221 */ /* 0x000fe20000000000 */
[----:B------:R-:W-:Y:S01]  /*0280*/  FADD R18, R28, R21 ;  /* 0x000000151c127221 */ /* 0x000fe20000000000 */
[----:B0-----:R-:W-:-:S04]  /*0290*/  IMAD.WIDE R20, R4, 0x8, R22 ;  /* 0x0000000804147825 */ /* 0x001fc800078e0216 */
[----:B--2---:R-:W-:Y:S01]  /*02a0*/  FADD R28, R16, R7 ;  /* 0x00000007101c7221 */ /* 0x004fe20000000000 */
[----:B------:R-:W-:Y:S01]  /*02b0*/  FADD R29, R17, R18 ;  /* 0x00000012111d7221 */ /* 0x000fe20000000000 */
[----:B------:R-:W-:-:S05]  /*02c0*/  IMAD.WIDE R16, R4, 0x8, R12 ;  /* 0x0000000804107825 */ /* 0x000fca00078e020c */
[----:B------:R0:W-:Y:S04]  /*02d0*/  STG.E.64 desc[UR8][R16.64], R28 ;  /* 0x0000001c10007986 */ /* 0x0001e8000c101b08 */
[----:B------:R-:W2:Y:S04]  /*02e0*/  LDG.E.64 R18, desc[UR8][R14.64+0x8] ;  /* 0x000008080e127981 */ /* 0x000ea8000c1e1b00 */
[----:B------:R-:W2:Y:S04]  /*02f0*/  LDG.E.64 R20, desc[UR8][R20.64] ;  /* 0x0000000814147981 */ /* 0x000ea8000c1e1b00 */
[----:B------:R-:W0:Y:S01]  /*0300*/  LDG.E.64 R22, desc[UR8][R24.64] ;  /* 0x0000000818167981 */ /* 0x000e22000c1e1b00 */
[----:B---3--:R-:W-:Y:S01]  /*0310*/  MOV R27, UR6 ;  /* 0x00000006001b7c02 */ /* 0x008fe20008000f00 */
[CC--:B--2---:R-:W-:Y:S01]  /*0320*/  FMUL R7, R18.reuse, R20.reuse ;  /* 0x0000001412077220 */ /* 0x0c4fe20000400000 */
[-C--:B------:R-:W-:Y:S01]  /*0330*/  FMUL R9, R18, R21.reuse ;  /* 0x0000001512097220 */ /* 0x080fe20000400000 */
[C---:B------:R-:W-:Y:S01]  /*0340*/  FMUL R18, R19.reuse, R21 ;  /* 0x0000001513127220 */ /* 0x040fe20000400000 */
[----:B------:R-:W-:-:S03]  /*0350*/  FMUL R26, R19, R20 ;  /* 0x00000014131a7220 */ /* 0x000fc60000400000 */
[----:B------:R-:W-:Y:S01]  /*0360*/  FADD R7, R7, -R18 ;  /* 0x8000001207077221 */ /* 0x000fe20000000000 */
[----:B------:R-:W-:Y:S01]  /*0370*/  FADD R18, R9, R26 ;  /* 0x0000001a09127221 */ /* 0x000fe20000000000 */
[----:B------:R-:W-:Y:S02]  /*0380*/  MOV R26, UR5 ;  /* 0x00000005001a7c02 */ /* 0x000fe40008000f00 */
[----:B0-----:R-:W-:Y:S01]  /*0390*/  FADD R28, R22, R7 ;  /* 0x00000007161c7221 */ /* 0x001fe20000000000 */
[----:B------:R-:W-:Y:S02]  /*03a0*/  FADD R29, R23, R18 ;  /* 0x00000012171d7221 */ /* 0x000fe40000000000 */
[----:B------:R-:W-:-:S03]  /*03b0*/  IMAD.WIDE R26, R6, 0x8, R26 ;  /* 0x00000008061a7825 */ /* 0x000fc600078e021a */
[----:B------:R0:W-:Y:S04]  /*03c0*/  STG.E.64 desc[UR8][R24.64], R28 ;  /* 0x0000001c18007986 */ /* 0x0001e8000c101b08 */
[----:B------:R-:W2:Y:S04]  /*03d0*/  LDG.E.64 R18, desc[UR8][R14.64+0x10] ;  /* 0x000010080e127981 */ /* 0x000ea8000c1e1b00 */
[----:B------:R-:W2:Y:S04]  /*03e0*/  LDG.E.64 R20, desc[UR8][R26.64+-0x300] ;  /* 0xfffd00081a147981 */ /* 0x000ea8000c1e1b00 */
[----:B------:R-:W0:Y:S01]  /*03f0*/  LDG.E.64 R22, desc[UR8][R16.64] ;  /* 0x0000000810167981 */ /* 0x000e22000c1e1b00 */
[CC--:B--2---:R-:W-:Y:S01]  /*0400*/  FMUL R7, R18.reuse, R20.reuse ;  /* 0x0000001412077220 */ /* 0x0c4fe20000400000 */
        /* <DEDUP_REMOVED lines=120> */
[-C--:B------:R-:W-:Y:S01]  /*0b90*/  FMUL R9, R18, R21.reuse ;  /* 0x0000001512097220 */ /* 0x080fe20000400000 */
[C---:B------:R-:W-:Y:S01]  /*0ba0*/  FMUL R18, R19.reuse, R21 ;  /* 0x0000001513127220 */ /* 0x040fe20000400000 */
[----:B------:R-:W-:-:S03]  /*0bb0*/  FMUL R20, R19, R20 ;  /* 0x0000001413147220 */ /* 0x000fc60000400000 */
[----:B------:R-:W-:Y:S01]  /*0bc0*/  FADD R7, R7, -R18 ;  /* 0x8000001207077221 */ /* 0x000fe20000000000 */
[----:B------:R-:W-:-:S03]  /*0bd0*/  FADD R20, R9, R20 ;  /* 0x0000001409147221 */ /* 0x000fc60000000000 */
[----:B---3--:R-:W-:Y:S01]  /*0be0*/  FADD R22, R22, R7 ;  /* 0x0000000716167221 */ /* 0x008fe20000000000 */
[----:B------:R-:W-:-:S05]  /*0bf0*/  FADD R23, R23, R20 ;  /* 0x0000001417177221 */ /* 0x000fca0000000000 */
[----:B------:R1:W-:Y:S04]  /*0c00*/  STG.E.64 desc[UR8][R16.64], R22 ;  /* 0x0000001610007986 */ /* 0x0003e8000c101b08 */
[----:B------:R-:W2:Y:S04]  /*0c10*/  LDG.E.64 R14, desc[UR8][R14.64+0x68] ;  /* 0x000068080e0e7981 */ /* 0x000ea8000c1e1b00 */
[----:B------:R-:W2:Y:S04]  /*0c20*/  LDG.E.64 R26, desc[UR8][R26.64+0x280] ;  /* 0x000280081a1a7981 */ /* 0x000ea8000c1e1b00 */
[----:B------:R-:W3:Y:S01]  /*0c30*/  LDG.E.64 R18, desc[UR8][R24.64] ;  /* 0x0000000818127981 */ /* 0x000ee2000c1e1b00 */
[----:B------:R-:W-:Y:S01]  /*0c40*/  UIADD3 UR4, UPT, UPT, UR4, 0x1, URZ ;  /* 0x0000000104047890 */ /* 0x000fe2000fffe0ff */
[----:B------:R-:W-:-:S02]  /*0c50*/  IADD3 R8, P0, PT, R8, 0x8, RZ ;  /* 0x0000000808087810 */ /* 0x000fc40007f1e0ff */
[----:B------:R-:W-:Y:S01]  /*0c60*/  IADD3 R4, PT, PT, R4, 0x1, RZ ;  /* 0x0000000104047810 */ /* 0x000fe20007ffe0ff */
[----:B------:R-:W-:Y:S01]  /*0c70*/  UISETP.NE.AND UP0, UPT, UR4, 0x4, UPT ;  /* 0x000000040400788c */ /* 0x000fe2000bf05270 */
[----:B------:R-:W-:Y:S02]  /*0c80*/  IADD3.X R5, PT, PT, RZ, R5, RZ, P0, !PT ;  /* 0x00000005ff057210 */ /* 0x000fe400007fe4ff */
[----:B------:R-:W-:Y:S01]  /*0c90*/  IADD3 R6, PT, PT, R6, 0x1, RZ ;  /* 0x0000000106067810 */ /* 0x000fe20007ffe0ff */
[CC--:B--2---:R-:W-:Y:S01]  /*0ca0*/  FMUL R7, R14.reuse, R26.reuse ;  /* 0x0000001a0e077220 */ /* 0x0c4fe20000400000 */
[-C--:B------:R-:W-:Y:S01]  /*0cb0*/  FMUL R9, R14, R27.reuse ;  /* 0x0000001b0e097220 */ /* 0x080fe20000400000 */
[C---:B------:R-:W-:Y:S01]  /*0cc0*/  FMUL R20, R15.reuse, R27 ;  /* 0x0000001b0f147220 */ /* 0x040fe20000400000 */
[----:B0-----:R-:W-:-:S03]  /*0cd0*/  FMUL R28, R15, R26 ;  /* 0x0000001a0f1c7220 */ /* 0x001fc60000400000 */
[----:B------:R-:W-:Y:S01]  /*0ce0*/  FADD R7, R7, -R20 ;  /* 0x8000001407077221 */ /* 0x000fe20000000000 */
[----:B------:R-:W-:-:S03]  /*0cf0*/  FADD R28, R9, R28 ;  /* 0x0000001c091c7221 */ /* 0x000fc60000000000 */
[----:B---3--:R-:W-:Y:S01]  /*0d00*/  FADD R18, R18, R7 ;  /* 0x0000000712127221 */ /* 0x008fe20000000000 */
[----:B------:R-:W-:-:S05]  /*0d10*/  FADD R19, R19, R28 ;  /* 0x0000001c13137221 */ /* 0x000fca0000000000 */
[----:B------:R1:W-:Y:S01]  /*0d20*/  STG.E.64 desc[UR8][R24.64], R18 ;  /* 0x0000001218007986 */ /* 0x0003e2000c101b08 */
[----:B------:R-:W-:Y:S05]  /*0d30*/  BRA.U UP0, `(.L_x_62) ;  /* 0xfffffff5000c7547 */ /* 0x000fea000b83ffff */
[----:B------:R-:W-:Y:S05]  /*0d40*/  @P1 BRA `(.L_x_63) ;  /* 0xfffffff000e41947 */ /* 0x000fea000383ffff */
[C---:B------:R-:W-:Y:S01]  /*0d50*/  IMAD.WIDE R12, R2.reuse, 0x8, R12 ;  /* 0x00000008020c7825 */ /* 0x040fe200078e020c */
[----:B------:R-:W0:Y:S03]  /*0d60*/  LDC.64 R4, c[0x0][0x390] ;  /* 0x0000e400ff047b82 */ /* 0x000e260000000a00 */
[C---:B------:R-:W-:Y:S01]  /*0d70*/  IMAD.WIDE R10, R2.reuse, 0x8, R10 ;  /* 0x00000008020a7825 */ /* 0x040fe200078e020a */
[----:B------:R-:W2:Y:S04]  /*0d80*/  LDG.E.64 R6, desc[UR8][R12.64] ;  /* 0x000000080c067981 */ /* 0x000ea8000c1e1b00 */
[----:B------:R-:W2:Y:S01]  /*0d90*/  LDG.E.64 R8, desc[UR8][R10.64] ;  /* 0x000000080a087981 */ /* 0x000ea2000c1e1b00 */
[----:B0-----:R-:W-:-:S04]  /*0da0*/  IMAD.WIDE R4, R2, 0x8, R4 ;  /* 0x0000000802047825 */ /* 0x001fc800078e0204 */
[----:B--2---:R-:W-:Y:S01]  /*0db0*/  FADD R8, R6, R8 ;  /* 0x0000000806087221 */ /* 0x004fe20000000000 */
[----:B------:R-:W-:Y:S02]  /*0dc0*/  FADD R9, R7, R9 ;  /* 0x0000000907097221 */ /* 0x000fe40000000000 */
[----:B------:R-:W0:Y:S03]  /*0dd0*/  LDC.64 R6, c[0x0][0x398] ;  /* 0x0000e600ff067b82 */ /* 0x000e260000000a00 */
[----:B------:R2:W-:Y:S04]  /*0de0*/  STG.E.64 desc[UR8][R4.64], R8 ;  /* 0x0000000804007986 */ /* 0x0005e8000c101b08 */
[----:B------:R-:W3:Y:S04]  /*0df0*/  LDG.E.64 R14, desc[UR8][R12.64] ;  /* 0x000000080c0e7981 */ /* 0x000ee8000c1e1b00 */
[----:B-1----:R-:W3:Y:S01]  /*0e00*/  LDG.E.64 R16, desc[UR8][R10.64] ;  /* 0x000000080a107981 */ /* 0x002ee2000c1e1b00 */
[----:B0-----:R-:W-:-:S04]  /*0e10*/  IMAD.WIDE R2, R2, 0x8, R6 ;  /* 0x0000000802027825 */ /* 0x001fc800078e0206 */
[----:B---3--:R-:W-:Y:S01]  /*0e20*/  FADD R14, R14, -R16 ;  /* 0x800000100e0e7221 */ /* 0x008fe20000000000 */
[----:B------:R-:W-:-:S05]  /*0e30*/  FADD R15, R15, -R17 ;  /* 0x800000110f0f7221 */ /* 0x000fca0000000000 */
[----:B------:R0:W-:Y:S04]  /*0e40*/  STG.E.64 desc[UR8][R2.64], R14 ;  /* 0x0000000e02007986 */ /* 0x0001e8000c101b08 */
[----:B------:R-:W3:Y:S04]  /*0e50*/  LDG.E.64 R6, desc[UR8][R12.64+0x8] ;  /* 0x000008080c067981 */ /* 0x000ee8000c1e1b00 */
[----:B------:R-:W3:Y:S02]  /*0e60*/  LDG.E.64 R16, desc[UR8][R10.64+0x8] ;  /* 0x000008080a107981 */ /* 0x000ee4000c1e1b00 */
[----:B---3--:R-:W-:Y:S01]  /*0e70*/  FADD R6, R6, R16 ;  /* 0x0000001006067221 */ /* 0x008fe20000000000 */
[----:B------:R-:W-:-:S05]  /*0e80*/  FADD R7, R7, R17 ;  /* 0x0000001107077221 */ /* 0x000fca0000000000 */
[----:B------:R1:W-:Y:S04]  /*0e90*/  STG.E.64 desc[UR8][R4.64+0x8], R6 ;  /* 0x0000080604007986 */ /* 0x0003e8000c101b08 */
[----:B--2---:R-:W2:Y:S04]  /*0ea0*/  LDG.E.64 R8, desc[UR8][R12.64+0x8] ;  /* 0x000008080c087981 */ /* 0x004ea8000c1e1b00 */
[----:B------:R-:W2:Y:S02]  /*0eb0*/  LDG.E.64 R16, desc[UR8][R10.64+0x8] ;  /* 0x000008080a107981 */ /* 0x000ea4000c1e1b00 */
[----:B--2---:R-:W-:Y:S01]  /*0ec0*/  FADD R8, R8, -R16 ;  /* 0x8000001008087221 */ /* 0x004fe20000000000 */
[----:B------:R-:W-:-:S05]  /*0ed0*/  FADD R9, R9, -R17 ;  /* 0x8000001109097221 */ /* 0x000fca0000000000 */
[----:B------:R2:W-:Y:S04]  /*0ee0*/  STG.E.64 desc[UR8][R2.64+0x8], R8 ;  /* 0x0000080802007986 */ /* 0x0005e8000c101b08 */
[----:B0-----:R-:W3:Y:S04]  /*0ef0*/  LDG.E.64 R14, desc[UR8][R12.64+0x10] ;  /* 0x000010080c0e7981 */ /* 0x001ee8000c1e1b00 */
[----:B------:R-:W3:Y:S02]  /*0f00*/  LDG.E.64 R16, desc[UR8][R10.64+0x10] ;  /* 0x000010080a107981 */ /* 0x000ee4000c1e1b00 */
[----:B---3--:R-:W-:Y:S01]  /*0f10*/  FADD R14, R14, R16 ;  /* 0x000000100e0e7221 */ /* 0x008fe20000000000 */
[----:B------:R-:W-:-:S05]  /*0f20*/  FADD R15, R15, R17 ;  /* 0x000000110f0f7221 */ /* 0x000fca0000000000 */
[----:B------:R0:W-:Y:S04]  /*0f30*/  STG.E.64 desc[UR8][R4.64+0x10], R14 ;  /* 0x0000100e04007986 */ /* 0x0001e8000c101b08 */
[----:B-1----:R-:W3:Y:S04]  /*0f40*/  LDG.E.64 R6, desc[UR8][R12.64+0x10] ;  /* 0x000010080c067981 */ /* 0x002ee8000c1e1b00 */
[----:B------:R-:W3:Y:S02]  /*0f50*/  LDG.E.64 R16, desc[UR8][R10.64+0x10] ;  /* 0x000010080a107981 */ /* 0x000ee4000c1e1b00 */
[----:B---3--:R-:W-:Y:S01]  /*0f60*/  FADD R6, R6, -R16 ;  /* 0x8000001006067221 */ /* 0x008fe20000000000 */
[----:B------:R-:W-:-:S05]  /*0f70*/  FADD R7, R7, -R17 ;  /* 0x8000001107077221 */ /* 0x000fca0000000000 */
[----:B------:R1:W-:Y:S04]  /*0f80*/  STG.E.64 desc[UR8][R2.64+0x10], R6 ;  /* 0x0000100602007986 */ /* 0x0003e8000c101b08 */
[----:B--2---:R-:W2:Y:S04]  /*0f90*/  LDG.E.64 R8, desc[UR8][R12.64+0x18] ;  /* 0x000018080c087981 */ /* 0x004ea8000c1e1b00 */
[----:B------:R-:W2:Y:S02]  /*0fa0*/  LDG.E.64 R16, desc[UR8][R10.64+0x18] ;  /* 0x000018080a107981 */ /* 0x000ea4000c1e1b00 */
[----:B--2---:R-:W-:Y:S01]  /*0fb0*/  FADD R8, R8, R16 ;  /* 0x0000001008087221 */ /* 0x004fe20000000000 */
[----:B------:R-:W-:-:S05]  /*0fc0*/  FADD R9, R9, R17 ;  /* 0x0000001109097221 */ /* 0x000fca0000000000 */
[----:B------:R2:W-:Y:S04]  /*0fd0*/  STG.E.64 desc[UR8][R4.64+0x18], R8 ;  /* 0x0000180804007986 */ /* 0x0005e8000c101b08 */
[----:B0-----:R-:W3:Y:S04]  /*0fe0*/  LDG.E.64 R14, desc[UR8][R12.64+0x18] ;  /* 0x000018080c0e7981 */ /* 0x001ee8000c1e1b00 */
[----:B------:R-:W3:Y:S02]  /*0ff0*/  LDG.E.64 R16, desc[UR8][R10.64+0x18] ;  /* 0x000018080a107981 */ /* 0x000ee4000c1e1b00 */
[----:B---3--:R-:W-:Y:S01]  /*1000*/  FADD R14, R14, -R16 ;  /* 0x800000100e0e7221 */ /* 0x008fe20000000000 */
[----:B------:R-:W-:-:S05]  /*1010*/  FADD R15, R15, -R17 ;  /* 0x800000110f0f7221 */ /* 0x000fca0000000000 */
[----:B------:R0:W-:Y:S04]  /*1020*/  STG.E.64 desc[UR8][R2.64+0x18], R14 ;  /* 0x0000180e02007986 */ /* 0x0001e8000c101b08 */
[----:B-1----:R-:W3:Y:S04]  /*1030*/  LDG.E.64 R6, desc[UR8][R12.64+0x20] ;  /* 0x000020080c067981 */ /* 0x002ee8000c1e1b00 */
        /* <DEDUP_REMOVED lines=108> */
[----:B------:R-:W-:Y:S04]  /*1700*/  STG.E.64 desc[UR8][R2.64+0x70], R6 ;  /* 0x0000700602007986 */ /* 0x000fe8000c101b08 */
[----:B--2---:R-:W2:Y:S04]  /*1710*/  LDG.E.64 R8, desc[UR8][R12.64+0x78] ;  /* 0x000078080c087981 */ /* 0x004ea8000c1e1b00 */
[----:B------:R-:W2:Y:S02]  /*1720*/  LDG.E.64 R16, desc[UR8][R10.64+0x78] ;  /* 0x000078080a107981 */ /* 0x000ea4000c1e1b00 */
[----:B--2---:R-:W-:Y:S01]  /*1730*/  FADD R8, R8, R16 ;  /* 0x0000001008087221 */ /* 0x004fe20000000000 */
[----:B------:R-:W-:-:S05]  /*1740*/  FADD R9, R9, R17 ;  /* 0x0000001109097221 */ /* 0x000fca0000000000 */
[----:B------:R-:W-:Y:S04]  /*1750*/  STG.E.64 desc[UR8][R4.64+0x78], R8 ;  /* 0x0000780804007986 */ /* 0x000fe8000c101b08 */
[----:B0-----:R-:W2:Y:S04]  /*1760*/  LDG.E.64 R14, desc[UR8][R12.64+0x78] ;  /* 0x000078080c0e7981 */ /* 0x001ea8000c1e1b00 */
[----:B------:R-:W2:Y:S02]  /*1770*/  LDG.E.64 R16, desc[UR8][R10.64+0x78] ;  /* 0x000078080a107981 */ /* 0x000ea4000c1e1b00 */
[----:B--2---:R-:W-:Y:S01]  /*1780*/  FADD R14, R14, -R16 ;  /* 0x800000100e0e7221 */ /* 0x004fe20000000000 */
[----:B------:R-:W-:-:S05]  /*1790*/  FADD R15, R15, -R17 ;  /* 0x800000110f0f7221 */ /* 0x000fca0000000000 */
[----:B------:R-:W-:Y:S01]  /*17a0*/  STG.E.64 desc[UR8][R2.64+0x78], R14 ;  /* 0x0000780e02007986 */ /* 0x000fe2000c101b08 */
[----:B------:R-:W-:Y:S05]  /*17b0*/  EXIT ;  /* 0x000000000000794d */ /* 0x000fea0003800000 */
.L_x_64:
        /* <DEDUP_REMOVED lines=12> */
.L_x_330:


//--------------------- .text._Z13calc_prod_matP6float2S0_i --------------------------
	.section	.text._Z13calc_prod_matP6float2S0_i,"ax",@progbits
	.align	128
        .global         _Z13calc_prod_matP6float2S0_i
        .type           _Z13calc_prod_matP6float2S0_i,@function
        .size           _Z13calc_prod_matP6float2S0_i,(.L_x_331 - _Z13calc_prod_matP6float2S0_i)
        .other          _Z13calc_prod_matP6float2S0_i,@"STO_CUDA_ENTRY STV_DEFAULT"
_Z13calc_prod_matP6float2S0_i:
.text._Z13calc_prod_matP6float2S0_i:
        /* <DEDUP_REMOVED lines=9> */
[C---:B------:R-:W-:Y:S01]  /*0090*/  SHF.L.U32 R3, R0.reuse, 0x4, RZ ;  /* 0x0000000400037819 */ /* 0x040fe200000006ff */
[----:B------:R-:W-:Y:S02]  /*00a0*/  HFMA2 R13, -RZ, RZ, 0, 0 ;  /* 0x00000000ff0d7431 */ /* 0x000fe400000001ff */
[----:B------:R-:W-:Y:S01]  /*00b0*/  IMAD R12, R0, 0xc0, RZ ;  /* 0x000000c0000c7824 */ /* 0x000fe200078e02ff */
[----:B------:R-:W1:Y:S03]  /*00c0*/  LDCU.64 UR8, c[0x0][0x358] ;  /* 0x00006b00ff0877ac */ /* 0x000e660008000a00 */
[----:B------:R-:W2:Y:S01]  /*00d0*/  LDC.64 R6, c[0x0][0x388] ;  /* 0x0000e200ff067b82 */ /* 0x000ea20000000a00 */
[----:B01----:R-:W-:-:S07]  /*00e0*/  IMAD.WIDE R2, R3, 0x8, R4 ;  /* 0x0000000803027825 */ /* 0x003fce00078e0204 */
.L_x_65:
[----:B0-----:R-:W-:-:S05]  /*00f0*/  LEA R11, R13, R12, 0x2 ;  /* 0x0000000c0d0b7211 */ /* 0x001fca00078e10ff */
[----:B------:R-:W-:Y:S02]  /*0100*/  IMAD R9, R0, -0xb0, R11 ;  /* 0xffffff5000097824 */ /* 0x000fe400078e020b */
[----:B--2---:R-:W-:-:S04]  /*0110*/  IMAD.WIDE R10, R11, 0x8, R6 ;  /* 0x000000080b0a7825 */ /* 0x004fc800078e0206 */
[----:B------:R-:W-:Y:S01]  /*0120*/  IMAD.WIDE R8, R9, 0x8, R4 ;  /* 0x0000000809087825 */ /* 0x000fe200078e0204 */
        /* <DEDUP_REMOVED lines=34> */
[----:B-1----:R-:W2:Y:S04]  /*0350*/  LDG.E.64 R16, desc[UR8][R8.64+0x18] ;  /* 0x0000180808107981 */ /* 0x002ea8000c1e1b00 */
[----:B------:R-:W2:Y:S04]  /*0360*/  LDG.E.64 R18, desc[UR8][R2.64+0x60] ;  /* 0x0000600802127981 */ /* 0x000ea8000c1e1b00 */
        /* <DEDUP_REMOVED lines=134> */
[----:B-1----:R-:W2:Y:S01]  /*0bd0*/  LDG.E.64 R16, desc[UR8][R2.64+0x78] ;  /* 0x0000780802107981 */ /* 0x002ea2000c1e1b00 */
[----:B------:R-:W-:-:S04]  /*0be0*/  IADD3 R13, PT, PT, R13, 0x1, RZ ;  /* 0x000000010d0d7810 */ /* 0x000fc80007ffe0ff */
[----:B------:R-:W-:Y:S01]  /*0bf0*/  ISETP.NE.AND P0, PT, R13, 0x4, PT ;  /* 0x000000040d00780c */ /* 0x000fe20003f05270 */
        /* <DEDUP_REMOVED lines=8> */
[----:B------:R0:W-:Y:S01]  /*0c80*/  STG.E.64 desc[UR8][R10.64+0x18], R18 ;  /* 0x000018120a007986 */ /* 0x0001e2000c101b08 */
[----:B------:R-:W-:Y:S05]  /*0c90*/  @P0 BRA `(.L_x_65) ;  /* 0xfffffff400140947 */ /* 0x000fea000383ffff */
[----:B------:R-:W1:Y:S01]  /*0ca0*/  LDCU.64 UR6, c[0x0][0x388] ;  /* 0x00007100ff0677ac */ /* 0x000e620008000a00 */
[----:B------:R-:W-:Y:S02]  /*0cb0*/  IADD3 R12, PT, PT, R12, -0x10, RZ ;  /* 0xfffffff00c0c7810 */ /* 0x000fe40007ffe0ff */
[----:B------:R-:W-:Y:S01]  /*0cc0*/  MOV R13, 0x1 ;  /* 0x00000001000d7802 */ /* 0x000fe20000000f00 */
[----:B-1----:R-:W-:-:S04]  /*0cd0*/  UIADD3 UR5, UP0, UPT, UR6, 0x98, URZ ;  /* 0x0000009806057890 */ /* 0x002fc8000ff1e0ff */
[----:B------:R-:W-:-:S12]  /*0ce0*/  UIADD3.X UR6, UPT, UPT, URZ, UR7, URZ, UP0, !UPT ;  /* 0x00000007ff067290 */ /* 0x000fd800087fe4ff */
.L_x_67:
[C---:B------:R-:W-:Y:S01]  /*0cf0*/  LEA R0, R13.reuse, R12, 0x4 ;  /* 0x0000000c0d007211 */ /* 0x040fe200078e20ff */
[----:B------:R-:W-:Y:S01]  /*0d00*/  UMOV UR4, URZ ;  /* 0x000000ff00047c82 */ /* 0x000fe20008000000 */
[----:B------:R-:W-:-:S04]  /*0d10*/  IADD3 R13, PT, PT, R13, 0x1, RZ ;  /* 0x000000010d0d7810 */ /* 0x000fc80007ffe0ff */
[----:B--2---:R-:W-:-:S13]  /*0d20*/  ISETP.NE.AND P0, PT, R13, 0xc, PT ;  /* 0x0000000c0d00780c */ /* 0x004fda0003f05270 */
.L_x_66:
[----:B--2---:R-:W-:Y:S02]  /*0d30*/  MOV R4, UR5 ;  /* 0x0000000500047c02 */ /* 0x004fe40008000f00 */
[----:B------:R-:W-:-:S03]  /*0d40*/  MOV R5, UR6 ;  /* 0x0000000600057c02 */ /* 0x000fc60008000f00 */
[----:B------:R-:W-:-:S05]  /*0d50*/  IMAD.WIDE R4, R0, 0x8, R4 ;  /* 0x0000000800047825 */ /* 0x000fca00078e0204 */
[----:B------:R-:W-:Y:S04]  /*0d60*/  STG.E.64 desc[UR8][R4.64+-0x18], RZ ;  /* 0xffffe8ff04007986 */ /* 0x000fe8000c101b08 */
[----:B------:R-:W0:Y:S04]  /*0d70*/  LDG.E.64 R8, desc[UR8][R4.64+-0x98] ;  /* 0xffff680804087981 */ /* 0x000e28000c1e1b00 */
[----:B------:R-:W0:Y:S02]  /*0d80*/  LDG.E.64 R6, desc[UR8][R2.64] ;  /* 0x0000000802067981 */ /* 0x000e24000c1e1b00 */
[CC--:B0-----:R-:W-:Y:S01]  /*0d90*/  FMUL R10, R8.reuse, R6.reuse ;  /* 0x00000006080a7220 */ /* 0x0c1fe20000400000 */
[C---:B------:R-:W-:Y:S01]  /*0da0*/  FMUL R11, R9.reuse, R6 ;  /* 0x00000006090b7220 */ /* 0x040fe20000400000 */
[-C--:B------:R-:W-:Y:S01]  /*0db0*/  FMUL R6, R8, R7.reuse ;  /* 0x0000000708067220 */ /* 0x080fe20000400000 */
[----:B------:R-:W-:-:S03]  /*0dc0*/  FMUL R7, R9, R7 ;  /* 0x0000000709077220 */ /* 0x000fc60000400000 */
[----:B------:R-:W-:Y:S01]  /*0dd0*/  FADD R6, R6, R11 ;  /* 0x0000000b06067221 */ /* 0x000fe20000000000 */
[----:B------:R-:W-:-:S03]  /*0de0*/  FADD R7, R10, -R7 ;  /* 0x800000070a077221 */ /* 0x000fc60000000000 */
[----:B------:R-:W-:Y:S01]  /*0df0*/  FADD R15, RZ, R6 ;  /* 0x00000006ff0f7221 */ /* 0x000fe20000000000 */
[----:B------:R-:W-:Y:S02]  /*0e00*/  FADD R14, RZ, R7 ;  /* 0x00000007ff0e7221 */ /* 0x000fe40000000000 */
[----:B------:R-:W2:Y:S04]  /*0e10*/  LDG.E.64 R6, desc[UR8][R4.64+-0x90] ;  /* 0xffff700804067981 */ /* 0x000ea8000c1e1b00 */
[----:B------:R0:W-:Y:S04]  /*0e20*/  STG.E.64 desc[UR8][R4.64+-0x18], R14 ;  /* 0xffffe80e04007986 */ /* 0x0001e8000c101b08 */
[----:B------:R-:W2:Y:S02]  /*0e30*/  LDG.E.64 R10, desc[UR8][R2.64+0x20] ;  /* 0x00002008020a7981 */ /* 0x000ea4000c1e1b00 */
[CC--:B--2---:R-:W-:Y:S01]  /*0e40*/  FMUL R16, R7.reuse, R11.reuse ;  /* 0x0000000b07107220 */ /* 0x0c4fe20000400000 */
[C---:B------:R-:W-:Y:S01]  /*0e50*/  FMUL R17, R6.reuse, R11 ;  /* 0x0000000b06117220 */ /* 0x040fe20000400000 */
[-C--:B------:R-:W-:Y:S01]  /*0e60*/  FMUL R11, R6, R10.reuse ;  /* 0x0000000a060b7220 */ /* 0x080fe20000400000 */
[----:B------:R-:W-:-:S03]  /*0e70*/  FMUL R10, R7, R10 ;  /* 0x0000000a070a7220 */ /* 0x000fc60000400000 */
[----:B------:R-:W-:Y:S01]  /*0e80*/  FADD R11, R11, -R16 ;  /* 0x800000100b0b7221 */ /* 0x000fe20000000000 */
[----:B------:R-:W-:-:S03]  /*0e90*/  FADD R10, R17, R10 ;  /* 0x0000000a110a7221 */ /* 0x000fc60000000000 */
[----:B------:R-:W-:Y:S01]  /*0ea0*/  FADD R16, R14, R11 ;  /* 0x0000000b0e107221 */ /* 0x000fe20000000000 */
[----:B------:R-:W-:Y:S02]  /*0eb0*/  FADD R17, R15, R10 ;  /* 0x0000000a0f117221 */ /* 0x000fe40000000000 */
[----:B------:R-:W2:Y:S04]  /*0ec0*/  LDG.E.64 R10, desc[UR8][R4.64+-0x88] ;  /* 0xffff7808040a7981 */ /* 0x000ea8000c1e1b00 */
[----:B------:R1:W-:Y:S04]  /*0ed0*/  STG.E.64 desc[UR8][R4.64+-0x18], R16 ;  /* 0xffffe81004007986 */ /* 0x0003e8000c101b08 */
[----:B0-----:R-:W2:Y:S02]  /*0ee0*/  LDG.E.64 R14, desc[UR8][R2.64+0x40] ;  /* 0x00004008020e7981 */ /* 0x001ea4000c1e1b00 */
        /* <DEDUP_REMOVED lines=10> */
[----:B-1----:R-:W2:Y:S04]  /*0f90*/  LDG.E.64 R16, desc[UR8][R2.64+0x60] ;  /* 0x0000600802107981 */ /* 0x002ea8000c1e1b00 */
[----:B------:R-:W-:Y:S01]  /*0fa0*/  STG.E.64 desc[UR8][R4.64+-0x10], RZ ;  /* 0xfffff0ff04007986 */ /* 0x000fe2000c101b08 */
[CC--:B--2---:R-:W-:Y:S01]  /*0fb0*/  FMUL R20, R15.reuse, R17.reuse ;  /* 0x000000110f147220 */ /* 0x0c4fe20000400000 */
[C---:B------:R-:W-:Y:S01]  /*0fc0*/  FMUL R21, R14.reuse, R17 ;  /* 0x000000110e157220 */ /* 0x040fe20000400000 */
[-C--:B------:R-:W-:Y:S01]  /*0fd0*/  FMUL R17, R14, R16.reuse ;  /* 0x000000100e117220 */ /* 0x080fe20000400000 */
[----:B------:R-:W-:-:S03]  /*0fe0*/  FMUL R16, R15, R16 ;  /* 0x000000100f107220 */ /* 0x000fc60000400000 */
[----:B------:R-:W-:Y:S01]  /*0ff0*/  FADD R17, R17, -R20 ;  /* 0x8000001411117221 */ /* 0x000fe20000000000 */
[----:B------:R-:W-:-:S03]  /*1000*/  FADD R16, R21, R16 ;  /* 0x0000001015107221 */ /* 0x000fc60000000000 */
[----:B------:R-:W-:Y:S01]  /*1010*/  FADD R20, R18, R17 ;  /* 0x0000001112147221 */ /* 0x000fe20000000000 */
[----:B------:R-:W-:-:S05]  /*1020*/  FADD R21, R19, R16 ;  /* 0x0000001013157221 */ /* 0x000fca0000000000 */
[----:B------:R1:W-:Y:S04]  /*1030*/  STG.E.64 desc[UR8][R4.64+-0x18], R20 ;  /* 0xffffe81404007986 */ /* 0x0003e8000c101b08 */
        /* <DEDUP_REMOVED lines=10> */
[----:B------:R-:W1:Y:S02]  /*10e0*/  LDG.E.64 R18, desc[UR8][R2.64+0x28] ;  /* 0x0000280802127981 */ /* 0x000e64000c1e1b00 */
[CC--:B-1----:R-:W-:Y:S01]  /*10f0*/  FMUL R20, R7.reuse, R19.reuse ;  /* 0x0000001307147220 */ /* 0x0c2fe20000400000 */
        /* <DEDUP_REMOVED lines=69> */
[----:B------:R-:W-:Y:S04]  /*1550*/  STG.E.64 desc[UR8][R4.64+-0x8], R20 ;  /* 0xfffff81404007986 */ /* 0x000fe8000c101b08 */
        /* <DEDUP_REMOVED lines=30> */
[----:B-1----:R-:W3:Y:S01]  /*1740*/  LDG.E.64 R6, desc[UR8][R2.64+0x78] ;  /* 0x0000780802067981 */ /* 0x002ee2000c1e1b00 */
[----:B------:R-:W-:Y:S01]  /*1750*/  UIADD3 UR4, UPT, UPT, UR4, 0x1, URZ ;  /* 0x0000000104047890 */ /* 0x000fe2000fffe0ff */
[----:B------:R-:W-:-:S03]  /*1760*/  IADD3 R0, PT, PT, R0, 0x4, RZ ;  /* 0x0000000400007810 */ /* 0x000fc60007ffe0ff */
[----:B------:R-:W-:Y:S01]  /*1770*/  UISETP.NE.AND UP0, UPT, UR4, 0x4, UPT ;  /* 0x000000040400788c */ /* 0x000fe2000bf05270 */
[CC--:B---3--:R-:W-:Y:S01]  /*1780*/  FMUL R10, R14.reuse, R6.reuse ;  /* 0x000000060e0a7220 */ /* 0x0c8fe20000400000 */
        /* <DEDUP_REMOVED lines=8> */
[----:B------:R-:W-:Y:S05]  /*1810*/  BRA.U UP0, `(.L_x_66) ;  /* 0xfffffff500447547 */ /* 0x000fea000b83ffff */
[----:B------:R-:W-:Y:S05]  /*1820*/  @P0 BRA `(.L_x_67) ;  /* 0xfffffff400300947 */ /* 0x000fea000383ffff */
[----:B------:R-:W-:Y:S05]  /*1830*/  EXIT ;  /* 0x000000000000794d */ /* 0x000fea0003800000 */
.L_x_68:
        /* <DEDUP_REMOVED lines=12> */
.L_x_331:


//--------------------- .text._Z14scale_and_prepP6float2S0_Pii --------------------------
	.section	.text._Z14scale_and_prepP6float2S0_Pii,"ax",@progbits
	.align	128
        .global         _Z14scale_and_prepP6float2S0_Pii
        .type           _Z14scale_and_prepP6float2S0_Pii,@function
        .size           _Z14scale_and_prepP6float2S0_Pii,(.L_x_317 - _Z14scale_and_prepP6float2S0_Pii)
        .other          _Z14scale_and_prepP6float2S0_Pii,@"STO_CUDA_ENTRY STV_DEFAULT"
_Z14scale_and_prepP6float2S0_Pii:
.text._Z14scale_and_prepP6float2S0_Pii:
        /* <DEDUP_REMOVED lines=10> */
[----:B------:R-:W-:-:S05]  /*00a0*/  SHF.L.U32 R2, R3, 0x4, RZ ;  /* 0x0000000403027819 */ /* 0x000fca00000006ff */
[----:B0-----:R-:W-:-:S05]  /*00b0*/  IMAD.WIDE R18, R2, 0x8, R18 ;  /* 0x0000000802127825 */ /* 0x001fca00078e0212 */
[----:B-1----:R-:W2:Y:S01]  /*00c0*/  LDG.E.64 R12, desc[UR4][R18.64] ;  /* 0x00000004120c7981 */ /* 0x002ea2000c1e1b00 */
[----:B------:R-:W-:Y:S01]  /*00d0*/  BSSY.RECONVERGENT B2, `(.L_x_69) ;  /* 0x0000010000027945 */ /* 0x000fe20003800200 */
[----:B--2---:R-:W-:-:S04]  /*00e0*/  FSETP.GT.AND P0, PT, |R12|, |R13|, PT ;  /* 0x4000000d0c00720b */ /* 0x004fc80003f04200 */
[----:B------:R-:W-:Y:S02]  /*00f0*/  FSEL R17, |R12|, |R13|, P0 ;  /* 0x4000000d0c117208 */ /* 0x000fe40000000200 */
[----:B------:R-:W-:Y:S02]  /*0100*/  FSEL R20, |R13|, |R12|, P0 ;  /* 0x4000000c0d147208 */ /* 0x000fe40000000200 */
[----:B------:R-:W0:Y:S08]  /*0110*/  MUFU.RCP R0, R17 ;  /* 0x0000001100007308 */ /* 0x000e300000001000 */
        /* <DEDUP_REMOVED lines=8> */
[----:B------:R-:W-:Y:S02]  /*01a0*/  MOV R10, R17 ;  /* 0x00000011000a7202 */ /* 0x000fe40000000f00 */
[----:B------:R-:W-:-:S07]  /*01b0*/  MOV R4, 0x1d0 ;  /* 0x000001d000047802 */ /* 0x000fce0000000f00 */
[----:B------:R-:W-:Y:S05]  /*01c0*/  CALL.REL.NOINC `($__internal_5_$__cuda_sm3x_div_rn_noftz_f32_slowpath) ;  /* 0x0000005000ec7944 */ /* 0x000fea0003c00000 */
.L_x_70:
[----:B------:R-:W-:Y:S05]  /*01d0*/  BSYNC.RECONVERGENT B2 ;  /* 0x0000000000027941 */ /* 0x000fea0003800200 */
.L_x_69:
[----:B------:R-:W-:Y:S01]  /*01e0*/  FFMA R0, R0, R0, 1 ;  /* 0x3f80000000007423 */ /* 0x000fe20000000000 */
[----:B------:R-:W-:Y:S03]  /*01f0*/  BSSY.RECONVERGENT B0, `(.L_x_71) ;  /* 0x000000d000007945 */ /* 0x000fe60003800200 */
[----:B------:R0:W1:Y:S01]  /*0200*/  MUFU.RSQ R5, R0 ;  /* 0x0000000000057308 */ /* 0x0000620000001400 */
[----:B------:R-:W-:-:S04]  /*0210*/  IADD3 R4, PT, PT, R0, -0xd000000, RZ ;  /* 0xf300000000047810 */ /* 0x000fc80007ffe0ff */
[----:B------:R-:W-:-:S13]  /*0220*/  ISETP.GT.U32.AND P0, PT, R4, 0x727fffff, PT ;  /* 0x727fffff0400780c */ /* 0x000fda0003f04070 */
[----:B01----:R-:W-:Y:S05]  /*0230*/  @!P0 BRA `(.L_x_72) ;  /* 0x0000000000108947 */ /* 0x003fea0003800000 */
[----:B------:R-:W-:Y:S02]  /*0240*/  MOV R4, R0 ;  /* 0x0000000000047202 */ /* 0x000fe40000000f00 */
[----:B------:R-:W-:-:S07]  /*0250*/  MOV R0, 0x270 ;  /* 0x0000027000007802 */ /* 0x000fce0000000f00 */
[----:B------:R-:W-:Y:S05]  /*0260*/  CALL.REL.NOINC `($__internal_4_$__cuda_sm20_sqrt_rn_f32_slowpath) ;  /* 0x00000050006c7944 */ /* 0x000fea0003c00000 */
[----:B------:R-:W-:Y:S05]  /*0270*/  BRA `(.L_x_73) ;  /* 0x0000000000107947 */ /* 0x000fea0003800000 */
.L_x_72:
[----:B------:R-:W-:Y:S01]  /*0280*/  FMUL.FTZ R9, R0, R5 ;  /* 0x0000000500097220 */ /* 0x000fe20000410000 */
[----:B------:R-:W-:-:S03]  /*0290*/  FMUL.FTZ R4, R5, 0.5 ;  /* 0x3f00000005047820 */ /* 0x000fc60000410000 */
[----:B------:R-:W-:-:S04]  /*02a0*/  FFMA R0, -R9, R9, R0 ;  /* 0x0000000909007223 */ /* 0x000fc80000000100 */
[----:B------:R-:W-:-:S07]  /*02b0*/  FFMA R9, R0, R4, R9 ;  /* 0x0000000400097223 */ /* 0x000fce0000000009 */
.L_x_73:
[----:B------:R-:W-:Y:S05]  /*02c0*/  BSYNC.RECONVERGENT B0 ;  /* 0x0000000000007941 */ /* 0x000fea0003800200 */
.L_x_71:
[----:B------:R-:W2:Y:S01]  /*02d0*/  LDG.E.64 R14, desc[UR4][R18.64+0x20] ;  /* 0x00002004120e7981 */ /* 0x000ea2000c1e1b00 */
[C---:B------:R-:W-:Y:S01]  /*02e0*/  FMNMX R20, R17.reuse, R20, !PT ;  /* 0x0000001411147209 */ /* 0x040fe20007800000 */
[----:B------:R-:W-:Y:S01]  /*02f0*/  FADD R12, |R12|, |R13| ;  /* 0x4000000d0c0c7221 */ /* 0x000fe20000000200 */
[C---:B------:R-:W-:Y:S01]  /*0300*/  FMUL R9, R17.reuse, R9 ;  /* 0x0000000911097220 */ /* 0x040fe20000400000 */
[----:B------:R-:W-:Y:S01]  /*0310*/  FSETP.NEU.AND P2, PT, R17, RZ, PT ;  /* 0x000000ff1100720b */ /* 0x000fe20003f4d000 */
[----:B------:R-:W-:Y:S01]  /*0320*/  BSSY.RECONVERGENT B2, `(.L_x_74) ;  /* 0x0000012000027945 */ /* 0x000fe20003800200 */
[----:B------:R-:W-:-:S13]  /*0330*/  FSETP.GT.AND P0, PT, R20, 3.40282346638528859812e+38, PT ;  /* 0x7f7fffff1400780b */ /* 0x000fda0003f04000 */
[----:B------:R-:W-:-:S05]  /*0340*/  @!P0 FSEL R12, R12, R9, !P2 ;  /* 0x000000090c0c8208 */ /* 0x000fca0005000000 */
[----:B------:R-:W-:Y:S01]  /*0350*/  FADD R20, RZ, R12 ;  /* 0x0000000cff147221 */ /* 0x000fe20000000000 */
        /* <DEDUP_REMOVED lines=13> */
[----:B------:R-:W-:Y:S05]  /*0430*/  CALL.REL.NOINC `($__internal_5_$__cuda_sm3x_div_rn_noftz_f32_slowpath) ;  /* 0x0000005000507944 */ /* 0x000fea0003c00000 */
.L_x_75:
[----:B------:R-:W-:Y:S05]  /*0440*/  BSYNC.RECONVERGENT B2 ;  /* 0x0000000000027941 */ /* 0x000fea0003800200 */
.L_x_74:
        /* <DEDUP_REMOVED lines=10> */
.L_x_77:
[----:B------:R-:W-:Y:S01]  /*04f0*/  FMUL.FTZ R9, R0, R5 ;  /* 0x0000000500097220 */ /* 0x000fe20000410000 */
[----:B------:R-:W-:-:S03]  /*0500*/  FMUL.FTZ R4, R5, 0.5 ;  /* 0x3f00000005047820 */ /* 0x000fc60000410000 */
[----:B------:R-:W-:-:S04]  /*0510*/  FFMA R0, -R9, R9, R0 ;  /* 0x0000000909007223 */ /* 0x000fc80000000100 */
[----:B------:R-:W-:-:S07]  /*0520*/  FFMA R9, R0, R4, R9 ;  /* 0x0000000400097223 */ /* 0x000fce0000000009 */
.L_x_78:
[----:B------:R-:W-:Y:S05]  /*0530*/  BSYNC.RECONVERGENT B0 ;  /* 0x0000000000007941 */ /* 0x000fea0003800200 */
.L_x_76:
[----:B------:R-:W2:Y:S01]  /*0540*/  LDG.E.64 R12, desc[UR4][R18.64+0x40] ;  /* 0x00004004120c7981 */ /* 0x000ea2000c1e1b00 */
[----:B------:R-:W-:Y:S01]  /*0550*/  FMNMX R25, R16, R25, !PT ;  /* 0x0000001910197209 */ /* 0x000fe20007800000 */
[----:B------:R-:W-:Y:S01]  /*0560*/  FADD R14, |R14|, |R15| ;  /* 0x4000000f0e0e7221 */ /* 0x000fe20000000200 */
[C---:B------:R-:W-:Y:S01]  /*0570*/  FMUL R9, R16.reuse, R9 ;  /* 0x0000000910097220 */ /* 0x040fe20000400000 */
[----:B------:R-:W-:Y:S01]  /*0580*/  FSETP.NEU.AND P2, PT, R16, RZ, PT ;  /* 0x000000ff1000720b */ /* 0x000fe20003f4d000 */
[----:B------:R-:W-:Y:S01]  /*0590*/  BSSY.RECONVERGENT B2, `(.L_x_79) ;  /* 0x0000013000027945 */ /* 0x000fe20003800200 */
[----:B------:R-:W-:-:S13]  /*05a0*/  FSETP.GT.AND P0, PT, R25, 3.40282346638528859812e+38, PT ;  /* 0x7f7fffff1900780b */ /* 0x000fda0003f04000 */
[----:B------:R-:W-:-:S05]  /*05b0*/  @!P0 FSEL R14, R14, R9, !P2 ;  /* 0x000000090e0e8208 */ /* 0x000fca0005000000 */
[----:B------:R-:W-:Y:S01]  /*05c0*/  FADD R20, R20, R14 ;  /* 0x0000000e14147221 */ /* 0x000fe20000000000 */
        /* <DEDUP_REMOVED lines=15> */
.L_x_80:
[----:B------:R-:W-:Y:S05]  /*06c0*/  BSYNC.RECONVERGENT B2 ;  /* 0x0000000000027941 */ /* 0x000fea0003800200 */
.L_x_79:
        /* <DEDUP_REMOVED lines=10> */
.L_x_82:
[----:B------:R-:W-:Y:S01]  /*0770*/  FMUL.FTZ R9, R0, R5 ;  /* 0x0000000500097220 */ /* 0x000fe20000410000 */
[----:B------:R-:W-:-:S03]  /*0780*/  FMUL.FTZ R4, R5, 0.5 ;  /* 0x3f00000005047820 */ /* 0x000fc60000410000 */
[----:B------:R-:W-:-:S04]  /*0790*/  FFMA R0, -R9, R9, R0 ;  /* 0x0000000909007223 */ /* 0x000fc80000000100 */
[----:B------:R-:W-:-:S07]  /*07a0*/  FFMA R9, R0, R4, R9 ;  /* 0x0000000400097223 */ /* 0x000fce0000000009 */
.L_x_83:
[----:B------:R-:W-:Y:S05]  /*07b0*/  BSYNC.RECONVERGENT B0 ;  /* 0x0000000000007941 */ /* 0x000fea0003800200 */
.L_x_81:
        /* <DEDUP_REMOVED lines=23> */
.L_x_85:
[----:B------:R-:W-:Y:S05]  /*0930*/  BSYNC.RECONVERGENT B2 ;  /* 0x0000000000027941 */ /* 0x000fea0003800200 */
.L_x_84:
        /* <DEDUP_REMOVED lines=10> */
.L_x_87:
[----:B------:R-:W-:Y:S01]  /*09e0*/  FMUL.FTZ R9, R0, R5 ;  /* 0x0000000500097220 */ /* 0x000fe20000410000 */
[----:B------:R-:W-:-:S03]  /*09f0*/  FMUL.FTZ R4, R5, 0.5 ;  /* 0x3f00000005047820 */ /* 0x000fc60000410000 */
[----:B------:R-:W-:-:S04]  /*0a00*/  FFMA R0, -R9, R9, R0 ;  /* 0x0000000909007223 */ /* 0x000fc80000000100 */
[----:B------:R-:W-:-:S07]  /*0a10*/  FFMA R9, R0, R4, R9 ;  /* 0x0000000400097223 */ /* 0x000fce0000000009 */
.L_x_88:
[----:B------:R-:W-:Y:S05]  /*0a20*/  BSYNC.RECONVERGENT B0 ;  /* 0x0000000000007941 */ /* 0x000fea0003800200 */
.L_x_86:
        /* <DEDUP_REMOVED lines=24> */
.L_x_90:
[----:B------:R-:W-:Y:S05]  /*0bb0*/  BSYNC.RECONVERGENT B2 ;  /* 0x0000000000027941 */ /* 0x000fea0003800200 */
.L_x_89:
        /* <DEDUP_REMOVED lines=10> */
.L_x_92:
[----:B------:R-:W-:Y:S01]  /*0c60*/  FMUL.FTZ R9, R0, R5 ;  /* 0x0000000500097220 */ /* 0x000fe20000410000 */
[----:B------:R-:W-:-:S03]  /*0c70*/  FMUL.FTZ R4, R5, 0.5 ;  /* 0x3f00000005047820 */ /* 0x000fc60000410000 */
[----:B------:R-:W-:-:S04]  /*0c80*/  FFMA R0, -R9, R9, R0 ;  /* 0x0000000909007223 */ /* 0x000fc80000000100 */
[----:B------:R-:W-:-:S07]  /*0c90*/  FFMA R9, R0, R4, R9 ;  /* 0x0000000400097223 */ /* 0x000fce0000000009 */
.L_x_93:
[----:B------:R-:W-:Y:S05]  /*0ca0*/  BSYNC.RECONVERGENT B0 ;  /* 0x0000000000007941 */ /* 0x000fea0003800200 */
.L_x_91:
        /* <DEDUP_REMOVED lines=24> */
.L_x_95:
[----:B------:R-:W-:Y:S05]  /*0e30*/  BSYNC.RECONVERGENT B2 ;  /* 0x0000000000027941 */ /* 0x000fea0003800200 */
.L_x_94:
        /* <DEDUP_REMOVED lines=10> */
.L_x_97:
[----:B------:R-:W-:Y:S01]  /*0ee0*/  FMUL.FTZ R9, R0, R5 ;  /* 0x0000000500097220 */ /* 0x000fe20000410000 */
[----:B------:R-:W-:-:S03]  /*0ef0*/  FMUL.FTZ R4, R5, 0.5 ;  /* 0x3f00000005047820 */ /* 0x000fc60000410000 */
[----:B------:R-:W-:-:S04]  /*0f00*/  FFMA R0, -R9, R9, R0 ;  /* 0x0000000909007223 */ /* 0x000fc80000000100 */
[----:B------:R-:W-:-:S07]  /*0f10*/  FFMA R9, R0, R4, R9 ;  /* 0x0000000400097223 */ /* 0x000fce0000000009 */
.L_x_98:
[----:B------:R-:W-:Y:S05]  /*0f20*/  BSYNC.RECONVERGENT B0 ;  /* 0x0000000000007941 */ /* 0x000fea0003800200 */
.L_x_96:
        /* <DEDUP_REMOVED lines=23> */
.L_x_100:
[----:B------:R-:W-:Y:S05]  /*10a0*/  BSYNC.RECONVERGENT B2 ;  /* 0x0000000000027941 */ /* 0x000fea0003800200 */
.L_x_99:
        /* <DEDUP_REMOVED lines=10> */
.L_x_102:
[----:B------:R-:W-:Y:S01]  /*1150*/  FMUL.FTZ R9, R0, R5 ;  /* 0x0000000500097220 */ /* 0x000fe20000410000 */
[----:B------:R-:W-:-:S03]  /*1160*/  FMUL.FTZ R4, R5, 0.5 ;  /* 0x3f00000005047820 */ /* 0x000fc60000410000 */
[----:B------:R-:W-:-:S04]  /*1170*/  FFMA R0, -R9, R9, R0 ;  /* 0x0000000909007223 */ /* 0x000fc80000000100 */
[----:B------:R-:W-:-:S07]  /*1180*/  FFMA R9, R0, R4, R9 ;  /* 0x0000000400097223 */ /* 0x000fce0000000009 */
.L_x_103:
[----:B------:R-:W-:Y:S05]  /*1190*/  BSYNC.RECONVERGENT B0 ;  /* 0x0000000000007941 */ /* 0x000fea0003800200 */
.L_x_101:
        /* <DEDUP_REMOVED lines=24> */
.L_x_105:
[----:B------:R-:W-:Y:S05]  /*1320*/  BSYNC.RECONVERGENT B2 ;  /* 0x0000000000027941 */ /* 0x000fea0003800200 */
.L_x_104:
        /* <DEDUP_REMOVED lines=10> */
.L_x_107:
[----:B------:R-:W-:Y:S01]  /*13d0*/  FMUL.FTZ R9, R0, R5 ;  /* 0x0000000500097220 */ /* 0x000fe20000410000 */
[----:B------:R-:W-:-:S03]  /*13e0*/  FMUL.FTZ R4, R5, 0.5 ;  /* 0x3f00000005047820 */ /* 0x000fc60000410000 */
[----:B------:R-:W-:-:S04]  /*13f0*/  FFMA R0, -R9, R9, R0 ;  /* 0x0000000909007223 */ /* 0x000fc80000000100 */
[----:B------:R-:W-:-:S07]  /*1400*/  FFMA R9, R0, R4, R9 ;  /* 0x0000000400097223 */ /* 0x000fce0000000009 */
.L_x_108:
[----:B------:R-:W-:Y:S05]  /*1410*/  BSYNC.RECONVERGENT B0 ;  /* 0x0000000000007941 */ /* 0x000fea0003800200 */
.L_x_106:
        /* <DEDUP_REMOVED lines=24> */
.L_x_110:
[----:B------:R-:W-:Y:S05]  /*15a0*/  BSYNC.RECONVERGENT B2 ;  /* 0x0000000000027941 */ /* 0x000fea0003800200 */
.L_x_109:
        /* <DEDUP_REMOVED lines=10> */
.L_x_112:
[----:B------:R-:W-:Y:S01]  /*1650*/  FMUL.FTZ R9, R0, R5 ;  /* 0x0000000500097220 */ /* 0x000fe20000410000 */
[----:B------:R-:W-:-:S03]  /*1660*/  FMUL.FTZ R4, R5, 0.5 ;  /* 0x3f00000005047820 */ /* 0x000fc60000410000 */
[----:B------:R-:W-:-:S04]  /*1670*/  FFMA R0, -R9, R9, R0 ;  /* 0x0000000909007223 */ /* 0x000fc80000000100 */
[----:B------:R-:W-:-:S07]  /*1680*/  FFMA R9, R0, R4, R9 ;  /* 0x0000000400097223 */ /* 0x000fce0000000009 */
.L_x_113:
[----:B------:R-:W-:Y:S05]  /*1690*/  BSYNC.RECONVERGENT B0 ;  /* 0x0000000000007941 */ /* 0x000fea0003800200 */
.L_x_111:
        /* <DEDUP_REMOVED lines=23> */
.L_x_115:
[----:B------:R-:W-:Y:S05]  /*1810*/  BSYNC.RECONVERGENT B2 ;  /* 0x0000000000027941 */ /* 0x000fea0003800200 */
.L_x_114:
        /* <DEDUP_REMOVED lines=10> */
.L_x_117:
[----:B------:R-:W-:Y:S01]  /*18c0*/  FMUL.FTZ R9, R0, R5 ;  /* 0x0000000500097220 */ /* 0x000fe20000410000 */
[----:B------:R-:W-:-:S03]  /*18d0*/  FMUL.FTZ R4, R5, 0.5 ;  /* 0x3f00000005047820 */ /* 0x000fc60000410000 */
[----:B------:R-:W-:-:S04]  /*18e0*/  FFMA R0, -R9, R9, R0 ;  /* 0x0000000909007223 */ /* 0x000fc80000000100 */
[----:B------:R-:W-:-:S07]  /*18f0*/  FFMA R9, R0, R4, R9 ;  /* 0x0000000400097223 */ /* 0x000fce0000000009 */
.L_x_118:
[----:B------:R-:W-:Y:S05]  /*1900*/  BSYNC.RECONVERGENT B0 ;  /* 0x0000000000007941 */ /* 0x000fea0003800200 */
.L_x_116:
        /* <DEDUP_REMOVED lines=24> */
.L_x_120:
[----:B------:R-:W-:Y:S05]  /*1a90*/  BSYNC.RECONVERGENT B2 ;  /* 0x0000000000027941 */ /* 0x000fea0003800200 */
.L_x_119:
        /* <DEDUP_REMOVED lines=10> */
.L_x_122:
[----:B------:R-:W-:Y:S01]  /*1b40*/  FMUL.FTZ R9, R0, R5 ;  /* 0x0000000500097220 */ /* 0x000fe20000410000 */
[----:B------:R-:W-:-:S03]  /*1b50*/  FMUL.FTZ R4, R5, 0.5 ;  /* 0x3f00000005047820 */ /* 0x000fc60000410000 */
[----:B------:R-:W-:-:S04]  /*1b60*/  FFMA R0, -R9, R9, R0 ;  /* 0x0000000909007223 */ /* 0x000fc80000000100 */
[----:B------:R-:W-:-:S07]  /*1b70*/  FFMA R9, R0, R4, R9 ;  /* 0x0000000400097223 */ /* 0x000fce0000000009 */
.L_x_123:
[----:B------:R-:W-:Y:S05]  /*1b80*/  BSYNC.RECONVERGENT B0 ;  /* 0x0000000000007941 */ /* 0x000fea0003800200 */
.L_x_121:
        /* <DEDUP_REMOVED lines=23> */
.L_x_125:
[----:B------:R-:W-:Y:S05]  /*1d00*/  BSYNC.RECONVERGENT B2 ;  /* 0x0000000000027941 */ /* 0x000fea0003800200 */
.L_x_124:
        /* <DEDUP_REMOVED lines=10> */
.L_x_127:
[----:B------:R-:W-:Y:S01]  /*1db0*/  FMUL.FTZ R9, R0, R5 ;  /* 0x0000000500097220 */ /* 0x000fe20000410000 */
[----:B------:R-:W-:-:S03]  /*1dc0*/  FMUL.FTZ R4, R5, 0.5 ;  /* 0x3f00000005047820 */ /* 0x000fc60000410000 */
[----:B------:R-:W-:-:S04]  /*1dd0*/  FFMA R0, -R9, R9, R0 ;  /* 0x0000000909007223 */ /* 0x000fc80000000100 */
[----:B------:R-:W-:-:S07]  /*1de0*/  FFMA R9, R0, R4, R9 ;  /* 0x0000000400097223 */ /* 0x000fce0000000009 */
.L_x_128:
[----:B------:R-:W-:Y:S05]  /*1df0*/  BSYNC.RECONVERGENT B0 ;  /* 0x0000000000007941 */ /* 0x000fea0003800200 */
.L_x_126:
        /* <DEDUP_REMOVED lines=24> */
.L_x_130:
[----:B------:R-:W-:Y:S05]  /*1f80*/  BSYNC.RECONVERGENT B2 ;  /* 0x0000000000027941 */ /* 0x000fea0003800200 */
.L_x_129:
        /* <DEDUP_REMOVED lines=10> */
.L_x_132:
[----:B------:R-:W-:Y:S01]  /*2030*/  FMUL.FTZ R9, R0, R5 ;  /* 0x0000000500097220 */ /* 0x000fe20000410000 */
[----:B------:R-:W-:-:S03]  /*2040*/  FMUL.FTZ R4, R5, 0.5 ;  /* 0x3f00000005047820 */ /* 0x000fc60000410000 */
[----:B------:R-:W-:-:S04]  /*2050*/  FFMA R0, -R9, R9, R0 ;  /* 0x0000000909007223 */ /* 0x000fc80000000100 */
[----:B------:R-:W-:-:S07]  /*2060*/  FFMA R9, R0, R4, R9 ;  /* 0x0000000400097223 */ /* 0x000fce0000000009 */
.L_x_133:
[----:B------:R-:W-:Y:S05]  /*2070*/  BSYNC.RECONVERGENT B0 ;  /* 0x0000000000007941 */ /* 0x000fea0003800200 */
.L_x_131:
        /* <DEDUP_REMOVED lines=23> */
.L_x_135:
[----:B------:R-:W-:Y:S05]  /*21f0*/  BSYNC.RECONVERGENT B2 ;  /* 0x0000000000027941 */ /* 0x000fea0003800200 */
.L_x_134:
        /* <DEDUP_REMOVED lines=10> */
.L_x_137:
[----:B------:R-:W-:Y:S01]  /*22a0*/  FMUL.FTZ R9, R0, R5 ;  /* 0x0000000500097220 */ /* 0x000fe20000410000 */
[----:B------:R-:W-:-:S03]  /*22b0*/  FMUL.FTZ R4, R5, 0.5 ;  /* 0x3f00000005047820 */ /* 0x000fc60000410000 */
[----:B------:R-:W-:-:S04]  /*22c0*/  FFMA R0, -R9, R9, R0 ;  /* 0x0000000909007223 */ /* 0x000fc80000000100 */
[----:B------:R-:W-:-:S07]  /*22d0*/  FFMA R9, R0, R4, R9 ;  /* 0x0000000400097223 */ /* 0x000fce0000000009 */
.L_x_138:
[----:B------:R-:W-:Y:S05]  /*22e0*/  BSYNC.RECONVERGENT B0 ;  /* 0x0000000000007941 */ /* 0x000fea0003800200 */
.L_x_136:
        /* <DEDUP_REMOVED lines=24> */
.L_x_140:
[----:B------:R-:W-:Y:S05]  /*2470*/  BSYNC.RECONVERGENT B2 ;  /* 0x0000000000027941 */ /* 0x000fea0003800200 */
.L_x_139:
        /* <DEDUP_REMOVED lines=10> */
.L_x_142:
[----:B------:R-:W-:Y:S01]  /*2520*/  FMUL.FTZ R9, R0, R5 ;  /* 0x0000000500097220 */ /* 0x000fe20000410000 */
[----:B------:R-:W-:-:S03]  /*2530*/  FMUL.FTZ R4, R5, 0.5 ;  /* 0x3f00000005047820 */ /* 0x000fc60000410000 */
[----:B------:R-:W-:-:S04]  /*2540*/  FFMA R0, -R9, R9, R0 ;  /* 0x0000000909007223 */ /* 0x000fc80000000100 */
[----:B------:R-:W-:-:S07]  /*2550*/  FFMA R9, R0, R4, R9 ;  /* 0x0000000400097223 */ /* 0x000fce0000000009 */
.L_x_143:
[----:B------:R-:W-:Y:S05]  /*2560*/  BSYNC.RECONVERGENT B0 ;  /* 0x0000000000007941 */ /* 0x000fea0003800200 */
.L_x_141:
        /* <DEDUP_REMOVED lines=24> */
.L_x_145:
[----:B------:R-:W-:Y:S05]  /*26f0*/  BSYNC.RECONVERGENT B2 ;  /* 0x0000000000027941 */ /* 0x000fea0003800200 */
.L_x_144:
        /* <DEDUP_REMOVED lines=9> */
[----:B------:R-:W-:Y:S01]  /*2790*/  MOV R11, R9 ;  /* 0x00000009000b7202 */ /* 0x000fe20000000f00 */
[----:B------:R-:W-:Y:S06]  /*27a0*/  BRA `(.L_x_148) ;  /* 0x0000000000107947 */ /* 0x000fec0003800000 */
.L_x_147:
[----:B------:R-:W-:Y:S01]  /*27b0*/  FMUL.FTZ R11, R0, R5 ;  /* 0x00000005000b7220 */ /* 0x000fe20000410000 */
[----:B------:R-:W-:-:S03]  /*27c0*/  FMUL.FTZ R4, R5, 0.5 ;  /* 0x3f00000005047820 */ /* 0x000fc60000410000 */
[----:B------:R-:W-:-:S04]  /*27d0*/  FFMA R0, -R11, R11, R0 ;  /* 0x0000000b0b007223 */ /* 0x000fc80000000100 */
[----:B------:R-:W-:-:S07]  /*27e0*/  FFMA R11, R0, R4, R11 ;  /* 0x00000004000b7223 */ /* 0x000fce000000000b */
.L_x_148:
[----:B------:R-:W-:Y:S05]  /*27f0*/  BSYNC.RECONVERGENT B0 ;  /* 0x0000000000007941 */ /* 0x000fea0003800200 */
.L_x_146:
[----:B------:R-:W0:Y:S01]  /*2800*/  MUFU.RCP64H R7, 5.399997711181640625 ;  /* 0x4015999900077908 */ /* 0x000e220000001800 */
[----:B------:R-:W-:Y:S01]  /*2810*/  FMNMX R13, R22, R13, !PT ;  /* 0x0000000d160d7209 */ /* 0x000fe20007800000 */
[----:B------:R-:W-:Y:S01]  /*2820*/  HFMA2 R4, -RZ, RZ, -0.0027332305908203125, -0.002735137939453125 ;  /* 0x9999999aff047431 */ /* 0x000fe200000001ff */
[----:B------:R-:W-:Y:S01]  /*2830*/  MOV R5, 0x40159999 ;  /* 0x4015999900057802 */ /* 0x000fe20000000f00 */
[----:B------:R-:W-:Y:S01]  /*2840*/  HFMA2 R6, -RZ, RZ, 0, 5.9604644775390625e-08 ;  /* 0x00000001ff067431 */ /* 0x000fe200000001ff */
[----:B------:R-:W-:Y:S01]  /*2850*/  FSETP.GT.AND P0, PT, R13, 3.40282346638528859812e+38, PT ;  /* 0x7f7fffff0d00780b */ /* 0x000fe20003f04000 */
[----:B------:R-:W-:Y:S01]  /*2860*/  FADD R14, |R14|, |R15| ;  /* 0x4000000f0e0e7221 */ /* 0x000fe20000000200 */
[----:B------:R-:W-:Y:S01]  /*2870*/  FMNMX R16, RZ, R16, !PT ;  /* 0x00000010ff107209 */ /* 0x000fe20007800000 */
[C---:B------:R-:W-:Y:S01]  /*2880*/  FMUL R11, R22.reuse, R11 ;  /* 0x0000000b160b7220 */ /* 0x040fe20000400000 */
[----:B------:R-:W-:Y:S01]  /*2890*/  FSETP.NEU.AND P2, PT, R22, RZ, PT ;  /* 0x000000ff1600720b */ /* 0x000fe20003f4d000 */
[----:B------:R-:W-:Y:S01]  /*28a0*/  BSSY.RECONVERGENT B0, `(.L_x_149) ;  /* 0x000001a000007945 */ /* 0x000fe20003800200 */
[----:B------:R-:W-:-:S04]  /*28b0*/  FSETP.GT.AND P1, PT, R17, R16, PT ;  /* 0x000000101100720b */ /* 0x000fc80003f24000 */
[----:B------:R-:W-:Y:S01]  /*28c0*/  FSEL R17, R17, R16, P1 ;  /* 0x0000001011117208 */ /* 0x000fe20000800000 */
[----:B0-----:R-:W-:Y:S02]  /*28d0*/  DFMA R8, R6, -R4, 1 ;  /* 0x3ff000000608742b */ /* 0x001fe40000000804 */
[----:B------:R-:W-:Y:S02]  /*28e0*/  @!P0 FSEL R14, R14, R11, !P2 ;  /* 0x0000000b0e0e8208 */ /* 0x000fe40005000000 */
[----:B------:R-:W-:-:S03]  /*28f0*/  FSETP.GT.AND P0, PT, R20, R17, PT ;  /* 0x000000111400720b */ /* 0x000fc60003f04000 */
[----:B------:R-:W-:Y:S01]  /*2900*/  FADD R24, R24, R14 ;  /* 0x0000000e18187221 */ /* 0x000fe20000000000 */
[----:B------:R-:W-:Y:S01]  /*2910*/  FSEL R17, R20, R17, P0 ;  /* 0x0000001114117208 */ /* 0x000fe20000000000 */
[----:B------:R-:W-:-:S03]  /*2920*/  DFMA R8, R8, R8, R8 ;  /* 0x000000080808722b */ /* 0x000fc60000000008 */
[----:B------:R-:W-:-:S05]  /*2930*/  FSETP.GT.AND P0, PT, R24, R17, PT ;  /* 0x000000111800720b */ /* 0x000fca0003f04000 */
[----:B------:R-:W-:Y:S01]  /*2940*/  DFMA R8, R6, R8, R6 ;  /* 0x000000080608722b */ /* 0x000fe20000000006 */
[----:B------:R-:W-:-:S07]  /*2950*/  FSEL R6, R24, R17, P0 ;  /* 0x0000001118067208 */ /* 0x000fce0000000000 */
[C---:B------:R-:W-:Y:S01]  /*2960*/  DFMA R10, R8.reuse, -R4, 1 ;  /* 0x3ff00000080a742b */ /* 0x040fe20000000804 */
[----:B------:R-:W0:Y:S07]  /*2970*/  F2F.F64.F32 R6, R6 ;  /* 0x0000000600067310 */ /* 0x000e2e0000201800 */
[----:B------:R-:W-:-:S08]  /*2980*/  DFMA R10, R8, R10, R8 ;  /* 0x0000000a080a722b */ /* 0x000fd00000000008 */
[----:B0-----:R-:W-:Y:S01]  /*2990*/  DMUL R8, R6, R10 ;  /* 0x0000000a06087228 */ /* 0x001fe20000000000 */
[----:B------:R-:W-:-:S07]  /*29a0*/  FSETP.GEU.AND P1, PT, |R7|, 6.5827683646048100446e-37, PT ;  /* 0x036000000700780b */ /* 0x000fce0003f2e200 */
[----:B------:R-:W-:-:S08]  /*29b0*/  DFMA R4, R8, -R4, R6 ;  /* 0x800000040804722b */ /* 0x000fd00000000006 */
[----:B------:R-:W-:-:S10]  /*29c0*/  DFMA R4, R10, R4, R8 ;  /* 0x000000040a04722b */ /* 0x000fd40000000008 */
[----:B------:R-:W-:-:S05]  /*29d0*/  FFMA R0, RZ, 2.3374998569488525391, R5 ;  /* 0x40159999ff007823 */ /* 0x000fca0000000005 */
[----:B------:R-:W-:-:S13]  /*29e0*/  FSETP.GT.AND P0, PT, |R0|, 1.469367938527859385e-39, PT ;  /* 0x001000000000780b */ /* 0x000fda0003f04200 */
[----:B------:R-:W-:Y:S05]  /*29f0*/  @P0 BRA P1, `(.L_x_150) ;  /* 0x0000000000100947 */ /* 0x000fea0000800000 */
[----:B------:R-:W-:-:S07]  /*2a00*/  MOV R0, 0x2a20 ;  /* 0x00002a2000007802 */ /* 0x000fce0000000f00 */
[----:B------:R-:W-:Y:S05]  /*2a10*/  CALL.REL.NOINC `($__internal_3_$__cuda_sm20_div_rn_f64_full) ;  /* 0x0000002400447944 */ /* 0x000fea0003c00000 */
[----:B------:R-:W-:Y:S02]  /*2a20*/  MOV R4, R10 ;  /* 0x0000000a00047202 */ /* 0x000fe40000000f00 */
[----:B------:R-:W-:-:S07]  /*2a30*/  MOV R5, R11 ;  /* 0x0000000b00057202 */ /* 0x000fce0000000f00 */
.L_x_150:
[----:B------:R-:W-:Y:S05]  /*2a40*/  BSYNC.RECONVERGENT B0 ;  /* 0x0000000000007941 */ /* 0x000fea0003800200 */
.L_x_149:
[----:B------:R-:W-:Y:S01]  /*2a50*/  ISETP.GT.AND P0, PT, R5, 0xfffff, PT ;  /* 0x000fffff0500780c */ /* 0x000fe20003f04270 */
[----:B------:R-:W-:Y:S01]  /*2a60*/  BSSY.RECONVERGENT B0, `(.L_x_151) ;  /* 0x0000052000007945 */ /* 0x000fe20003800200 */
[----:B------:R-:W-:Y:S02]  /*2a70*/  MOV R6, R4 ;  /* 0x0000000400067202 */ /* 0x000fe40000000f00 */
[----:B------:R-:W-:-:S09]  /*2a80*/  MOV R7, R5 ;  /* 0x0000000500077202 */ /* 0x000fd20000000f00 */
[----:B------:R-:W-:-:S10]  /*2a90*/  @!P0 DMUL R6, R6, 1.80143985094819840000e+16 ;  /* 0x4350000006068828 */ /* 0x000fd40000000000 */
[----:B------:R-:W-:Y:S02]  /*2aa0*/  @!P0 MOV R5, R7 ;  /* 0x0000000700058202 */ /* 0x000fe40000000f00 */
[----:B------:R-:W-:Y:S02]  /*2ab0*/  @!P0 MOV R4, R6 ;  /* 0x0000000600048202 */ /* 0x000fe40000000f00 */
[----:B------:R-:W-:-:S04]  /*2ac0*/  IADD3 R0, PT, PT, R5, -0x1, RZ ;  /* 0xffffffff05007810 */ /* 0x000fc80007ffe0ff */
[----:B------:R-:W-:Y:S02]  /*2ad0*/  ISETP.GT.U32.AND P1, PT, R0, 0x7feffffe, PT ;  /* 0x7feffffe0000780c */ /* 0x000fe40003f24070 */
[----:B------:R-:W-:Y:S02]  /*2ae0*/  MOV R0, 0xfffffc01 ;  /* 0xfffffc0100007802 */ /* 0x000fe40000000f00 */
[----:B------:R-:W-:-:S09]  /*2af0*/  @!P0 MOV R0, 0xfffffbcb ;  /* 0xfffffbcb00008802 */ /* 0x000fd20000000f00 */
[----:B------:R-:W-:Y:S05]  /*2b00*/  @P1 BRA `(.L_x_152) ;  /* 0x0000000400041947 */ /* 0x000fea0003800000 */
[----:B------:R-:W-:Y:S01]  /*2b10*/  LOP3.LUT R6, R5, 0xfffff, RZ, 0xc0, !PT ;  /* 0x000fffff05067812 */ /* 0x000fe200078ec0ff */
[----:B------:R-:W-:Y:S01]  /*2b20*/  UMOV UR6, 0x3ae80f1e ;  /* 0x3ae80f1e00067882 */ /* 0x000fe20000000000 */
[----:B------:R-:W-:Y:S01]  /*2b30*/  MOV R8, RZ ;  /* 0x000000ff00087202 */ /* 0x000fe20000000f00 */
[----:B------:R-:W-:Y:S01]  /*2b40*/  UMOV UR7, 0x3eb1380b ;  /* 0x3eb1380b00077882 */ /* 0x000fe20000000000 */
[----:B------:R-:W-:Y:S01]  /*2b50*/  LOP3.LUT R7, R6, 0x3ff00000, RZ, 0xfc, !PT ;  /* 0x3ff0000006077812 */ /* 0x000fe200078efcff */
[----:B------:R-:W-:Y:S01]  /*2b60*/  UMOV UR8, 0x80000000 ;  /* 0x8000000000087882 */ /* 0x000fe20000000000 */
[----:B------:R-:W-:Y:S01]  /*2b70*/  MOV R6, R4 ;  /* 0x0000000400067202 */ /* 0x000fe20000000f00 */
[----:B------:R-:W-:Y:S01]  /*2b80*/  UMOV UR9, 0x43300000 ;  /* 0x4330000000097882 */ /* 0x000fe20000000000 */
[----:B------:R-:W-:Y:S02]  /*2b90*/  ISETP.GE.U32.AND P0, PT, R7, 0x3ff6a09f, PT ;  /* 0x3ff6a09f0700780c */ /* 0x000fe40003f06070 */
[----:B------:R-:W-:-:S02]  /*2ba0*/  MOV R16, 0x8b7a8b04 ;  /* 0x8b7a8b0400107802 */ /* 0x000fc40000000f00 */
[----:B------:R-:W-:Y:S02]  /*2bb0*/  MOV R17, 0x3ed0ee25 ;  /* 0x3ed0ee2500117802 */ /* 0x000fe40000000f00 */
[----:B------:R-:W-:Y:S02]  /*2bc0*/  LEA.HI R0, R5, R0, RZ, 0xc ;  /* 0x0000000005007211 */ /* 0x000fe400078f60ff */
[----:B------:R-:W-:-:S05]  /*2bd0*/  MOV R21, 0x43300000 ;  /* 0x4330000000157802 */ /* 0x000fca0000000f00 */
[----:B------:R-:W-:Y:S02]  /*2be0*/  @P0 IADD3 R9, PT, PT, R7, -0x100000, RZ ;  /* 0xfff0000007090810 */ /* 0x000fe40007ffe0ff */
[----:B------:R-:W-:Y:S02]  /*2bf0*/  @P0 IADD3 R0, PT, PT, R0, 0x1, RZ ;  /* 0x0000000100000810 */ /* 0x000fe40007ffe0ff */
[----:B------:R-:W-:Y:S02]  /*2c00*/  @P0 MOV R7, R9 ;  /* 0x0000000900070202 */ /* 0x000fe40000000f00 */
[----:B------:R-:W-:-:S04]  /*2c10*/  LOP3.LUT R20, R0, 0x80000000, RZ, 0x3c, !PT ;  /* 0x8000000000147812 */ /* 0x000fc800078e3cff */
[C---:B------:R-:W-:Y:S02]  /*2c20*/  DADD R14, R6.reuse, 1 ;  /* 0x3ff00000060e7429 */ /* 0x040fe40000000000 */
[----:B------:R-:W-:-:S04]  /*2c30*/  DADD R6, R6, -1 ;  /* 0xbff0000006067429 */ /* 0x000fc80000000000 */
[----:B------:R-:W0:Y:S02]  /*2c40*/  MUFU.RCP64H R9, R15 ;  /* 0x0000000f00097308 */ /* 0x000e240000001800 */
[----:B0-----:R-:W-:-:S08]  /*2c50*/  DFMA R10, -R14, R8, 1 ;  /* 0x3ff000000e0a742b */ /* 0x001fd00000000108 */
[----:B------:R-:W-:-:S08]  /*2c60*/  DFMA R10, R10, R10, R10 ;  /* 0x0000000a0a0a722b */ /* 0x000fd0000000000a */
[----:B------:R-:W-:-:S08]  /*2c70*/  DFMA R8, R8, R10, R8 ;  /* 0x0000000a0808722b */ /* 0x000fd00000000008 */
[----:B------:R-:W-:-:S08]  /*2c80*/  DMUL R10, R6, R8 ;  /* 0x00000008060a7228 */ /* 0x000fd00000000000 */
[----:B------:R-:W-:-:S08]  /*2c90*/  DFMA R10, R6, R8, R10 ;  /* 0x00000008060a722b */ /* 0x000fd0000000000a */
[----:B------:R-:W-:Y:S02]  /*2ca0*/  DMUL R12, R10, R10 ;  /* 0x0000000a0a0c7228 */ /* 0x000fe40000000000 */
[----:B------:R-:W-:-:S06]  /*2cb0*/  DADD R4, R6, -R10 ;  /* 0x0000000006047229 */ /* 0x000fcc000000080a */
[----:B------:R-:W-:Y:S01]  /*2cc0*/  DFMA R14, R12, UR6, R16 ;  /* 0x000000060c0e7c2b */ /* 0x000fe20008000010 */
[----:B------:R-:W-:Y:S01]  /*2cd0*/  UMOV UR6, 0x9f02676f ;  /* 0x9f02676f00067882 */ /* 0x000fe20000000000 */
[----:B------:R-:W-:Y:S01]  /*2ce0*/  UMOV UR7, 0x3ef3b266 ;  /* 0x3ef3b26600077882 */ /* 0x000fe20000000000 */
[----:B------:R-:W-:Y:S02]  /*2cf0*/  DADD R16, R4, R4 ;  /* 0x0000000004107229 */ /* 0x000fe40000000004 */
[----:B------:R-:W-:Y:S01]  /*2d00*/  DADD R4, R20, -UR8 ;  /* 0x8000000814047e29 */ /* 0x000fe20008000000 */
[----:B------:R-:W-:Y:S01]  /*2d10*/  UMOV UR8, 0xfefa39ef ;  /* 0xfefa39ef00087882 */ /* 0x000fe20000000000 */
[----:B------:R-:W-:Y:S01]  /*2d20*/  UMOV UR9, 0x3fe62e42 ;  /* 0x3fe62e4200097882 */ /* 0x000fe20000000000 */
[----:B------:R-:W-:Y:S01]  /*2d30*/  DFMA R14, R12, R14, UR6 ;  /* 0x000000060c0e7e2b */ /* 0x000fe2000800000e */
[----:B------:R-:W-:Y:S01]  /*2d40*/  UMOV UR6, 0xa9ab0956 ;  /* 0xa9ab095600067882 */ /* 0x000fe20000000000 */
[----:B------:R-:W-:Y:S01]  /*2d50*/  UMOV UR7, 0x3f1745cb ;  /* 0x3f1745cb00077882 */ /* 0x000fe20000000000 */
[----:B------:R-:W-:-:S02]  /*2d60*/  DFMA R16, R6, -R10, R16 ;  /* 0x8000000a0610722b */ /* 0x000fc40000000010 */
[----:B------:R-:W-:-:S03]  /*2d70*/  DFMA R6, R4, UR8, R10 ;  /* 0x0000000804067c2b */ /* 0x000fc6000800000a */
[----:B------:R-:W-:Y:S01]  /*2d80*/  DFMA R14, R12, R14, UR6 ;  /* 0x000000060c0e7e2b */ /* 0x000fe2000800000e */
[----:B------:R-:W-:Y:S01]  /*2d90*/  UMOV UR6, 0x2d1b5154 ;  /* 0x2d1b515400067882 */ /* 0x000fe20000000000 */
[----:B------:R-:W-:Y:S01]  /*2da0*/  UMOV UR7, 0x3f3c71c7 ;  /* 0x3f3c71c700077882 */ /* 0x000fe20000000000 */
[----:B------:R-:W-:-:S05]  /*2db0*/  DMUL R16, R8, R16 ;  /* 0x0000001008107228 */ /* 0x000fca0000000000 */
[----:B------:R-:W-:Y:S01]  /*2dc0*/  DFMA R14, R12, R14, UR6 ;  /* 0x000000060c0e7e2b */ /* 0x000fe2000800000e */
[----:B------:R-:W-:Y:S01]  /*2dd0*/  UMOV UR6, 0x923be72d ;  /* 0x923be72d00067882 */ /* 0x000fe20000000000 */
[----:B------:R-:W-:-:S06]  /*2de0*/  UMOV UR7, 0x3f624924 ;  /* 0x3f62492400077882 */ /* 0x000fcc0000000000 */
        /* <DEDUP_REMOVED lines=8> */
[----:B------:R-:W-:Y:S02]  /*2e70*/  UMOV UR7, 0x3fe62e42 ;  /* 0x3fe62e4200077882 */ /* 0x000fe40000000000 */
[----:B------:R-:W-:Y:S01]  /*2e80*/  DFMA R20, R4, -UR6, R6 ;  /* 0x8000000604147c2b */ /* 0x000fe20008000006 */
[----:B------:R-:W-:Y:S01]  /*2e90*/  UMOV UR6, 0x3b39803f ;  /* 0x3b39803f00067882 */ /* 0x000fe20000000000 */
[----:B------:R-:W-:Y:S02]  /*2ea0*/  UMOV UR7, 0x3c7abc9e ;  /* 0x3c7abc9e00077882 */ /* 0x000fe40000000000 */
[----:B------:R-:W-:-:S04]  /*2eb0*/  DMUL R14, R12, R14 ;  /* 0x0000000e0c0e7228 */ /* 0x000fc80000000000 */
[----:B------:R-:W-:-:S04]  /*2ec0*/  DADD R20, -R10, R20 ;  /* 0x000000000a147229 */ /* 0x000fc80000000114 */
[----:B------:R-:W-:-:S08]  /*2ed0*/  DFMA R14, R10, R14, R16 ;  /* 0x0000000e0a0e722b */ /* 0x000fd00000000010 */
[----:B------:R-:W-:-:S08]  /*2ee0*/  DADD R14, R14, -R20 ;  /* 0x000000000e0e7229 */ /* 0x000fd00000000814 */
[----:B------:R-:W-:-:S08]  /*2ef0*/  DFMA R14, R4, UR6, R14 ;  /* 0x00000006040e7c2b */ /* 0x000fd0000800000e */
[----:B------:R-:W-:Y:S01]  /*2f00*/  DADD R6, R6, R14 ;  /* 0x0000000006067229 */ /* 0x000fe2000000000e */
[----:B------:R-:W-:Y:S10]  /*2f10*/  BRA `(.L_x_153) ;  /* 0x0000000000187947 */ /* 0x000ff40003800000 */
.L_x_152:
[----:B------:R-:W-:Y:S02]  /*2f20*/  MOV R4, 0x0 ;  /* 0x0000000000047802 */ /* 0x000fe40000000f00 */
[----:B------:R-:W-:Y:S02]  /*2f30*/  MOV R5, 0x7ff00000 ;  /* 0x7ff0000000057802 */ /* 0x000fe40000000f00 */
[----:B------:R-:W-:-:S04]  /*2f40*/  LOP3.LUT P0, RZ, R7, 0x7fffffff, RZ, 0xc0, !PT ;  /* 0x7fffffff07ff7812 */ /* 0x000fc8000780c0ff */
[----:B------:R-:W-:-:S10]  /*2f50*/  DFMA R4, R6, R4, +INF ;  /* 0x7ff000000604742b */ /* 0x000fd40000000004 */
[----:B------:R-:W-:Y:S02]  /*2f60*/  FSEL R6, R4, RZ, P0 ;  /* 0x000000ff04067208 */ /* 0x000fe40000000000 */
[----:B------:R-:W-:-:S07]  /*2f70*/  FSEL R7, R5, -QNAN , P0 ;  /* 0xfff0000005077808 */ /* 0x000fce0000000000 */
.L_x_153:
[----:B------:R-:W-:Y:S05]  /*2f80*/  BSYNC.RECONVERGENT B0 ;  /* 0x0000000000007941 */ /* 0x000fea0003800200 */
.L_x_151:
[----:B------:R-:W-:Y:S01]  /*2f90*/  UMOV UR6, 0xffda0d24 ;  /* 0xffda0d2400067882 */ /* 0x000fe20000000000 */
[----:B------:R-:W-:Y:S02]  /*2fa0*/  UMOV UR7, 0x3c7777d0 ;  /* 0x3c7777d000077882 */ /* 0x000fe40000000000 */
[----:B------:R-:W-:Y:S01]  /*2fb0*/  DMUL R4, R6, UR6 ;  /* 0x0000000606047c28 */ /* 0x000fe20008000000 */
[----:B------:R-:W-:Y:S01]  /*2fc0*/  UMOV UR6, 0x652b82fe ;  /* 0x652b82fe00067882 */ /* 0x000fe20000000000 */
[----:B------:R-:W-:-:S06]  /*2fd0*/  UMOV UR7, 0x3ff71547 ;  /* 0x3ff7154700077882 */ /* 0x000fcc0000000000 */
[----:B------:R-:W-:Y:S01]  /*2fe0*/  DFMA R4, R6, UR6, R4 ;  /* 0x0000000606047c2b */ /* 0x000fe20008000004 */
[----:B------:R-:W0:Y:S09]  /*2ff0*/  LDC.64 R6, c[0x0][0x390] ;  /* 0x0000e400ff067b82 */ /* 0x000e320000000a00 */
[----:B------:R-:W1:Y:S08]  /*3000*/  F2F.F32.F64 R4, R4 ;  /* 0x0000000400047310 */ /* 0x000e700000301000 */
[----:B-1----:R-:W1:Y:S01]  /*3010*/  F2I.CEIL.NTZ R9, R4 ;  /* 0x0000000400097305 */ /* 0x002e62000020b100 */
[----:B0-----:R-:W-:-:S05]  /*3020*/  IMAD.WIDE R6, R3, 0x4, R6 ;  /* 0x0000000403067825 */ /* 0x001fca00078e0206 */
[----:B-1----:R0:W-:Y:S01]  /*3030*/  STG.E desc[UR4][R6.64], R9 ;  /* 0x0000000906007986 */ /* 0x0021e2000c101904 */
[----:B------:R-:W-:-:S13]  /*3040*/  ISETP.GT.AND P0, PT, R9, RZ, PT ;  /* 0x000000ff0900720c */ /* 0x000fda0003f04270 */
[----:B0-----:R-:W-:Y:S05]  /*3050*/  @P0 BRA `(.L_x_154) ;  /* 0x0000000c00900947 */ /* 0x001fea0003800000 */
[----:B------:R-:W-:-:S04]  /*3060*/  MOV R4, 0x3f800000 ;  /* 0x3f80000000047802 */ /* 0x000fc80000000f00 */
[----:B------:R-:W0:Y:S01]  /*3070*/  FCHK P0, R4, 1 ;  /* 0x3f80000004007902 */ /* 0x000e220000000000 */
[----:B------:R-:W-:-:S04]  /*3080*/  FFMA R13, R4, -1, R4 ;  /* 0xbf800000040d7823 */ /* 0x000fc80000000004 */
[----:B------:R-:W-:-:S04]  /*3090*/  FFMA R13, R13, R4, 1 ;  /* 0x3f8000000d0d7423 */ /* 0x000fc80000000004 */
[----:B------:R-:W-:-:S04]  /*30a0*/  FFMA R0, R13, 1, RZ ;  /* 0x3f8000000d007823 */ /* 0x000fc800000000ff */
[----:B------:R-:W-:-:S04]  /*30b0*/  FFMA R3, R0, -R4, 1 ;  /* 0x3f80000000037423 */ /* 0x000fc80000000804 */
[----:B------:R-:W-:Y:S01]  /*30c0*/  FFMA R13, R13, R3, R0 ;  /* 0x000000030d0d7223 */ /* 0x000fe20000000000 */
[----:B0-----:R-:W-:Y:S06]  /*30d0*/  @!P0 BRA `(.L_x_155) ;  /* 0x0000000000148947 */ /* 0x001fec0003800000 */
[----:B------:R-:W-:Y:S01]  /*30e0*/  HFMA2 R10, -RZ, RZ, 1.875, 0 ;  /* 0x3f800000ff0a7431 */ /* 0x000fe200000001ff */
[----:B------:R-:W-:Y:S02]  /*30f0*/  MOV R25, 0x3f800000 ;  /* 0x3f80000000197802 */ /* 0x000fe40000000f00 */
[----:B------:R-:W-:-:S07]  /*3100*/  MOV R4, 0x3120 ;  /* 0x0000312000047802 */ /* 0x000fce0000000f00 */
[----:B------:R-:W-:Y:S05]  /*3110*/  CALL.REL.NOINC `($__internal_5_$__cuda_sm3x_div_rn_noftz_f32_slowpath) ;  /* 0x0000002400187944 */ /* 0x000fea0003c00000 */
[----:B------:R-:W-:-:S07]  /*3120*/  MOV R13, R0 ;  /* 0x00000000000d7202 */ /* 0x000fce0000000f00 */
.L_x_155:
[----:B------:R-:W-:Y:S01]  /*3130*/  FMUL R12, R13, 1 ;  /* 0x3f8000000d0c7820 */ /* 0x000fe20000400000 */
[----:B------:R-:W-:Y:S01]  /*3140*/  FMUL R3, RZ, R13 ;  /* 0x0000000dff037220 */ /* 0x000fe20000400000 */
[----:B------:R-:W-:Y:S01]  /*3150*/  UMOV UR6, 0x3f800000 ;  /* 0x3f80000000067882 */ /* 0x000fe20000000000 */
[----:B------:R-:W-:Y:S01]  /*3160*/  BSSY.RECONVERGENT B2, `(.L_x_156) ;  /* 0x0000010000027945 */ /* 0x000fe20003800200 */
[----:B------:R-:W-:Y:S01]  /*3170*/  FMUL R0, R12, R12 ;  /* 0x0000000c0c007220 */ /* 0x000fe20000400000 */
[----:B------:R-:W-:Y:S01]  /*3180*/  FMUL R5, R3, R3 ;  /* 0x0000000303057220 */ /* 0x000fe20000400000 */
[----:B------:R-:W-:-:S03]  /*3190*/  MOV R7, UR6 ;  /* 0x0000000600077c02 */ /* 0x000fc60008000f00 */
        /* <DEDUP_REMOVED lines=10> */
[----:B------:R-:W-:-:S07]  /*3240*/  MOV R4, 0x3260 ;  /* 0x0000326000047802 */ /* 0x000fce0000000f00 */
[----:B------:R-:W-:Y:S05]  /*3250*/  CALL.REL.NOINC `($__internal_5_$__cuda_sm3x_div_rn_noftz_f32_slowpath) ;  /* 0x0000002000c87944 */ /* 0x000fea0003c00000 */
.L_x_157:
[----:B------:R-:W-:Y:S05]  /*3260*/  BSYNC.RECONVERGENT B2 ;  /* 0x0000000000027941 */ /* 0x000fea0003800200 */
.L_x_156:
[----:B------:R-:W2:Y:S01]  /*3270*/  LDG.E.64 R6, desc[UR4][R18.64] ;  /* 0x0000000412067981 */ /* 0x000ea2000c1e1b00 */
[----:B------:R-:W0:Y:S02]  /*3280*/  LDC.64 R4, c[0x0][0x388] ;  /* 0x0000e200ff047b82 */ /* 0x000e240000000a00 */
[----:B0-----:R-:W-:-:S04]  /*3290*/  IMAD.WIDE R4, R2, 0x8, R4 ;  /* 0x0000000802047825 */ /* 0x001fc800078e0204 */
[-C--:B--2---:R-:W-:Y:S01]  /*32a0*/  FMUL R7, R7, R13.reuse ;  /* 0x0000000d07077220 */ /* 0x084fe20000400000 */
[----:B------:R-:W-:-:S03]  /*32b0*/  FMUL R6, R6, R13 ;  /* 0x0000000d06067220 */ /* 0x000fc60000400000 */
[CC--:B------:R-:W-:Y:S01]  /*32c0*/  FMUL R8, R3.reuse, R7.reuse ;  /* 0x0000000703087220 */ /* 0x0c0fe20000400000 */
[C---:B------:R-:W-:Y:S01]  /*32d0*/  FMUL R9, R12.reuse, R7 ;  /* 0x000000070c097220 */ /* 0x040fe20000400000 */
[-C--:B------:R-:W-:Y:S01]  /*32e0*/  FMUL R7, R12, R6.reuse ;  /* 0x000000060c077220 */ /* 0x080fe20000400000 */
[----:B------:R-:W-:-:S03]  /*32f0*/  FMUL R6, R3, R6 ;  /* 0x0000000603067220 */ /* 0x000fc60000400000 */
[----:B------:R-:W-:Y:S01]  /*3300*/  FADD R7, R7, R8 ;  /* 0x0000000807077221 */ /* 0x000fe20000000000 */
[----:B------:R-:W-:-:S03]  /*3310*/  FADD R9, R9, -R6 ;  /* 0x8000000609097221 */ /* 0x000fc60000000000 */
[-C--:B------:R-:W-:Y:S01]  /*3320*/  FMUL R6, R7, R0.reuse ;  /* 0x0000000007067220 */ /* 0x080fe20000400000 */
[----:B------:R-:W-:-:S05]  /*3330*/  FMUL R7, R9, R0 ;  /* 0x0000000009077220 */ /* 0x000fca0000400000 */
[----:B------:R0:W-:Y:S04]  /*3340*/  STG.E.64 desc[UR4][R4.64], R6 ;  /* 0x0000000604007986 */ /* 0x0001e8000c101b04 */
[----:B------:R-:W2:Y:S02]  /*3350*/  LDG.E.64 R8, desc[UR4][R18.64+0x8] ;  /* 0x0000080412087981 */ /* 0x000ea4000c1e1b00 */
[-C--:B--2---:R-:W-:Y:S01]  /*3360*/  FMUL R9, R9, R13.reuse ;  /* 0x0000000d09097220 */ /* 0x084fe20000400000 */
[----:B------:R-:W-:-:S03]  /*3370*/  FMUL R8, R8, R13 ;  /* 0x0000000d08087220 */ /* 0x000fc60000400000 */
[CC--:B------:R-:W-:Y:S01]  /*3380*/  FMUL R11, R3.reuse, R9.reuse ;  /* 0x00000009030b7220 */ /* 0x0c0fe20000400000 */
[CC--:B------:R-:W-:Y:S01]  /*3390*/  FMUL R2, R12.reuse, R8.reuse ;  /* 0x000000080c027220 */ /* 0x0c0fe20000400000 */
[----:B------:R-:W-:Y:S01]  /*33a0*/  FMUL R9, R12, R9 ;  /* 0x000000090c097220 */ /* 0x000fe20000400000 */
[----:B------:R-:W-:Y:S02]  /*33b0*/  FMUL R8, R3, R8 ;  /* 0x0000000803087220 */ /* 0x000fe40000400000 */
[----:B------:R-:W-:Y:S02]  /*33c0*/  FADD R11, R2, R11 ;  /* 0x0000000b020b7221 */ /* 0x000fe40000000000 */
[----:B------:R-:W-:Y:S02]  /*33d0*/  FADD R9, R9, -R8 ;  /* 0x8000000809097221 */ /* 0x000fe40000000000 */
[-C--:B------:R-:W-:Y:S02]  /*33e0*/  FMUL R8, R11, R0.reuse ;  /* 0x000000000b087220 */ /* 0x080fe40000400000 */
[----:B------:R-:W-:-:S05]  /*33f0*/  FMUL R9, R9, R0 ;  /* 0x0000000009097220 */ /* 0x000fca0000400000 */
[----:B------:R1:W-:Y:S04]  /*3400*/  STG.E.64 desc[UR4][R4.64+0x8], R8 ;  /* 0x0000080804007986 */ /* 0x0003e8000c101b04 */
[----:B0-----:R-:W2:Y:S02]  /*3410*/  LDG.E.64 R6, desc[UR4][R18.64+0x10] ;  /* 0x0000100412067981 */ /* 0x001ea4000c1e1b00 */
        /* <DEDUP_REMOVED lines=11> */
[----:B-1----:R-:W2:Y:S02]  /*34d0*/  LDG.E.64 R8, desc[UR4][R18.64+0x18] ;  /* 0x0000180412087981 */ /* 0x002ea4000c1e1b00 */
        /* <DEDUP_REMOVED lines=142> */
[----:B------:R-:W-:Y:S04]  /*3dc0*/  STG.E.64 desc[UR4][R4.64+0x70], R6 ;  /* 0x0000700604007986 */ /* 0x000fe8000c101b04 */
[----:B------:R-:W2:Y:S02]  /*3dd0*/  LDG.E.64 R18, desc[UR4][R18.64+0x78] ;  /* 0x0000780412127981 */ /* 0x000ea4000c1e1b00 */
[-C--:B--2---:R-:W-:Y:S01]  /*3de0*/  FMUL R2, R18, R13.reuse ;  /* 0x0000000d12027220 */ /* 0x084fe20000400000 */
[----:B------:R-:W-:-:S03]  /*3df0*/  FMUL R13, R19, R13 ;  /* 0x0000000d130d7220 */ /* 0x000fc60000400000 */
[CC--:B-1----:R-:W-:Y:S01]  /*3e00*/  FMUL R8, R12.reuse, R2.reuse ;  /* 0x000000020c087220 */ /* 0x0c2fe20000400000 */
[-C--:B------:R-:W-:Y:S01]  /*3e10*/  FMUL R12, R12, R13.reuse ;  /* 0x0000000d0c0c7220 */ /* 0x080fe20000400000 */
[C---:B------:R-:W-:Y:S01]  /*3e20*/  FMUL R13, R3.reuse, R13 ;  /* 0x0000000d030d7220 */ /* 0x040fe20000400000 */
[----:B------:R-:W-:-:S03]  /*3e30*/  FMUL R3, R3, R2 ;  /* 0x0000000203037220 */ /* 0x000fc60000400000 */
[----:B------:R-:W-:Y:S01]  /*3e40*/  FADD R13, R8, R13 ;  /* 0x0000000d080d7221 */ /* 0x000fe20000000000 */
[----:B------:R-:W-:-:S03]  /*3e50*/  FADD R3, R12, -R3 ;  /* 0x800000030c037221 */ /* 0x000fc60000000000 */
[-C--:B------:R-:W-:Y:S01]  /*3e60*/  FMUL R2, R13, R0.reuse ;  /* 0x000000000d027220 */ /* 0x080fe20000400000 */
[----:B------:R-:W-:-:S05]  /*3e70*/  FMUL R3, R3, R0 ;  /* 0x0000000003037220 */ /* 0x000fca0000400000 */
[----:B------:R-:W-:Y:S01]  /*3e80*/  STG.E.64 desc[UR4][R4.64+0x78], R2 ;  /* 0x0000780204007986 */ /* 0x000fe2000c101b04 */
[----:B------:R-:W-:Y:S05]  /*3e90*/  EXIT ;  /* 0x000000000000794d */ /* 0x000fea0003800000 */
.L_x_154:
[----:B------:R-:W-:Y:S01]  /*3ea0*/  FFMA R0, RZ, 1.4426950216293334961, RZ ;  /* 0x3fb8aa3bff007823 */ /* 0x000fe200000000ff */
[----:B------:R-:W-:Y:S01]  /*3eb0*/  MOV R8, 0x391fcb8e ;  /* 0x391fcb8e00087802 */ /* 0x000fe20000000f00 */
[----:B------:R-:W-:Y:S01]  /*3ec0*/  UMOV UR6, 0x3f800000 ;  /* 0x3f80000000067882 */ /* 0x000fe20000000000 */
[----:B------:R-:W-:Y:S01]  /*3ed0*/  BSSY.RECONVERGENT B2, `(.L_x_158) ;  /* 0x000002e000027945 */ /* 0x000fe20003800200 */
[----:B------:R-:W-:-:S04]  /*3ee0*/  FADD R0, RZ, R0 ;  /* 0x00000000ff007221 */ /* 0x000fc80000000000 */
[----:B------:R-:W-:-:S04]  /*3ef0*/  FFMA R0, RZ, RZ, R0 ;  /* 0x000000ffff007223 */ /* 0x000fc80000000000 */
[----:B------:R-:W-:Y:S01]  /*3f00*/  FFMA R3, RZ, RZ, R0 ;  /* 0x000000ffff037223 */ /* 0x000fe20000000000 */
[----:B------:R-:W-:-:S03]  /*3f10*/  I2FP.F32.U32 R0, R9 ;  /* 0x0000000900007245 */ /* 0x000fc60000201000 */
[----:B------:R-:W-:Y:S01]  /*3f20*/  FADD R5, R3, 1 ;  /* 0x3f80000003057421 */ /* 0x000fe20000000000 */
[----:B------:R-:W-:-:S03]  /*3f30*/  FSETP.NAN.AND P1, PT, |R0|, |R0|, PT ;  /* 0x400000000000720b */ /* 0x000fc60003f28200 */
[----:B------:R-:W-:Y:S01]  /*3f40*/  FMUL R7, R0, R5 ;  /* 0x0000000500077220 */ /* 0x000fe20000400000 */
[----:B------:R-:W-:-:S03]  /*3f50*/  FADD R4, R5, -1 ;  /* 0xbf80000005047421 */ /* 0x000fc60000000000 */
[----:B------:R-:W0:Y:S01]  /*3f60*/  FRND R6, R7 ;  /* 0x0000000700067307 */ /* 0x000e220000201000 */
[----:B------:R-:W-:Y:S01]  /*3f70*/  FADD R3, R3, -R4 ;  /* 0x8000000403037221 */ /* 0x000fe20000000000 */
[----:B------:R-:W-:Y:S01]  /*3f80*/  FFMA R4, R0, R5, -R7 ;  /* 0x0000000500047223 */ /* 0x000fe20000000807 */
[----:B------:R-:W-:-:S03]  /*3f90*/  FSETP.GEU.AND P2, PT, R7, RZ, PT ;  /* 0x000000ff0700720b */ /* 0x000fc60003f4e000 */
[----:B------:R-:W-:Y:S02]  /*3fa0*/  FFMA R3, R0, R3, R4 ;  /* 0x0000000300037223 */ /* 0x000fe40000000004 */
[----:B------:R-:W1:Y:S01]  /*3fb0*/  F2I.NTZ R5, R7 ;  /* 0x0000000700057305 */ /* 0x000e620000203100 */
[----:B0-----:R-:W-:Y:S01]  /*3fc0*/  FADD R4, R7, -R6 ;  /* 0x8000000607047221 */ /* 0x001fe20000000000 */
[----:B------:R-:W-:-:S03]  /*3fd0*/  FSETP.GT.AND P0, PT, R6, RZ, PT ;  /* 0x000000ff0600720b */ /* 0x000fc60003f04000 */
[----:B------:R-:W-:Y:S01]  /*3fe0*/  FADD R3, R3, R4 ;  /* 0x0000000403037221 */ /* 0x000fe20000000000 */
[----:B------:R-:W-:Y:S02]  /*3ff0*/  SEL R6, RZ, 0x83000000, P0 ;  /* 0x83000000ff067807 */ /* 0x000fe40000000000 */
[----:B------:R-:W-:Y:S01]  /*4000*/  FSETP.GT.AND P0, PT, |R7|, 152, PT ;  /* 0x431800000700780b */ /* 0x000fe20003f04200 */
[----:B------:R-:W-:Y:S01]  /*4010*/  FFMA R4, R3, R8, 0.0013391353422775864601 ;  /* 0x3aaf85ed03047423 */ /* 0x000fe20000000008 */
[----:B------:R-:W-:Y:S02]  /*4020*/  IADD3 R9, PT, PT, R6, 0x7f000000, RZ ;  /* 0x7f00000006097810 */ /* 0x000fe40007ffe0ff */
[----:B-1----:R-:W-:Y:S01]  /*4030*/  LEA R5, R5, -R6, 0x17 ;  /* 0x8000000605057211 */ /* 0x002fe200078eb8ff */
[----:B------:R-:W-:-:S04]  /*4040*/  FFMA R4, R3, R4, 0.0096188392490148544312 ;  /* 0x3c1d985603047423 */ /* 0x000fc80000000004 */
[----:B------:R-:W-:-:S04]  /*4050*/  FFMA R4, R3, R4, 0.055503588169813156128 ;  /* 0x3d6357bb03047423 */ /* 0x000fc80000000004 */
[----:B------:R-:W-:-:S04]  /*4060*/  FFMA R4, R3, R4, 0.24022644758224487305 ;  /* 0x3e75fdec03047423 */ /* 0x000fc80000000004 */
[----:B------:R-:W-:-:S04]  /*4070*/  FFMA R4, R3, R4, 0.69314718246459960938 ;  /* 0x3f31721803047423 */ /* 0x000fc80000000004 */
[----:B------:R-:W-:-:S04]  /*4080*/  FFMA R4, R3, R4, 1 ;  /* 0x3f80000003047423 */ /* 0x000fc80000000004 */
[----:B------:R-:W-:-:S04]  /*4090*/  FMUL R4, R4, R9 ;  /* 0x0000000904047220 */ /* 0x000fc80000400000 */
[----:B------:R-:W-:Y:S01]  /*40a0*/  FMUL R12, R4, R5 ;  /* 0x00000005040c7220 */ /* 0x000fe20000400000 */
[----:B------:R-:W-:Y:S01]  /*40b0*/  @P0 FSEL R12, RZ, +INF , !P2 ;  /* 0x7f800000ff0c0808 */ /* 0x000fe20005000000 */
[----:B------:R-:W-:Y:S01]  /*40c0*/  @P1 FADD R12, R0, 2 ;  /* 0x40000000000c1421 */ /* 0x000fe20000000000 */
[----:B------:R-:W-:-:S03]  /*40d0*/  MOV R5, UR6 ;  /* 0x0000000600057c02 */ /* 0x000fc60008000f00 */
[----:B------:R-:W-:-:S04]  /*40e0*/  FADD R10, RZ, |R12| ;  /* 0x4000000cff0a7221 */ /* 0x000fc80000000000 */
        /* <DEDUP_REMOVED lines=8> */
[----:B------:R-:W-:Y:S02]  /*4170*/  MOV R25, 0x3f800000 ;  /* 0x3f80000000197802 */ /* 0x000fe40000000f00 */
[----:B------:R-:W-:-:S07]  /*4180*/  MOV R4, 0x41a0 ;  /* 0x000041a000047802 */ /* 0x000fce0000000f00 */
[----:B------:R-:W-:Y:S05]  /*4190*/  CALL.REL.NOINC `($__internal_5_$__cuda_sm3x_div_rn_noftz_f32_slowpath) ;  /* 0x0000001000f87944 */ /* 0x000fea0003c00000 */
[----:B------:R-:W-:-:S07]  /*41a0*/  MOV R13, R0 ;  /* 0x00000000000d7202 */ /* 0x000fce0000000f00 */
.L_x_159:
[----:B------:R-:W-:Y:S05]  /*41b0*/  BSYNC.RECONVERGENT B2 ;  /* 0x0000000000027941 */ /* 0x000fea0003800200 */
.L_x_158:
[-C--:B------:R-:W-:Y:S01]  /*41c0*/  FMUL R12, R12, R13.reuse ;  /* 0x0000000d0c0c7220 */ /* 0x080fe20000400000 */
        /* <DEDUP_REMOVED lines=18> */
.L_x_161:
[----:B------:R-:W-:Y:S05]  /*42f0*/  BSYNC.RECONVERGENT B2 ;  /* 0x0000000000027941 */ /* 0x000fea0003800200 */
.L_x_160:
        /* <DEDUP_REMOVED lines=195> */
        .weak           $__internal_3_$__cuda_sm20_div_rn_f64_full
        .type           $__internal_3_$__cuda_sm20_div_rn_f64_full,@function
        .size           $__internal_3_$__cuda_sm20_div_rn_f64_full,($__internal_4_$__cuda_sm20_sqrt_rn_f32_slowpath - $__internal_3_$__cuda_sm20_div_rn_f64_full)
$__internal_3_$__cuda_sm20_div_rn_f64_full:
[----:B------:R-:W-:Y:S01]  /*4f30*/  HFMA2 R5, -RZ, RZ, 1.9892578125, -0.0027332305908203125 ;  /* 0x3ff59999ff057431 */ /* 0x000fe200000001ff */
[----:B------:R-:W-:Y:S01]  /*4f40*/  MOV R4, 0x9999999a ;  /* 0x9999999a00047802 */ /* 0x000fe20000000f00 */
[----:B------:R-:W-:Y:S01]  /*4f50*/  BSSY.RECONVERGENT B1, `(.L_x_162) ;  /* 0x0000049000017945 */ /* 0x000fe20003800200 */
[----:B------:R-:W-:Y:S02]  /*4f60*/  MOV R8, 0x1 ;  /* 0x0000000100087802 */ /* 0x000fe40000000f00 */
[----:B------:R-:W-:Y:S01]  /*4f70*/  FSETP.GEU.AND P1, PT, |R7|, 1.469367938527859385e-39, PT ;  /* 0x001000000700780b */ /* 0x000fe20003f2e200 */
[----:B------:R-:W0:Y:S01]  /*4f80*/  MUFU.RCP64H R9, R5 ;  /* 0x0000000500097308 */ /* 0x000e220000001800 */
[----:B------:R-:W-:-:S04]  /*4f90*/  MOV R21, 0x40100000 ;  /* 0x4010000000157802 */ /* 0x000fc80000000f00 */
[----:B------:R-:W-:Y:S01]  /*4fa0*/  IADD3 R23, PT, PT, R21, -0x1, RZ ;  /* 0xffffffff15177810 */ /* 0x000fe20007ffe0ff */
[----:B0-----:R-:W-:-:S08]  /*4fb0*/  DFMA R10, R8, -R4, 1 ;  /* 0x3ff00000080a742b */ /* 0x001fd00000000804 */
[----:B------:R-:W-:Y:S01]  /*4fc0*/  DFMA R12, R10, R10, R10 ;  /* 0x0000000a0a0c722b */ /* 0x000fe2000000000a */
[----:B------:R-:W-:Y:S02]  /*4fd0*/  LOP3.LUT R10, R7, 0x7ff00000, RZ, 0xc0, !PT ;  /* 0x7ff00000070a7812 */ /* 0x000fe400078ec0ff */
[----:B------:R-:W-:Y:S02]  /*4fe0*/  MOV R11, 0x1ca00000 ;  /* 0x1ca00000000b7802 */ /* 0x000fe40000000f00 */
[----:B------:R-:W-:-:S03]  /*4ff0*/  ISETP.GE.U32.AND P0, PT, R10, 0x40100000, PT ;  /* 0x401000000a00780c */ /* 0x000fc60003f06070 */
[----:B------:R-:W-:Y:S01]  /*5000*/  DFMA R14, R8, R12, R8 ;  /* 0x0000000c080e722b */ /* 0x000fe20000000008 */
[----:B------:R-:W-:Y:S02]  /*5010*/  MOV R20, R10 ;  /* 0x0000000a00147202 */ /* 0x000fe40000000f00 */
[----:B------:R-:W-:Y:S02]  /*5020*/  SEL R11, R11, 0x63400000, !P0 ;  /* 0x634000000b0b7807 */ /* 0x000fe40004000000 */
[----:B------:R-:W-:Y:S02]  /*5030*/  MOV R8, R6 ;  /* 0x0000000600087202 */ /* 0x000fe40000000f00 */
[C-C-:B------:R-:W-:Y:S01]  /*5040*/  @!P1 LOP3.LUT R12, R11.reuse, 0x80000000, R7.reuse, 0xf8, !PT ;  /* 0x800000000b0c9812 */ /* 0x140fe200078ef807 */
[----:B------:R-:W-:Y:S01]  /*5050*/  DFMA R16, R14, -R4, 1 ;  /* 0x3ff000000e10742b */ /* 0x000fe20000000804 */
[----:B------:R-:W-:Y:S02]  /*5060*/  LOP3.LUT R9, R11, 0x800fffff, R7, 0xf8, !PT ;  /* 0x800fffff0b097812 */ /* 0x000fe400078ef807 */
[----:B------:R-:W-:-:S02]  /*5070*/  @!P1 LOP3.LUT R13, R12, 0x100000, RZ, 0xfc, !PT ;  /* 0x001000000c0d9812 */ /* 0x000fc400078efcff */
[----:B------:R-:W-:-:S06]  /*5080*/  @!P1 MOV R12, RZ ;  /* 0x000000ff000c9202 */ /* 0x000fcc0000000f00 */
[----:B------:R-:W-:Y:S02]  /*5090*/  @!P1 DFMA R8, R8, 2, -R12 ;  /* 0x400000000808982b */ /* 0x000fe4000000080c */
[----:B------:R-:W-:-:S08]  /*50a0*/  DFMA R12, R14, R16, R14 ;  /* 0x000000100e0c722b */ /* 0x000fd0000000000e */
[----:B------:R-:W-:Y:S01]  /*50b0*/  @!P1 LOP3.LUT R20, R9, 0x7ff00000, RZ, 0xc0, !PT ;  /* 0x7ff0000009149812 */ /* 0x000fe200078ec0ff */
[----:B------:R-:W-:-:S03]  /*50c0*/  DMUL R14, R12, R8 ;  /* 0x000000080c0e7228 */ /* 0x000fc60000000000 */
[----:B------:R-:W-:-:S04]  /*50d0*/  IADD3 R22, PT, PT, R20, -0x1, RZ ;  /* 0xffffffff14167810 */ /* 0x000fc80007ffe0ff */
[----:B------:R-:W-:Y:S01]  /*50e0*/  ISETP.GT.U32.AND P0, PT, R22, 0x7feffffe, PT ;  /* 0x7feffffe1600780c */ /* 0x000fe20003f04070 */
[----:B------:R-:W-:-:S03]  /*50f0*/  DFMA R16, R14, -R4, R8 ;  /* 0x800000040e10722b */ /* 0x000fc60000000008 */
[----:B------:R-:W-:-:S05]  /*5100*/  ISETP.GT.U32.OR P0, PT, R23, 0x7feffffe, P0 ;  /* 0x7feffffe1700780c */ /* 0x000fca0000704470 */
[----:B------:R-:W-:-:S08]  /*5110*/  DFMA R12, R12, R16, R14 ;  /* 0x000000100c0c722b */ /* 0x000fd0000000000e */
[----:B------:R-:W-:Y:S05]  /*5120*/  @P0 BRA `(.L_x_163) ;  /* 0x0000000000680947 */ /* 0x000fea0003800000 */
[----:B------:R-:W-:Y:S02]  /*5130*/  MOV R7, 0x40100000 ;  /* 0x4010000000077802 */ /* 0x000fe40000000f00 */
[----:B------:R-:W-:Y:S02]  /*5140*/  MOV R6, RZ ;  /* 0x000000ff00067202 */ /* 0x000fe40000000f00 */
[----:B------:R-:W-:-:S04]  /*5150*/  VIADDMNMX R10, R10, -R7, 0xb9600000, !PT ;  /* 0xb96000000a0a7446 */ /* 0x000fc80007800907 */
[----:B------:R-:W-:-:S04]  /*5160*/  VIMNMX R10, PT, PT, R10, 0x46a00000, PT ;  /* 0x46a000000a0a7848 */ /* 0x000fc80003fe0100 */
[----:B------:R-:W-:-:S04]  /*5170*/  IADD3 R14, PT, PT, -R11, R10, RZ ;  /* 0x0000000a0b0e7210 */ /* 0x000fc80007ffe1ff */
[----:B------:R-:W-:-:S06]  /*5180*/  IADD3 R7, PT, PT, R14, 0x7fe00000, RZ ;  /* 0x7fe000000e077810 */ /* 0x000fcc0007ffe0ff */
[----:B------:R-:W-:-:S10]  /*5190*/  DMUL R10, R12, R6 ;  /* 0x000000060c0a7228 */ /* 0x000fd40000000000 */
[----:B------:R-:W-:-:S13]  /*51a0*/  FSETP.GTU.AND P0, PT, |R11|, 1.469367938527859385e-39, PT ;  /* 0x001000000b00780b */ /* 0x000fda0003f0c200 */
[----:B------:R-:W-:Y:S05]  /*51b0*/  @P0 BRA `(.L_x_164) ;  /* 0x0000000000880947 */ /* 0x000fea0003800000 */
[----:B------:R-:W-:Y:S01]  /*51c0*/  DFMA R4, R12, -R4, R8 ;  /* 0x800000040c04722b */ /* 0x000fe20000000008 */
[----:B------:R-:W-:-:S09]  /*51d0*/  MOV R6, RZ ;  /* 0x000000ff00067202 */ /* 0x000fd20000000f00 */
[C---:B------:R-:W-:Y:S02]  /*51e0*/  FSETP.NEU.AND P0, PT, R5.reuse, RZ, PT ;  /* 0x000000ff0500720b */ /* 0x040fe40003f0d000 */
[----:B------:R-:W-:-:S04]  /*51f0*/  LOP3.LUT R4, R5, 0x40159999, RZ, 0x3c, !PT ;  /* 0x4015999905047812 */ /* 0x000fc800078e3cff */
[----:B------:R-:W-:-:S04]  /*5200*/  LOP3.LUT R9, R4, 0x80000000, RZ, 0xc0, !PT ;  /* 0x8000000004097812 */ /* 0x000fc800078ec0ff */
[----:B------:R-:W-:-:S03]  /*5210*/  LOP3.LUT R7, R9, R7, RZ, 0xfc, !PT ;  /* 0x0000000709077212 */ /* 0x000fc600078efcff */
[----:B------:R-:W-:Y:S05]  /*5220*/  @!P0 BRA `(.L_x_164) ;  /* 0x00000000006c8947 */ /* 0x000fea0003800000 */
[----:B------:R-:W-:Y:S01]  /*5230*/  IADD3 R5, PT, PT, -R14, RZ, RZ ;  /* 0x000000ff0e057210 */ /* 0x000fe20007ffe1ff */
[----:B------:R-:W-:Y:S01]  /*5240*/  DMUL.RP R6, R12, R6 ;  /* 0x000000060c067228 */ /* 0x000fe20000008000 */
[----:B------:R-:W-:-:S06]  /*5250*/  MOV R4, RZ ;  /* 0x000000ff00047202 */ /* 0x000fcc0000000f00 */
[----:B------:R-:W-:-:S03]  /*5260*/  DFMA R4, R10, -R4, R12 ;  /* 0x800000040a04722b */ /* 0x000fc6000000000c */
[----:B------:R-:W-:-:S03]  /*5270*/  LOP3.LUT R9, R7, R9, RZ, 0x3c, !PT ;  /* 0x0000000907097212 */ /* 0x000fc600078e3cff */
[----:B------:R-:W-:-:S04]  /*5280*/  IADD3 R4, PT, PT, -R14, -0x43300000, RZ ;  /* 0xbcd000000e047810 */ /* 0x000fc80007ffe1ff */
[----:B------:R-:W-:-:S04]  /*5290*/  FSETP.NEU.AND P0, PT, |R5|, R4, PT ;  /* 0x000000040500720b */ /* 0x000fc80003f0d200 */
[----:B------:R-:W-:Y:S02]  /*52a0*/  FSEL R10, R6, R10, !P0 ;  /* 0x0000000a060a7208 */ /* 0x000fe40004000000 */
[----:B------:R-:W-:Y:S01]  /*52b0*/  FSEL R11, R9, R11, !P0 ;  /* 0x0000000b090b7208 */ /* 0x000fe20004000000 */
[----:B------:R-:W-:Y:S06]  /*52c0*/  BRA `(.L_x_164) ;  /* 0x0000000000447947 */ /* 0x000fec0003800000 */
.L_x_163:
[----:B------:R-:W-:-:S14]  /*52d0*/  DSETP.NAN.AND P0, PT, R6, R6, PT ;  /* 0x000000060600722a */ /* 0x000fdc0003f08000 */
[----:B------:R-:W-:Y:S05]  /*52e0*/  @P0 BRA `(.L_x_165) ;  /* 0x0000000000340947 */ /* 0x000fea0003800000 */
[----:B------:R-:W-:Y:S02]  /*52f0*/  ISETP.NE.AND P0, PT, R20, R21, PT ;  /* 0x000000151400720c */ /* 0x000fe40003f05270 */
[----:B------:R-:W-:Y:S02]  /*5300*/  MOV R10, 0x0 ;  /* 0x00000000000a7802 */ /* 0x000fe40000000f00 */
[----:B------:R-:W-:-:S09]  /*5310*/  MOV R11, 0xfff80000 ;  /* 0xfff80000000b7802 */ /* 0x000fd20000000f00 */
[----:B------:R-:W-:Y:S05]  /*5320*/  @!P0 BRA `(.L_x_164) ;  /* 0x00000000002c8947 */ /* 0x000fea0003800000 */
[----:B------:R-:W-:Y:S02]  /*5330*/  ISETP.NE.AND P0, PT, R20, 0x7ff00000, PT ;  /* 0x7ff000001400780c */ /* 0x000fe40003f05270 */
[----:B------:R-:W-:Y:S02]  /*5340*/  LOP3.LUT R6, R7, 0x40159999, RZ, 0x3c, !PT ;  /* 0x4015999907067812 */ /* 0x000fe400078e3cff */
[----:B------:R-:W-:Y:S02]  /*5350*/  ISETP.EQ.OR P0, PT, R21, RZ, !P0 ;  /* 0x000000ff1500720c */ /* 0x000fe40004702670 */
[----:B------:R-:W-:-:S11]  /*5360*/  LOP3.LUT R11, R6, 0x80000000, RZ, 0xc0, !PT ;  /* 0x80000000060b7812 */ /* 0x000fd600078ec0ff */
[----:B------:R-:W-:Y:S02]  /*5370*/  @P0 LOP3.LUT R4, R11, 0x7ff00000, RZ, 0xfc, !PT ;  /* 0x7ff000000b040812 */ /* 0x000fe400078efcff */
[----:B------:R-:W-:Y:S02]  /*5380*/  @!P0 MOV R10, RZ ;  /* 0x000000ff000a8202 */ /* 0x000fe40000000f00 */
[----:B------:R-:W-:Y:S02]  /*5390*/  @P0 MOV R10, RZ ;  /* 0x000000ff000a0202 */ /* 0x000fe40000000f00 */
[----:B------:R-:W-:Y:S01]  /*53a0*/  @P0 MOV R11, R4 ;  /* 0x00000004000b0202 */ /* 0x000fe20000000f00 */
[----:B------:R-:W-:Y:S06]  /*53b0*/  BRA `(.L_x_164) ;  /* 0x0000000000087947 */ /* 0x000fec0003800000 */
.L_x_165:
[----:B------:R-:W-:Y:S02]  /*53c0*/  LOP3.LUT R11, R7, 0x80000, RZ, 0xfc, !PT ;  /* 0x00080000070b7812 */ /* 0x000fe400078efcff */
[----:B------:R-:W-:-:S07]  /*53d0*/  MOV R10, R6 ;  /* 0x00000006000a7202 */ /* 0x000fce0000000f00 */
.L_x_164:
[----:B------:R-:W-:Y:S05]  /*53e0*/  BSYNC.RECONVERGENT B1 ;  /* 0x0000000000017941 */ /* 0x000fea0003800200 */
.L_x_162:
[----:B------:R-:W-:Y:S01]  /*53f0*/  HFMA2 R5, -RZ, RZ, 0, 0 ;  /* 0x00000000ff057431 */ /* 0x000fe200000001ff */
[----:B------:R-:W-:-:S04]  /*5400*/  MOV R4, R0 ;  /* 0x0000000000047202 */ /* 0x000fc80000000f00 */
[----:B------:R-:W-:Y:S05]  /*5410*/  RET.REL.NODEC R4 `(_Z14scale_and_prepP6float2S0_Pii) ;  /* 0xffffffa804f87950 */ /* 0x000fea0003c3ffff */
        .weak           $__internal_4_$__cuda_sm20_sqrt_rn_f32_slowpath
        .type           $__internal_4_$__cuda_sm20_sqrt_rn_f32_slowpath,@function
        .size           $__internal_4_$__cuda_sm20_sqrt_rn_f32_slowpath,($__internal_5_$__cuda_sm3x_div_rn_noftz_f32_slowpath - $__internal_4_$__cuda_sm20_sqrt_rn_f32_slowpath)
$__internal_4_$__cuda_sm20_sqrt_rn_f32_slowpath:
[----:B------:R-:W-:-:S13]  /*5420*/  LOP3.LUT P0, RZ, R4, 0x7fffffff, RZ, 0xc0, !PT ;  /* 0x7fffffff04ff7812 */ /* 0x000fda000780c0ff */
[----:B------:R-:W-:Y:S01]  /*5430*/  @!P0 MOV R9, R4 ;  /* 0x0000000400098202 */ /* 0x000fe20000000f00 */
[----:B------:R-:W-:Y:S06]  /*5440*/  @!P0 BRA `(.L_x_166) ;  /* 0x0000000000408947 */ /* 0x000fec0003800000 */
[----:B------:R-:W-:-:S13]  /*5450*/  FSETP.GEU.FTZ.AND P0, PT, R4, RZ, PT ;  /* 0x000000ff0400720b */ /* 0x000fda0003f1e000 */
[----:B------:R-:W-:Y:S01]  /*5460*/  @!P0 MOV R9, 0x7fffffff ;  /* 0x7fffffff00098802 */ /* 0x000fe20000000f00 */
[----:B------:R-:W-:Y:S06]  /*5470*/  @!P0 BRA `(.L_x_166) ;  /* 0x0000000000348947 */ /* 0x000fec0003800000 */
[----:B------:R-:W-:-:S13]  /*5480*/  FSETP.GTU.FTZ.AND P0, PT, |R4|, +INF , PT ;  /* 0x7f8000000400780b */ /* 0x000fda0003f1c200 */
[----:B------:R-:W-:Y:S01]  /*5490*/  @P0 FADD.FTZ R9, R4, 1 ;  /* 0x3f80000004090421 */ /* 0x000fe20000010000 */
[----:B------:R-:W-:Y:S06]  /*54a0*/  @P0 BRA `(.L_x_166) ;  /* 0x0000000000280947 */ /* 0x000fec0003800000 */
[----:B------:R-:W-:-:S13]  /*54b0*/  FSETP.NEU.FTZ.AND P0, PT, |R4|, +INF , PT ;  /* 0x7f8000000400780b */ /* 0x000fda0003f1d200 */
[----:B------:R-:W-:Y:S01]  /*54c0*/  @P0 FFMA R8, R4, 1.84467440737095516160e+19, RZ ;  /* 0x5f80000004080823 */ /* 0x000fe200000000ff */
[----:B------:R-:W-:-:S03]  /*54d0*/  @!P0 MOV R9, R4 ;  /* 0x0000000400098202 */ /* 0x000fc60000000f00 */
[----:B------:R-:W0:Y:S02]  /*54e0*/  @P0 MUFU.RSQ R5, R8 ;  /* 0x0000000800050308 */ /* 0x000e240000001400 */
[----:B0-----:R-:W-:Y:S01]  /*54f0*/  @P0 FMUL.FTZ R7, R8, R5 ;  /* 0x0000000508070220 */ /* 0x001fe20000410000 */
[----:B------:R-:W-:-:S03]  /*5500*/  @P0 FMUL.FTZ R5, R5, 0.5 ;  /* 0x3f00000005050820 */ /* 0x000fc60000410000 */
[----:B------:R-:W-:-:S04]  /*5510*/  @P0 FADD.FTZ R6, -R7, -RZ ;  /* 0x800000ff07060221 */ /* 0x000fc80000010100 */
[----:B------:R-:W-:-:S04]  /*5520*/  @P0 FFMA R6, R7, R6, R8 ;  /* 0x0000000607060223 */ /* 0x000fc80000000008 */
[----:B------:R-:W-:-:S04]  /*5530*/  @P0 FFMA R5, R6, R5, R7 ;  /* 0x0000000506050223 */ /* 0x000fc80000000007 */
[----:B------:R-:W-:-:S07]  /*5540*/  @P0 FMUL.FTZ R9, R5, 2.3283064365386962891e-10 ;  /* 0x2f80000005090820 */ /* 0x000fce0000410000 */
.L_x_166:
[----:B------:R-:W-:Y:S01]  /*5550*/  HFMA2 R5, -RZ, RZ, 0, 0 ;  /* 0x00000000ff057431 */ /* 0x000fe200000001ff */
[----:B------:R-:W-:-:S04]  /*5560*/  MOV R4, R0 ;  /* 0x0000000000047202 */ /* 0x000fc80000000f00 */
[----:B------:R-:W-:Y:S05]  /*5570*/  RET.REL.NODEC R4 `(_Z14scale_and_prepP6float2S0_Pii) ;  /* 0xffffffa804a07950 */ /* 0x000fea0003c3ffff */
        .weak           $__internal_5_$__cuda_sm3x_div_rn_noftz_f32_slowpath
        .type           $__internal_5_$__cuda_sm3x_div_rn_noftz_f32_slowpath,@function
        .size           $__internal_5_$__cuda_sm3x_div_rn_noftz_f32_slowpath,(.L_x_317 - $__internal_5_$__cuda_sm3x_div_rn_noftz_f32_slowpath)
$__internal_5_$__cuda_sm3x_div_rn_noftz_f32_slowpath:
[----:B------:R-:W-:Y:S01]  /*5580*/  SHF.R.U32.HI R5, RZ, 0x17, R10 ;  /* 0x00000017ff057819 */ /* 0x000fe2000001160a */
[----:B------:R-:W-:Y:S01]  /*5590*/  BSSY.RECONVERGENT B0, `(.L_x_167) ;  /* 0x0000063000007945 */ /* 0x000fe20003800200 */
        /* <DEDUP_REMOVED lines=33> */
.L_x_168:
[----:B------:R-:W-:Y:S01]  /*57b0*/  LEA R23, R5, 0xc0800000, 0x17 ;  /* 0xc080000005177811 */ /* 0x000fe200078eb8ff */
[----:B------:R-:W-:Y:S01]  /*57c0*/  BSSY.RECONVERGENT B1, `(.L_x_173) ;  /* 0x0000036000017945 */ /* 0x000fe20003800200 */
[----:B------:R-:W-:Y:S02]  /*57d0*/  IADD3 R8, PT, PT, R8, -0x7f, RZ ;  /* 0xffffff8108087810 */ /* 0x000fe40007ffe0ff */
[----:B------:R-:W-:-:S03]  /*57e0*/  IADD3 R23, PT, PT, -R23, R10, RZ ;  /* 0x0000000a17177210 */ /* 0x000fc60007ffe1ff */
[----:B------:R-:W-:Y:S01]  /*57f0*/  IMAD R0, R8, -0x800000, R11 ;  /* 0xff80000008007824 */ /* 0x000fe200078e020b */
[----:B------:R-:W0:Y:S01]  /*5800*/  MUFU.RCP R10, R23 ;  /* 0x00000017000a7308 */ /* 0x000e220000001000 */
[----:B------:R-:W-:-:S04]  /*5810*/  FADD.FTZ R9, -R23, -RZ ;  /* 0x800000ff17097221 */ /* 0x000fc80000010100 */
[----:B0-----:R-:W-:-:S04]  /*5820*/  FFMA R7, R10, R9, 1 ;  /* 0x3f8000000a077423 */ /* 0x001fc80000000009 */
[----:B------:R-:W-:-:S04]  /*5830*/  FFMA R7, R10, R7, R10 ;  /* 0x000000070a077223 */ /* 0x000fc8000000000a */
[----:B------:R-:W-:-:S04]  /*5840*/  FFMA R10, R0, R7, RZ ;  /* 0x00000007000a7223 */ /* 0x000fc800000000ff */
[----:B------:R-:W-:-:S04]  /*5850*/  FFMA R11, R9, R10, R0 ;  /* 0x0000000a090b7223 */ /* 0x000fc80000000000 */
[----:B------:R-:W-:Y:S01]  /*5860*/  FFMA R10, R7, R11, R10 ;  /* 0x0000000b070a7223 */ /* 0x000fe2000000000a */
[----:B------:R-:W-:-:S03]  /*5870*/  IADD3 R11, PT, PT, R8, 0x7f, -R5 ;  /* 0x0000007f080b7810 */ /* 0x000fc60007ffe805 */
[----:B------:R-:W-:Y:S01]  /*5880*/  FFMA R9, R9, R10, R0 ;  /* 0x0000000a09097223 */ /* 0x000fe20000000000 */
[----:B------:R-:W-:-:S03]  /*5890*/  IADD3 R11, PT, PT, R11, R6, RZ ;  /* 0x000000060b0b7210 */ /* 0x000fc60007ffe0ff */
        /* <DEDUP_REMOVED lines=14> */
[CCC-:B------:R-:W-:Y:S01]  /*5980*/  FFMA.RZ R6, R7.reuse, R9.reuse, R10.reuse ;  /* 0x0000000907067223 */ /* 0x1c0fe2000000c00a */
[CCC-:B------:R-:W-:Y:S01]  /*5990*/  FFMA.RP R8, R7.reuse, R9.reuse, R10.reuse ;  /* 0x0000000907087223 */ /* 0x1c0fe2000000800a */
[----:B------:R-:W-:Y:S01]  /*59a0*/  FFMA.RM R9, R7, R9, R10 ;  /* 0x0000000907097223 */ /* 0x000fe2000000400a */
[C---:B------:R-:W-:Y:S02]  /*59b0*/  IADD3 R7, PT, PT, R5.reuse, 0x20, RZ ;  /* 0x0000002005077810 */ /* 0x040fe40007ffe0ff */
[----:B------:R-:W-:Y:S02]  /*59c0*/  LOP3.LUT R6, R6, 0x7fffff, RZ, 0xc0, !PT ;  /* 0x007fffff06067812 */ /* 0x000fe400078ec0ff */
[C---:B------:R-:W-:Y:S02]  /*59d0*/  ISETP.NE.AND P2, PT, R5.reuse, RZ, PT ;  /* 0x000000ff0500720c */ /* 0x040fe40003f45270 */
[----:B------:R-:W-:Y:S02]  /*59e0*/  LOP3.LUT R6, R6, 0x800000, RZ, 0xfc, !PT ;  /* 0x0080000006067812 */ /* 0x000fe400078efcff */
[----:B------:R-:W-:-:S02]  /*59f0*/  ISETP.NE.AND P1, PT, R5, RZ, PT ;  /* 0x000000ff0500720c */ /* 0x000fc40003f25270 */
        /* <DEDUP_REMOVED lines=14> */
.L_x_175:
[----:B------:R-:W-:-:S04]  /*5ae0*/  LOP3.LUT R0, R0, 0x80000000, RZ, 0xc0, !PT ;  /* 0x8000000000007812 */ /* 0x000fc800078ec0ff */
[----:B------:R-:W-:Y:S01]  /*5af0*/  LOP3.LUT R0, R0, 0x7f800000, RZ, 0xfc, !PT ;  /* 0x7f80000000007812 */ /* 0x000fe200078efcff */
[----:B------:R-:W-:Y:S06]  /*5b00*/  BRA `(.L_x_176) ;  /* 0x0000000000047947 */ /* 0x000fec0003800000 */
.L_x_174:
[----:B------:R-:W-:-:S07]  /*5b10*/  LEA R0, R11, R0, 0x17 ;  /* 0x000000000b007211 */ /* 0x000fce00078eb8ff */
.L_x_176:
[----:B------:R-:W-:Y:S05]  /*5b20*/  BSYNC.RECONVERGENT B1 ;  /* 0x0000000000017941 */ /* 0x000fea0003800200 */
.L_x_173:
[----:B------:R-:W-:Y:S05]  /*5b30*/  BRA `(.L_x_177) ;  /* 0x0000000000207947 */ /* 0x000fea0003800000 */
.L_x_172:
[----:B------:R-:W-:-:S04]  /*5b40*/  LOP3.LUT R10, R10, 0x80000000, R11, 0x48, !PT ;  /* 0x800000000a0a7812 */ /* 0x000fc800078e480b */
[----:B------:R-:W-:Y:S01]  /*5b50*/  LOP3.LUT R0, R10, 0x7f800000, RZ, 0xfc, !PT ;  /* 0x7f8000000a007812 */ /* 0x000fe200078efcff */
[----:B------:R-:W-:Y:S06]  /*5b60*/  BRA `(.L_x_177) ;  /* 0x0000000000147947 */ /* 0x000fec0003800000 */
.L_x_171:
[----:B------:R-:W-:Y:S01]  /*5b70*/  LOP3.LUT R0, R10, 0x80000000, R11, 0x48, !PT ;  /* 0x800000000a007812 */ /* 0x000fe200078e480b */
[----:B------:R-:W-:Y:S06]  /*5b80*/  BRA `(.L_x_177) ;  /* 0x00000000000c7947 */ /* 0x000fec0003800000 */
.L_x_170:
[----:B------:R-:W0:Y:S01]  /*5b90*/  MUFU.RSQ R0, -QNAN ;  /* 0xffc0000000007908 */ /* 0x000e220000001400 */
[----:B------:R-:W-:Y:S05]  /*5ba0*/  BRA `(.L_x_177) ;  /* 0x0000000000047947 */ /* 0x000fea0003800000 */
.L_x_169:
[----:B------:R-:W-:-:S07]  /*5bb0*/  FADD.FTZ R0, R25, R10 ;  /* 0x0000000a19007221 */ /* 0x000fce0000010000 */
.L_x_177:
[----:B------:R-:W-:Y:S05]  /*5bc0*/  BSYNC.RECONVERGENT B0 ;  /* 0x0000000000007941 */ /* 0x000fea0003800200 */
.L_x_167:
[----:B------:R-:W-:-:S04]  /*5bd0*/  HFMA2 R5, -RZ, RZ, 0, 0 ;  /* 0x00000000ff057431 */ /* 0x000fc800000001ff */
[----:B0-----:R-:W-:Y:S05]  /*5be0*/  RET.REL.NODEC R4 `(_Z14scale_and_prepP6float2S0_Pii) ;  /* 0xffffffa404047950 */ /* 0x001fea0003c3ffff */
.L_x_178:
        /* <DEDUP_REMOVED lines=9> */
.L_x_317:


//--------------------- .text._Z11ens_my_gesvP6float2S0_S0_S0_S0_i --------------------------
	.section	.text._Z11ens_my_gesvP6float2S0_S0_S0_S0_i,"ax",@progbits
	.align	128
        .global         _Z11ens_my_gesvP6float2S0_S0_S0_S0_i
        .type           _Z11ens_my_gesvP6float2S0_S0_S0_S0_i,@function
        .size           _Z11ens_my_gesvP6float2S0_S0_S0_S0_i,(.L_x_319 - _Z11ens_my_gesvP6float2S0_S0_S0_S0_i)
        .other          _Z11ens_my_gesvP6float2S0_S0_S0_S0_i,@"STO_CUDA_ENTRY STV_DEFAULT"
_Z11ens_my_gesvP6float2S0_S0_S0_S0_i:
.text._Z11ens_my_gesvP6float2S0_S0_S0_S0_i:
        /* <DEDUP_REMOVED lines=9> */
[C---:B------:R-:W-:Y:S01]  /*0090*/  IMAD R5, R0.reuse, 0x14, RZ ;  /* 0x0000001400057824 */ /* 0x040fe200078e02ff */
[C---:B------:R-:W-:Y:S01]  /*00a0*/  SHF.L.U32 R4, R0.reuse, 0x4, RZ ;  /* 0x0000000400047819 */ /* 0x040fe200000006ff */
[----:B------:R-:W1:Y:S01]  /*00b0*/  LDCU.64 UR6, c[0x0][0x358] ;  /* 0x00006b00ff0677ac */ /* 0x000e620008000a00 */
[----:B------:R-:W-:Y:S01]  /*00c0*/  SHF.L.U32 R3, R0, 0x2, RZ ;  /* 0x0000000200037819 */ /* 0x000fe200000006ff */
[----:B------:R-:W-:-:S03]  /*00d0*/  UMOV UR4, URZ ;  /* 0x000000ff00047c82 */ /* 0x000fc60008000000 */
[----:B------:R-:W2:Y:S08]  /*00e0*/  LDC.64 R26, c[0x0][0x3a0] ;  /* 0x0000e800ff1a7b82 */ /* 0x000eb00000000a00 */
[----:B------:R-:W3:Y:S01]  /*00f0*/  LDC.64 R24, c[0x0][0x380] ;  /* 0x0000e000ff187b82 */ /* 0x000ee20000000a00 */
[----:B0-----:R-:W-:-:S03]  /*0100*/  IMAD.WIDE R28, R5, 0x8, R28 ;  /* 0x00000008051c7825 */ /* 0x001fc600078e021c */
[----:B------:R-:W-:Y:S01]  /*0110*/  IADD3 R22, P0, PT, R28, 0x10, RZ ;  /* 0x000000101c167810 */ /* 0x000fe20007f1e0ff */
[----:B--2---:R-:W-:-:S03]  /*0120*/  IMAD.WIDE R26, R3, 0x8, R26 ;  /* 0x00000008031a7825 */ /* 0x004fc600078e021a */
[----:B------:R-:W-:Y:S01]  /*0130*/  IADD3.X R23, PT, PT, RZ, R29, RZ, P0, !PT ;  /* 0x0000001dff177210 */ /* 0x000fe200007fe4ff */
[----:B-1-3--:R-:W-:-:S08]  /*0140*/  IMAD.WIDE R24, R4, 0x8, R24 ;  /* 0x0000000804187825 */ /* 0x00afd000078e0218 */
.L_x_221:
[----:B0-----:R-:W2:Y:S01]  /*0150*/  LDG.E.64 R8, desc[UR6][R24.64] ;  /* 0x0000000618087981 */ /* 0x001ea2000c1e1b00 */
[----:B------:R-:W0:Y:S03]  /*0160*/  LDC.64 R6, c[0x0][0x388] ;  /* 0x0000e200ff067b82 */ /* 0x000e260000000a00 */
[----:B--2---:R1:W-:Y:S04]  /*0170*/  STG.E.64 desc[UR6][R28.64], R8 ;  /* 0x000000081c007986 */ /* 0x0043e8000c101b06 */
[----:B------:R-:W2:Y:S04]  /*0180*/  LDG.E.64 R10, desc[UR6][R24.64+0x8] ;  /* 0x00000806180a7981 */ /* 0x000ea8000c1e1b00 */
[----:B--2---:R2:W-:Y:S04]  /*0190*/  STG.E.64 desc[UR6][R28.64+0x8], R10 ;  /* 0x0000080a1c007986 */ /* 0x0045e8000c101b06 */
[----:B------:R-:W3:Y:S01]  /*01a0*/  LDG.E.64 R12, desc[UR6][R24.64+0x10] ;  /* 0x00001006180c7981 */ /* 0x000ee2000c1e1b00 */
[----:B------:R-:W-:-:S03]  /*01b0*/  IADD3 R3, PT, PT, R4, UR4, RZ ;  /* 0x0000000404037c10 */ /* 0x000fc6000fffe0ff */
[----:B---3--:R3:W-:Y:S04]  /*01c0*/  STG.E.64 desc[UR6][R28.64+0x10], R12 ;  /* 0x0000100c1c007986 */ /* 0x0087e8000c101b06 */
[----:B------:R-:W4:Y:S01]  /*01d0*/  LDG.E.64 R14, desc[UR6][R24.64+0x18] ;  /* 0x00001806180e7981 */ /* 0x000f22000c1e1b00 */
[----:B0-----:R-:W-:-:S03]  /*01e0*/  IMAD.WIDE R6, R3, 0x8, R6 ;  /* 0x0000000803067825 */ /* 0x001fc600078e0206 */
[----:B----4-:R0:W-:Y:S04]  /*01f0*/  STG.E.64 desc[UR6][R28.64+0x18], R14 ;  /* 0x0000180e1c007986 */ /* 0x0101e8000c101b06 */
[----:B------:R-:W4:Y:S04]  /*0200*/  LDG.E.64 R16, desc[UR6][R6.64] ;  /* 0x0000000606107981 */ /* 0x000f28000c1e1b00 */
[----:B----4-:R4:W-:Y:S04]  /*0210*/  STG.E.64 desc[UR6][R28.64+0x20], R16 ;  /* 0x000020101c007986 */ /* 0x0109e8000c101b06 */
[----:B-1----:R-:W5:Y:S04]  /*0220*/  LDG.E.64 R8, desc[UR6][R24.64+0x20] ;  /* 0x0000200618087981 */ /* 0x002f68000c1e1b00 */
[----:B-----5:R1:W-:Y:S04]  /*0230*/  STG.E.64 desc[UR6][R28.64+0x28], R8 ;  /* 0x000028081c007986 */ /* 0x0203e8000c101b06 */
[----:B--2---:R-:W2:Y:S04]  /*0240*/  LDG.E.64 R10, desc[UR6][R24.64+0x28] ;  /* 0x00002806180a7981 */ /* 0x004ea8000c1e1b00 */
[----:B--2---:R2:W-:Y:S04]  /*0250*/  STG.E.64 desc[UR6][R28.64+0x30], R10 ;  /* 0x0000300a1c007986 */ /* 0x0045e8000c101b06 */
[----:B---3--:R-:W3:Y:S04]  /*0260*/  LDG.E.64 R12, desc[UR6][R24.64+0x30] ;  /* 0x00003006180c7981 */ /* 0x008ee8000c1e1b00 */
[----:B---3--:R3:W-:Y:S04]  /*0270*/  STG.E.64 desc[UR6][R28.64+0x38], R12 ;  /* 0x0000380c1c007986 */ /* 0x0087e8000c101b06 */
[----:B------:R-:W5:Y:S04]  /*0280*/  LDG.E.64 R18, desc[UR6][R24.64+0x38] ;  /* 0x0000380618127981 */ /* 0x000f68000c1e1b00 */
[----:B-----5:R5:W-:Y:S04]  /*0290*/  STG.E.64 desc[UR6][R28.64+0x40], R18 ;  /* 0x000040121c007986 */ /* 0x020be8000c101b06 */
[----:B0-----:R-:W4:Y:S04]  /*02a0*/  LDG.E.64 R14, desc[UR6][R6.64+0x20] ;  /* 0x00002006060e7981 */ /* 0x001f28000c1e1b00 */
[----:B----4-:R0:W-:Y:S04]  /*02b0*/  STG.E.64 desc[UR6][R28.64+0x48], R14 ;  /* 0x0000480e1c007986 */ /* 0x0101e8000c101b06 */
[----:B------:R-:W4:Y:S04]  /*02c0*/  LDG.E.64 R16, desc[UR6][R24.64+0x40] ;  /* 0x0000400618107981 */ /* 0x000f28000c1e1b00 */
[----:B----4-:R-:W-:Y:S04]  /*02d0*/  STG.E.64 desc[UR6][R28.64+0x50], R16 ;  /* 0x000050101c007986 */ /* 0x010fe8000c101b06 */
[----:B-1----:R-:W4:Y:S04]  /*02e0*/  LDG.E.64 R8, desc[UR6][R24.64+0x48] ;  /* 0x0000480618087981 */ /* 0x002f28000c1e1b00 */
[----:B----4-:R1:W-:Y:S04]  /*02f0*/  STG.E.64 desc[UR6][R28.64+0x58], R8 ;  /* 0x000058081c007986 */ /* 0x0103e8000c101b06 */
[----:B--2---:R-:W2:Y:S04]  /*0300*/  LDG.E.64 R10, desc[UR6][R24.64+0x50] ;  /* 0x00005006180a7981 */ /* 0x004ea8000c1e1b00 */
[----:B--2---:R2:W-:Y:S04]  /*0310*/  STG.E.64 desc[UR6][R28.64+0x60], R10 ;  /* 0x0000600a1c007986 */ /* 0x0045e8000c101b06 */
[----:B---3--:R-:W3:Y:S04]  /*0320*/  LDG.E.64 R12, desc[UR6][R24.64+0x58] ;  /* 0x00005806180c7981 */ /* 0x008ee8000c1e1b00 */
[----:B---3--:R3:W-:Y:S04]  /*0330*/  STG.E.64 desc[UR6][R28.64+0x68], R12 ;  /* 0x0000680c1c007986 */ /* 0x0087e8000c101b06 */
[----:B-----5:R-:W4:Y:S04]  /*0340*/  LDG.E.64 R18, desc[UR6][R6.64+0x40] ;  /* 0x0000400606127981 */ /* 0x020f28000c1e1b00 */
[----:B----4-:R4:W-:Y:S04]  /*0350*/  STG.E.64 desc[UR6][R28.64+0x70], R18 ;  /* 0x000070121c007986 */ /* 0x0109e8000c101b06 */
[----:B0-----:R-:W5:Y:S04]  /*0360*/  LDG.E.64 R14, desc[UR6][R24.64+0x60] ;  /* 0x00006006180e7981 */ /* 0x001f68000c1e1b00 */
[----:B-----5:R4:W-:Y:S04]  /*0370*/  STG.E.64 desc[UR6][R28.64+0x78], R14 ;  /* 0x0000780e1c007986 */ /* 0x0209e8000c101b06 */
[----:B------:R-:W5:Y:S04]  /*0380*/  LDG.E.64 R20, desc[UR6][R24.64+0x68] ;  /* 0x0000680618147981 */ /* 0x000f68000c1e1b00 */
[----:B-----5:R4:W-:Y:S04]  /*0390*/  STG.E.64 desc[UR6][R28.64+0x80], R20 ;  /* 0x000080141c007986 */ /* 0x0209e8000c101b06 */
[----:B-1----:R-:W5:Y:S04]  /*03a0*/  LDG.E.64 R8, desc[UR6][R24.64+0x70] ;  /* 0x0000700618087981 */ /* 0x002f68000c1e1b00 */
[----:B-----5:R4:W-:Y:S04]  /*03b0*/  STG.E.64 desc[UR6][R28.64+0x88], R8 ;  /* 0x000088081c007986 */ /* 0x0209e8000c101b06 */
[----:B--2---:R-:W2:Y:S04]  /*03c0*/  LDG.E.64 R10, desc[UR6][R24.64+0x78] ;  /* 0x00007806180a7981 */ /* 0x004ea8000c1e1b00 */
[----:B--2---:R4:W-:Y:S04]  /*03d0*/  STG.E.64 desc[UR6][R28.64+0x90], R10 ;  /* 0x0000900a1c007986 */ /* 0x0049e8000c101b06 */
[----:B---3--:R-:W2:Y:S01]  /*03e0*/  LDG.E.64 R12, desc[UR6][R6.64+0x60] ;  /* 0x00006006060c7981 */ /* 0x008ea2000c1e1b00 */
[----:B------:R-:W-:-:S03]  /*03f0*/  HFMA2 R16, -RZ, RZ, 0, 0 ;  /* 0x00000000ff107431 */ /* 0x000fc600000001ff */
[----:B--2---:R4:W-:Y:S04]  /*0400*/  STG.E.64 desc[UR6][R28.64+0x98], R12 ;  /* 0x0000980c1c007986 */ /* 0x0049e8000c101b06 */
.L_x_204:
[----:B------:R-:W-:Y:S02]  /*0410*/  IADD3 R17, PT, PT, R5, 0x5, R16 ;  /* 0x0000000505117810 */ /* 0x000fe40007ffe010 */
[----:B-1--4-:R-:W-:-:S07]  /*0420*/  MOV R21, R16 ;  /* 0x0000001000157202 */ /* 0x012fce0000000f00 */
.L_x_192:
[----:B------:R-:W0:Y:S01]  /*0430*/  LDC.64 R36, c[0x0][0x398] ;  /* 0x0000e600ff247b82 */ /* 0x000e220000000a00 */
[-C--:B--2---:R-:W-:Y:S02]  /*0440*/  LEA R34, R21, R21.reuse, 0x2 ;  /* 0x0000001515227211 */ /* 0x084fe400078e10ff */
[----:B------:R-:W-:Y:S02]  /*0450*/  MOV R18, R21 ;  /* 0x0000001500127202 */ /* 0x000fe40000000f00 */
[-C--:B------:R-:W-:Y:S02]  /*0460*/  IADD3 R7, PT, PT, R16, R34.reuse, R5 ;  /* 0x0000002210077210 */ /* 0x080fe40007ffe005 */
[----:B------:R-:W-:Y:S02]  /*0470*/  IADD3 R20, PT, PT, R17, R34, RZ ;  /* 0x0000002211147210 */ /* 0x000fe40007ffe0ff */
[C---:B------:R-:W-:Y:S01]  /*0480*/  IADD3 R19, PT, PT, R34.reuse, 0x5, RZ ;  /* 0x0000000522137810 */ /* 0x040fe20007ffe0ff */
[----:B------:R-:W-:-:S04]  /*0490*/  IMAD.WIDE R34, R34, 0x8, R28 ;  /* 0x0000000822227825 */ /* 0x000fc800078e021c */
[----:B0-----:R-:W-:-:S07]  /*04a0*/  IMAD.WIDE R36, R7, 0x8, R36 ;  /* 0x0000000807247825 */ /* 0x001fce00078e0224 */
.L_x_191:
[----:B--2---:R-:W2:Y:S01]  /*04b0*/  LDG.E.64 R14, desc[UR6][R36.64] ;  /* 0x00000006240e7981 */ /* 0x004ea2000c1e1b00 */
[----:B------:R-:W0:Y:S01]  /*04c0*/  LDC.64 R12, c[0x0][0x398] ;  /* 0x0000e600ff0c7b82 */ /* 0x000e220000000a00 */
[----:B------:R-:W-:Y:S01]  /*04d0*/  IADD3 R18, PT, PT, R18, 0x1, RZ ;  /* 0x0000000112127810 */ /* 0x000fe20007ffe0ff */
[----:B------:R-:W-:Y:S03]  /*04e0*/  BSSY.RECONVERGENT B2, `(.L_x_179) ;  /* 0x0000012000027945 */ /* 0x000fe60003800200 */
[----:B------:R-:W-:Y:S01]  /*04f0*/  ISETP.NE.AND P2, PT, R18, 0x3, PT ;  /* 0x000000031200780c */ /* 0x000fe20003f45270 */
[----:B0-----:R-:W-:Y:S01]  /*0500*/  IMAD.WIDE R12, R20, 0x8, R12 ;  /* 0x00000008140c7825 */ /* 0x001fe200078e020c */
        /* <DEDUP_REMOVED lines=14> */
[----:B------:R-:W-:Y:S05]  /*05f0*/  CALL.REL.NOINC `($__internal_7_$__cuda_sm3x_div_rn_noftz_f32_slowpath) ;  /* 0x00000024009c7944 */ /* 0x000fea0003c00000 */
.L_x_180:
[----:B------:R-:W-:Y:S05]  /*0600*/  BSYNC.RECONVERGENT B2 ;  /* 0x0000000000027941 */ /* 0x000fea0003800200 */
.L_x_179:
        /* <DEDUP_REMOVED lines=8> */
[----:B------:R-:W-:Y:S05]  /*0690*/  CALL.REL.NOINC `($__internal_6_$__cuda_sm20_sqrt_rn_f32_slowpath) ;  /* 0x00000024001c7944 */ /* 0x000fea0003c00000 */
[----:B------:R-:W-:Y:S05]  /*06a0*/  BRA `(.L_x_183) ;  /* 0x0000000000107947 */ /* 0x000fea0003800000 */
.L_x_182:
[----:B------:R-:W-:Y:S01]  /*06b0*/  FMUL.FTZ R9, R0, R7 ;  /* 0x0000000700097220 */ /* 0x000fe20000410000 */
[----:B------:R-:W-:-:S03]  /*06c0*/  FMUL.FTZ R2, R7, 0.5 ;  /* 0x3f00000007027820 */ /* 0x000fc60000410000 */
[----:B------:R-:W-:-:S04]  /*06d0*/  FFMA R0, -R9, R9, R0 ;  /* 0x0000000909007223 */ /* 0x000fc80000000100 */
[----:B------:R-:W-:-:S07]  /*06e0*/  FFMA R9, R0, R2, R9 ;  /* 0x0000000200097223 */ /* 0x000fce0000000009 */
.L_x_183:
[----:B------:R-:W-:Y:S05]  /*06f0*/  BSYNC.RECONVERGENT B0 ;  /* 0x0000000000007941 */ /* 0x000fea0003800200 */
.L_x_181:
[----:B------:R-:W2:Y:S01]  /*0700*/  LDG.E.64 R12, desc[UR6][R12.64] ;  /* 0x000000060c0c7981 */ /* 0x000ea2000c1e1b00 */
[C---:B------:R-:W-:Y:S01]  /*0710*/  FMNMX R30, R32.reuse, R30, !PT ;  /* 0x0000001e201e7209 */ /* 0x040fe20007800000 */
[----:B------:R-:W-:Y:S01]  /*0720*/  FMUL R9, R32, R9 ;  /* 0x0000000920097220 */ /* 0x000fe20000400000 */
[----:B------:R-:W-:Y:S01]  /*0730*/  FADD R14, |R14|, |R15| ;  /* 0x4000000f0e0e7221 */ /* 0x000fe20000000200 */
[----:B------:R-:W-:Y:S01]  /*0740*/  FSETP.NEU.AND P3, PT, R32, RZ, PT ;  /* 0x000000ff2000720b */ /* 0x000fe20003f6d000 */
[----:B------:R-:W-:Y:S01]  /*0750*/  BSSY.RECONVERGENT B2, `(.L_x_184) ;  /* 0x0000012000027945 */ /* 0x000fe20003800200 */
[----:B------:R-:W-:-:S13]  /*0760*/  FSETP.GT.AND P0, PT, R30, 3.40282346638528859812e+38, PT ;  /* 0x7f7fffff1e00780b */ /* 0x000fda0003f04000 */
[----:B------:R-:W-:Y:S02]  /*0770*/  @!P0 FSEL R14, R14, R9, !P3 ;  /* 0x000000090e0e8208 */ /* 0x000fe40005800000 */
        /* <DEDUP_REMOVED lines=15> */
.L_x_185:
[----:B------:R-:W-:Y:S05]  /*0870*/  BSYNC.RECONVERGENT B2 ;  /* 0x0000000000027941 */ /* 0x000fea0003800200 */
.L_x_184:
        /* <DEDUP_REMOVED lines=10> */
.L_x_187:
[----:B------:R-:W-:Y:S01]  /*0920*/  FMUL.FTZ R9, R0, R7 ;  /* 0x0000000700097220 */ /* 0x000fe20000410000 */
[----:B------:R-:W-:-:S03]  /*0930*/  FMUL.FTZ R2, R7, 0.5 ;  /* 0x3f00000007027820 */ /* 0x000fc60000410000 */
[----:B------:R-:W-:-:S04]  /*0940*/  FFMA R0, -R9, R9, R0 ;  /* 0x0000000909007223 */ /* 0x000fc80000000100 */
[----:B------:R-:W-:-:S07]  /*0950*/  FFMA R9, R0, R2, R9 ;  /* 0x0000000200097223 */ /* 0x000fce0000000009 */
.L_x_188:
[----:B------:R-:W-:Y:S05]  /*0960*/  BSYNC.RECONVERGENT B0 ;  /* 0x0000000000007941 */ /* 0x000fea0003800200 */
.L_x_186:
[----:B------:R-:W-:Y:S01]  /*0970*/  FSETP.GT.AND P1, PT, R30, 3.40282346638528859812e+38, PT ;  /* 0x7f7fffff1e00780b */ /* 0x000fe20003f24000 */
[----:B------:R-:W-:Y:S01]  /*0980*/  FADD R12, |R12|, |R13| ;  /* 0x4000000d0c0c7221 */ /* 0x000fe20000000200 */
[C---:B------:R-:W-:Y:S01]  /*0990*/  FMUL R9, R31.reuse, R9 ;  /* 0x000000091f097220 */ /* 0x040fe20000400000 */
[C---:B------:R-:W-:Y:S01]  /*09a0*/  FSETP.GT.AND P0, PT, R31.reuse, 3.40282346638528859812e+38, PT ;  /* 0x7f7fffff1f00780b */ /* 0x040fe20003f04000 */
[----:B------:R-:W-:Y:S01]  /*09b0*/  BSSY.RECONVERGENT B0, `(.L_x_189) ;  /* 0x000001b000007945 */ /* 0x000fe20003800200 */
[----:B------:R-:W-:Y:S02]  /*09c0*/  FSETP.NEU.AND P3, PT, R31, RZ, PT ;  /* 0x000000ff1f00720b */ /* 0x000fe40003f6d000 */
[----:B------:R-:W-:-:S06]  /*09d0*/  FSEL R9, R12, R9, P0 ;  /* 0x000000090c097208 */ /* 0x000fcc0000000000 */
[----:B------:R-:W-:-:S04]  /*09e0*/  @!P1 FSEL R12, R12, R9, !P3 ;  /* 0x000000090c0c9208 */ /* 0x000fc80005800000 */
[----:B------:R-:W-:-:S13]  /*09f0*/  FSETP.GEU.AND P0, PT, R14, R12, PT ;  /* 0x0000000c0e00720b */ /* 0x000fda0003f0e000 */
[----:B------:R-:W-:Y:S05]  /*0a00*/  @P0 BRA `(.L_x_190) ;  /* 0x0000000000540947 */ /* 0x000fea0003800000 */
[----:B------:R-:W-:Y:S01]  /*0a10*/  IMAD.WIDE R6, R19, 0x8, R22 ;  /* 0x0000000813067825 */ /* 0x000fe200078e0216 */
[----:B------:R-:W2:Y:S04]  /*0a20*/  LDG.E.64 R8, desc[UR6][R34.64] ;  /* 0x0000000622087981 */ /* 0x000ea8000c1e1b00 */
[----:B------:R-:W3:Y:S04]  /*0a30*/  LDG.E.64 R10, desc[UR6][R6.64+-0x10] ;  /* 0xfffff006060a7981 */ /* 0x000ee8000c1e1b00 */
[----:B---3--:R-:W-:Y:S04]  /*0a40*/  STG.E.64 desc[UR6][R34.64], R10 ;  /* 0x0000000a22007986 */ /* 0x008fe8000c101b06 */
[----:B--2---:R0:W-:Y:S04]  /*0a50*/  STG.E.64 desc[UR6][R6.64+-0x10], R8 ;  /* 0xfffff00806007986 */ /* 0x0041e8000c101b06 */
[----:B------:R-:W2:Y:S04]  /*0a60*/  LDG.E.64 R14, desc[UR6][R6.64+-0x8] ;  /* 0xfffff806060e7981 */ /* 0x000ea8000c1e1b00 */
[----:B------:R-:W3:Y:S04]  /*0a70*/  LDG.E.64 R12, desc[UR6][R34.64+0x8] ;  /* 0x00000806220c7981 */ /* 0x000ee8000c1e1b00 */
[----:B--2---:R1:W-:Y:S04]  /*0a80*/  STG.E.64 desc[UR6][R34.64+0x8], R14 ;  /* 0x0000080e22007986 */ /* 0x0043e8000c101b06 */
[----:B---3--:R-:W-:Y:S04]  /*0a90*/  STG.E.64 desc[UR6][R6.64+-0x8], R12 ;  /* 0xfffff80c06007986 */ /* 0x008fe8000c101b06 */
[----:B------:R-:W2:Y:S04]  /*0aa0*/  LDG.E.64 R32, desc[UR6][R6.64] ;  /* 0x0000000606207981 */ /* 0x000ea8000c1e1b00 */
[----:B------:R-:W3:Y:S04]  /*0ab0*/  LDG.E.64 R30, desc[UR6][R34.64+0x10] ;  /* 0x00001006221e7981 */ /* 0x000ee8000c1e1b00 */
[----:B--2---:R-:W-:Y:S04]  /*0ac0*/  STG.E.64 desc[UR6][R34.64+0x10], R32 ;  /* 0x0000102022007986 */ /* 0x004fe8000c101b06 */
[----:B---3--:R-:W-:Y:S04]  /*0ad0*/  STG.E.64 desc[UR6][R6.64], R30 ;  /* 0x0000001e06007986 */ /* 0x008fe8000c101b06 */
[----:B0-----:R-:W2:Y:S04]  /*0ae0*/  LDG.E.64 R8, desc[UR6][R6.64+0x8] ;  /* 0x0000080606087981 */ /* 0x001ea8000c1e1b00 */
[----:B------:R-:W3:Y:S04]  /*0af0*/  LDG.E.64 R10, desc[UR6][R34.64+0x18] ;  /* 0x00001806220a7981 */ /* 0x000ee8000c1e1b00 */
[----:B--2---:R0:W-:Y:S04]  /*0b00*/  STG.E.64 desc[UR6][R34.64+0x18], R8 ;  /* 0x0000180822007986 */ /* 0x0041e8000c101b06 */
[----:B---3--:R2:W-:Y:S04]  /*0b10*/  STG.E.64 desc[UR6][R6.64+0x8], R10 ;  /* 0x0000080a06007986 */ /* 0x0085e8000c101b06 */
[----:B-1----:R-:W3:Y:S04]  /*0b20*/  LDG.E.64 R14, desc[UR6][R34.64+0x20] ;  /* 0x00002006220e7981 */ /* 0x002ee8000c1e1b00 */
[----:B0-----:R-:W4:Y:S04]  /*0b30*/  LDG.E.64 R8, desc[UR6][R6.64+0x10] ;  /* 0x0000100606087981 */ /* 0x001f28000c1e1b00 */
[----:B----4-:R2:W-:Y:S04]  /*0b40*/  STG.E.64 desc[UR6][R34.64+0x20], R8 ;  /* 0x0000200822007986 */ /* 0x0105e8000c101b06 */
[----:B---3--:R2:W-:Y:S02]  /*0b50*/  STG.E.64 desc[UR6][R6.64+0x10], R14 ;  /* 0x0000100e06007986 */ /* 0x0085e4000c101b06 */
.L_x_190:
[----:B------:R-:W-:Y:S05]  /*0b60*/  BSYNC.RECONVERGENT B0 ;  /* 0x0000000000007941 */ /* 0x000fea0003800200 */
.L_x_189:
[----:B------:R-:W-:Y:S02]  /*0b70*/  IADD3 R20, PT, PT, R20, 0x5, RZ ;  /* 0x0000000514147810 */ /* 0x000fe40007ffe0ff */
[----:B------:R-:W-:Y:S01]  /*0b80*/  IADD3 R19, PT, PT, R19, 0x5, RZ ;  /* 0x0000000513137810 */ /* 0x000fe20007ffe0ff */
[----:B------:R-:W-:Y:S06]  /*0b90*/  @P2 BRA `(.L_x_191) ;  /* 0xfffffff800442947 */ /* 0x000fec000383ffff */
[----:B------:R-:W-:-:S04]  /*0ba0*/  IADD3 R21, PT, PT, R21, 0x1, RZ ;  /* 0x0000000115157810 */ /* 0x000fc80007ffe0ff */
[----:B------:R-:W-:-:S13]  /*0bb0*/  ISETP.NE.AND P0, PT, R21, 0x3, PT ;  /* 0x000000031500780c */ /* 0x000fda0003f05270 */
[----:B------:R-:W-:Y:S05]  /*0bc0*/  @P0 BRA `(.L_x_192) ;  /* 0xfffffff800180947 */ /* 0x000fea000383ffff */
[----:B------:R-:W0:Y:S01]  /*0bd0*/  LDC.64 R30, c[0x0][0x398] ;  /* 0x0000e600ff1e7b82 */ /* 0x000e220000000a00 */
[C---:B------:R-:W-:Y:S01]  /*0be0*/  IMAD R32, R16.reuse, 0x6, RZ ;  /* 0x0000000610207824 */ /* 0x040fe200078e02ff */
[-C--:B------:R-:W-:Y:S02]  /*0bf0*/  LEA R21, R16, R16.reuse, 0x2 ;  /* 0x0000001010157211 */ /* 0x080fe400078e10ff */
[----:B------:R-:W-:Y:S02]  /*0c00*/  MOV R17, R16 ;  /* 0x0000001000117202 */ /* 0x000fe40000000f00 */
[----:B--2---:R-:W-:Y:S01]  /*0c10*/  IADD3 R7, PT, PT, R5, R32, RZ ;  /* 0x0000002005077210 */ /* 0x004fe20007ffe0ff */
[----:B------:R-:W-:-:S04]  /*0c20*/  IMAD.WIDE R20, R21, 0x8, R28 ;  /* 0x0000000815147825 */ /* 0x000fc800078e021c */
[----:B0-----:R-:W-:-:S04]  /*0c30*/  IMAD.WIDE.U32 R32, R32, 0x8, R30 ;  /* 0x0000000820207825 */ /* 0x001fc800078e001e */
[----:B------:R-:W-:-:S07]  /*0c40*/  IMAD.WIDE R30, R7, 0x8, R30 ;  /* 0x00000008071e7825 */ /* 0x000fce00078e021e */
.L_x_203:
[----:B-1----:R-:W2:Y:S01]  /*0c50*/  LDG.E.64 R12, desc[UR6][R32.64] ;  /* 0x00000006200c7981 */ /* 0x002ea2000c1e1b00 */
[----:B------:R-:W-:-:S04]  /*0c60*/  IADD3 R17, PT, PT, R17, 0x1, RZ ;  /* 0x0000000111117810 */ /* 0x000fc80007ffe0ff */
[----:B------:R-:W-:Y:S02]  /*0c70*/  ISETP.NE.AND P2, PT, R17, 0x3, PT ;  /* 0x000000031100780c */ /* 0x000fe40003f45270 */
        /* <DEDUP_REMOVED lines=15> */
.L_x_193:
        /* <DEDUP_REMOVED lines=10> */
.L_x_195:
[----:B------:R-:W-:Y:S01]  /*0e10*/  FMUL.FTZ R9, R0, R7 ;  /* 0x0000000700097220 */ /* 0x000fe20000410000 */
[----:B------:R-:W-:-:S03]  /*0e20*/  FMUL.FTZ R2, R7, 0.5 ;  /* 0x3f00000007027820 */ /* 0x000fc60000410000 */
[----:B------:R-:W-:-:S04]  /*0e30*/  FFMA R0, -R9, R9, R0 ;  /* 0x0000000909007223 */ /* 0x000fc80000000100 */
[----:B------:R-:W-:-:S07]  /*0e40*/  FFMA R9, R0, R2, R9 ;  /* 0x0000000200097223 */ /* 0x000fce0000000009 */
.L_x_196:
[----:B------:R-:W-:Y:S05]  /*0e50*/  BSYNC.RECONVERGENT B0 ;  /* 0x0000000000007941 */ /* 0x000fea0003800200 */
.L_x_194:
        /* <DEDUP_REMOVED lines=8> */
[----:B------:R-:W-:-:S13]  /*0ee0*/  FSETP.NEU.AND P0, PT, R12, RZ, PT ;  /* 0x000000ff0c00720b */ /* 0x000fda0003f0d000 */
[----:B------:R-:W-:Y:S05]  /*0ef0*/  @!P0 BRA `(.L_x_198) ;  /* 0x0000000400c08947 */ /* 0x000fea0003800000 */
[----:B------:R-:W2:Y:S01]  /*0f00*/  LDG.E.64 R14, desc[UR6][R30.64] ;  /* 0x000000061e0e7981 */ /* 0x000ea2000c1e1b00 */
[----:B------:R-:W0:Y:S01]  /*0f10*/  LDC.64 R12, c[0x0][0x398] ;  /* 0x0000e600ff0c7b82 */ /* 0x000e220000000a00 */
[----:B------:R-:W-:-:S04]  /*0f20*/  LEA R18, R17, R17, 0x2 ;  /* 0x0000001111127211 */ /* 0x000fc800078e10ff */
[----:B------:R-:W-:-:S05]  /*0f30*/  IADD3 R7, PT, PT, R16, R18, R5 ;  /* 0x0000001210077210 */ /* 0x000fca0007ffe005 */
[----:B0-----:R-:W-:-:S06]  /*0f40*/  IMAD.WIDE R12, R7, 0x8, R12 ;  /* 0x00000008070c7825 */ /* 0x001fcc00078e020c */
[----:B------:R-:W5:Y:S01]  /*0f50*/  LDG.E.64 R12, desc[UR6][R12.64] ;  /* 0x000000060c0c7981 */ /* 0x000f62000c1e1b00 */
[----:B------:R-:W-:Y:S01]  /*0f60*/  UMOV UR5, 0x3f800000 ;  /* 0x3f80000000057882 */ /* 0x000fe20000000000 */
[----:B------:R-:W-:Y:S01]  /*0f70*/  BSSY.RECONVERGENT B3, `(.L_x_199) ;  /* 0x0000010000037945 */ /* 0x000fe20003800200 */
[----:B------:R-:W-:Y:S01]  /*0f80*/  MOV R9, UR5 ;  /* 0x0000000500097c02 */ /* 0x000fe20008000f00 */
[----:B--2---:R-:W-:-:S04]  /*0f90*/  FADD R6, |R14|, |R15| ;  /* 0x4000000f0e067221 */ /* 0x004fc80000000200 */
        /* <DEDUP_REMOVED lines=11> */
[----:B-----5:R-:W-:Y:S05]  /*1050*/  CALL.REL.NOINC `($__internal_7_$__cuda_sm3x_div_rn_noftz_f32_slowpath) ;  /* 0x0000001c00047944 */ /* 0x020fea0003c00000 */
[----:B------:R-:W-:-:S07]  /*1060*/  MOV R2, R0 ;  /* 0x0000000000027202 */ /* 0x000fce0000000f00 */
.L_x_200:
[----:B------:R-:W-:Y:S05]  /*1070*/  BSYNC.RECONVERGENT B3 ;  /* 0x0000000000037941 */ /* 0x000fea0003800200 */
.L_x_199:
[-C--:B------:R-:W-:Y:S01]  /*1080*/  FMUL R14, R14, R2.reuse ;  /* 0x000000020e0e7220 */ /* 0x080fe20000400000 */
[----:B------:R-:W-:Y:S01]  /*1090*/  FMUL R15, R15, R2 ;  /* 0x000000020f0f7220 */ /* 0x000fe20000400000 */
[----:B------:R-:W-:Y:S01]  /*10a0*/  UMOV UR5, 0x3f800000 ;  /* 0x3f80000000057882 */ /* 0x000fe20000000000 */
[----:B------:R-:W-:Y:S01]  /*10b0*/  BSSY.RECONVERGENT B3, `(.L_x_201) ;  /* 0x0000014000037945 */ /* 0x000fe20003800200 */
[----:B------:R-:W-:Y:S01]  /*10c0*/  FMUL R0, R14, R14 ;  /* 0x0000000e0e007220 */ /* 0x000fe20000400000 */
[----:B------:R-:W-:Y:S01]  /*10d0*/  FMUL R7, R15, R15 ;  /* 0x0000000f0f077220 */ /* 0x000fe20000400000 */
[----:B------:R-:W-:Y:S01]  /*10e0*/  MOV R9, UR5 ;  /* 0x0000000500097c02 */ /* 0x000fe20008000f00 */
[-C--:B-----5:R-:W-:Y:S01]  /*10f0*/  FMUL R12, R12, R2.reuse ;  /* 0x000000020c0c7220 */ /* 0x0a0fe20000400000 */
        /* <DEDUP_REMOVED lines=13> */
[----:B------:R-:W-:Y:S05]  /*11d0*/  CALL.REL.NOINC `($__internal_7_$__cuda_sm3x_div_rn_noftz_f32_slowpath) ;  /* 0x0000001800a47944 */ /* 0x000fea0003c00000 */
[----:B------:R-:W-:-:S07]  /*11e0*/  MOV R2, R0 ;  /* 0x0000000000027202 */ /* 0x000fce0000000f00 */
.L_x_202:
[----:B------:R-:W-:Y:S05]  /*11f0*/  BSYNC.RECONVERGENT B3 ;  /* 0x0000000000037941 */ /* 0x000fea0003800200 */
.L_x_201:
[----:B------:R-:W2:Y:S01]  /*1200*/  LDG.E.64 R6, desc[UR6][R20.64] ;  /* 0x0000000614067981 */ /* 0x000ea2000c1e1b00 */
[----:B------:R-:W-:-:S05]  /*1210*/  IMAD.WIDE R18, R18, 0x8, R28 ;  /* 0x0000000812127825 */ /* 0x000fca00078e021c */
[----:B------:R-:W3:Y:S01]  /*1220*/  LDG.E.64 R8, desc[UR6][R18.64] ;  /* 0x0000000612087981 */ /* 0x000ee2000c1e1b00 */
[CC--:B------:R-:W-:Y:S01]  /*1230*/  FMUL R0, R12.reuse, R14.reuse ;  /* 0x0000000e0c007220 */ /* 0x0c0fe20000400000 */
[C---:B------:R-:W-:Y:S01]  /*1240*/  FMUL R14, R13.reuse, R14 ;  /* 0x0000000e0d0e7220 */ /* 0x040fe20000400000 */
[-C--:B------:R-:W-:Y:S01]  /*1250*/  FMUL R11, R12, R15.reuse ;  /* 0x0000000f0c0b7220 */ /* 0x080fe20000400000 */
[----:B------:R-:W-:-:S03]  /*1260*/  FMUL R13, R13, R15 ;  /* 0x0000000f0d0d7220 */ /* 0x000fc60000400000 */
[----:B------:R-:W-:Y:S01]  /*1270*/  FADD R11, R14, -R11 ;  /* 0x8000000b0e0b7221 */ /* 0x000fe20000000000 */
[----:B------:R-:W-:-:S03]  /*1280*/  FADD R13, R0, R13 ;  /* 0x0000000d000d7221 */ /* 0x000fc60000000000 */
[-C--:B------:R-:W-:Y:S01]  /*1290*/  FMUL R0, R11, R2.reuse ;  /* 0x000000020b007220 */ /* 0x080fe20000400000 */
[----:B------:R-:W-:-:S03]  /*12a0*/  FMUL R2, R13, R2 ;  /* 0x000000020d027220 */ /* 0x000fc60000400000 */
[-C--:B--2---:R-:W-:Y:S01]  /*12b0*/  FMUL R10, R0, R7.reuse ;  /* 0x00000007000a7220 */ /* 0x084fe20000400000 */
[C---:B------:R-:W-:Y:S01]  /*12c0*/  FMUL R11, R2.reuse, R7 ;  /* 0x00000007020b7220 */ /* 0x040fe20000400000 */
[-C--:B------:R-:W-:Y:S01]  /*12d0*/  FMUL R7, R2, R6.reuse ;  /* 0x0000000602077220 */ /* 0x080fe20000400000 */
[----:B------:R-:W-:-:S03]  /*12e0*/  FMUL R6, R0, R6 ;  /* 0x0000000600067220 */ /* 0x000fc60000400000 */
[----:B------:R-:W-:Y:S01]  /*12f0*/  FADD R7, R7, -R10 ;  /* 0x8000000a07077221 */ /* 0x000fe20000000000 */
[----:B------:R-:W-:-:S03]  /*1300*/  FADD R6, R11, R6 ;  /* 0x000000060b067221 */ /* 0x000fc60000000000 */
[----:B---3--:R-:W-:Y:S01]  /*1310*/  FADD R10, R8, -R7 ;  /* 0x80000007080a7221 */ /* 0x008fe20000000000 */
[----:B------:R-:W-:Y:S02]  /*1320*/  FADD R11, R9, -R6 ;  /* 0x80000006090b7221 */ /* 0x000fe40000000000 */
[----:B------:R-:W2:Y:S04]  /*1330*/  LDG.E.64 R6, desc[UR6][R18.64+0x8] ;  /* 0x0000080612067981 */ /* 0x000ea8000c1e1b00 */
[----:B------:R0:W-:Y:S04]  /*1340*/  STG.E.64 desc[UR6][R18.64], R10 ;  /* 0x0000000a12007986 */ /* 0x0001e8000c101b06 */
[----:B------:R-:W3:Y:S02]  /*1350*/  LDG.E.64 R8, desc[UR6][R20.64+0x8] ;  /* 0x0000080614087981 */ /* 0x000ee4000c1e1b00 */
[-C--:B---3--:R-:W-:Y:S01]  /*1360*/  FMUL R12, R0, R9.reuse ;  /* 0x00000009000c7220 */ /* 0x088fe20000400000 */
[C---:B------:R-:W-:Y:S01]  /*1370*/  FMUL R13, R2.reuse, R9 ;  /* 0x00000009020d7220 */ /* 0x040fe20000400000 */
[-C--:B------:R-:W-:Y:S01]  /*1380*/  FMUL R9, R2, R8.reuse ;  /* 0x0000000802097220 */ /* 0x080fe20000400000 */
[----:B------:R-:W-:-:S03]  /*1390*/  FMUL R8, R0, R8 ;  /* 0x0000000800087220 */ /* 0x000fc60000400000 */
[----:B------:R-:W-:Y:S01]  /*13a0*/  FADD R9, R9, -R12 ;  /* 0x8000000c09097221 */ /* 0x000fe20000000000 */
[----:B------:R-:W-:-:S03]  /*13b0*/  FADD R8, R13, R8 ;  /* 0x000000080d087221 */ /* 0x000fc60000000000 */
[----:B--2---:R-:W-:Y:S01]  /*13c0*/  FADD R12, R6, -R9 ;  /* 0x80000009060c7221 */ /* 0x004fe20000000000 */
[----:B------:R-:W-:Y:S02]  /*13d0*/  FADD R13, R7, -R8 ;  /* 0x80000008070d7221 */ /* 0x000fe40000000000 */
[----:B------:R-:W2:Y:S04]  /*13e0*/  LDG.E.64 R6, desc[UR6][R18.64+0x10] ;  /* 0x0000100612067981 */ /* 0x000ea8000c1e1b00 */
[----:B------:R1:W-:Y:S04]  /*13f0*/  STG.E.64 desc[UR6][R18.64+0x8], R12 ;  /* 0x0000080c12007986 */ /* 0x0003e8000c101b06 */
[----:B------:R-:W0:Y:S02]  /*1400*/  LDG.E.64 R8, desc[UR6][R20.64+0x10] ;  /* 0x0000100614087981 */ /* 0x000e24000c1e1b00 */
[-C--:B0-----:R-:W-:Y:S01]  /*1410*/  FMUL R10, R0, R9.reuse ;  /* 0x00000009000a7220 */ /* 0x081fe20000400000 */
        /* <DEDUP_REMOVED lines=9> */
[----:B------:R-:W1:Y:S02]  /*14b0*/  LDG.E.64 R8, desc[UR6][R20.64+0x18] ;  /* 0x0000180614087981 */ /* 0x000e64000c1e1b00 */
[-C--:B-1----:R-:W-:Y:S01]  /*14c0*/  FMUL R12, R0, R9.reuse ;  /* 0x00000009000c7220 */ /* 0x082fe20000400000 */
        /* <DEDUP_REMOVED lines=10> */
[CC--:B0-----:R-:W-:Y:S01]  /*1570*/  FMUL R10, R2.reuse, R8.reuse ;  /* 0x00000008020a7220 */ /* 0x0c1fe20000400000 */
[-C--:B------:R-:W-:Y:S01]  /*1580*/  FMUL R2, R2, R9.reuse ;  /* 0x0000000902027220 */ /* 0x080fe20000400000 */
[C---:B------:R-:W-:Y:S01]  /*1590*/  FMUL R9, R0.reuse, R9 ;  /* 0x0000000900097220 */ /* 0x040fe20000400000 */
[----:B------:R-:W-:-:S03]  /*15a0*/  FMUL R11, R0, R8 ;  /* 0x00000008000b7220 */ /* 0x000fc60000400000 */
[----:B------:R-:W-:Y:S01]  /*15b0*/  FADD R9, R10, -R9 ;  /* 0x800000090a097221 */ /* 0x000fe20000000000 */
[----:B------:R-:W-:-:S03]  /*15c0*/  FADD R2, R2, R11 ;  /* 0x0000000b02027221 */ /* 0x000fc60000000000 */
[----:B--2---:R-:W-:Y:S01]  /*15d0*/  FADD R6, R6, -R9 ;  /* 0x8000000906067221 */ /* 0x004fe20000000000 */
[----:B------:R-:W-:-:S05]  /*15e0*/  FADD R7, R7, -R2 ;  /* 0x8000000207077221 */ /* 0x000fca0000000000 */
[----:B------:R1:W-:Y:S02]  /*15f0*/  STG.E.64 desc[UR6][R18.64+0x20], R6 ;  /* 0x0000200612007986 */ /* 0x0003e4000c101b06 */
.L_x_198:
[----:B------:R-:W-:Y:S05]  /*1600*/  BSYNC.RECONVERGENT B2 ;  /* 0x0000000000027941 */ /* 0x000fea0003800200 */
.L_x_197:
[----:B------:R-:W-:Y:S05]  /*1610*/  @P2 BRA `(.L_x_203) ;  /* 0xfffffff4008c2947 */ /* 0x000fea000383ffff */
[----:B------:R-:W-:-:S04]  /*1620*/  IADD3 R16, PT, PT, R16, 0x1, RZ ;  /* 0x0000000110107810 */ /* 0x000fc80007ffe0ff */
[----:B------:R-:W-:-:S13]  /*1630*/  ISETP.NE.AND P0, PT, R16, 0x3, PT ;  /* 0x000000031000780c */ /* 0x000fda0003f05270 */
[----:B------:R-:W-:Y:S05]  /*1640*/  @P0 BRA `(.L_x_204) ;  /* 0xffffffec00700947 */ /* 0x000fea000383ffff */
[----:B------:R-:W2:Y:S04]  /*1650*/  LDG.E.64 R14, desc[UR6][R28.64+0x90] ;  /* 0x000090061c0e7981 */ /* 0x000ea8000c1e1b00 */
[----:B-1----:R0:W5:Y:S01]  /*1660*/  LDG.E.64 R12, desc[UR6][R28.64+0x98] ;  /* 0x000098061c0c7981 */ /* 0x002162000c1e1b00 */
[----:B------:R-:W-:Y:S01]  /*1670*/  UMOV UR5, 0x3f800000 ;  /* 0x3f80000000057882 */ /* 0x000fe20000000000 */
[----:B------:R-:W-:Y:S01]  /*1680*/  BSSY.RECONVERGENT B2, `(.L_x_205) ;  /* 0x0000010000027945 */ /* 0x000fe20003800200 */
[----:B------:R-:W-:Y:S01]  /*1690*/  MOV R9, UR5 ;  /* 0x0000000500097c02 */ /* 0x000fe20008000f00 */
[----:B--2---:R-:W-:-:S04]  /*16a0*/  FADD R2, |R14|, |R15| ;  /* 0x4000000f0e027221 */ /* 0x004fc80000000200 */
[----:B------:R-:W1:Y:S08]  /*16b0*/  MUFU.RCP R7, R2 ;  /* 0x0000000200077308 */ /* 0x000e700000001000 */
[----:B------:R-:W2:Y:S01]  /*16c0*/  FCHK P0, R9, R2 ;  /* 0x0000000209007302 */ /* 0x000ea20000000000 */
[----:B-1----:R-:W-:-:S04]  /*16d0*/  FFMA R0, -R2, R7, 1 ;  /* 0x3f80000002007423 */ /* 0x002fc80000000107 */
[----:B------:R-:W-:-:S04]  /*16e0*/  FFMA R0, R7, R0, R7 ;  /* 0x0000000007007223 */ /* 0x000fc80000000007 */
[----:B------:R-:W-:-:S04]  /*16f0*/  FFMA R7, R0, 1, RZ ;  /* 0x3f80000000077823 */ /* 0x000fc800000000ff */
[----:B------:R-:W-:-:S04]  /*1700*/  FFMA R6, -R2, R7, 1 ;  /* 0x3f80000002067423 */ /* 0x000fc80000000107 */
[----:B------:R-:W-:Y:S01]  /*1710*/  FFMA R6, R0, R6, R7 ;  /* 0x0000000600067223 */ /* 0x000fe20000000007 */
[----:B0-2---:R-:W-:Y:S06]  /*1720*/  @!P0 BRA `(.L_x_206) ;  /* 0x0000000000148947 */ /* 0x005fec0003800000 */
[----:B------:R-:W-:Y:S01]  /*1730*/  MOV R0, R2 ;  /* 0x0000000200007202 */ /* 0x000fe20000000f00 */
[----:B------:R-:W-:Y:S01]  /*1740*/  HFMA2 R2, -RZ, RZ, 1.875, 0 ;  /* 0x3f800000ff027431 */ /* 0x000fe200000001ff */
[----:B------:R-:W-:-:S07]  /*1750*/  MOV R6, 0x1770 ;  /* 0x0000177000067802 */ /* 0x000fce0000000f00 */
[----:B-----5:R-:W-:Y:S05]  /*1760*/  CALL.REL.NOINC `($__internal_7_$__cuda_sm3x_div_rn_noftz_f32_slowpath) ;  /* 0x0000001400407944 */ /* 0x020fea0003c00000 */
[----:B------:R-:W-:-:S07]  /*1770*/  MOV R6, R0 ;  /* 0x0000000000067202 */ /* 0x000fce0000000f00 */
.L_x_206:
[----:B------:R-:W-:Y:S05]  /*1780*/  BSYNC.RECONVERGENT B2 ;  /* 0x0000000000027941 */ /* 0x000fea0003800200 */
.L_x_205:
        /* <DEDUP_REMOVED lines=22> */
.L_x_208:
[----:B------:R-:W-:Y:S05]  /*18f0*/  BSYNC.RECONVERGENT B2 ;  /* 0x0000000000027941 */ /* 0x000fea0003800200 */
.L_x_207:
        /* <DEDUP_REMOVED lines=9> */
[----:B------:R-:W2:Y:S04]  /*1990*/  LDG.E.64 R14, desc[UR6][R28.64+0x60] ;  /* 0x000060061c0e7981 */ /* 0x000ea8000c1e1b00 */
[----:B------:R0:W5:Y:S01]  /*19a0*/  LDG.E.64 R12, desc[UR6][R28.64+0x70] ;  /* 0x000070061c0c7981 */ /* 0x000162000c1e1b00 */
        /* <DEDUP_REMOVED lines=12> */
[----:B------:R-:W-:Y:S01]  /*1a70*/  HFMA2 R2, -RZ, RZ, 1.875, 0 ;  /* 0x3f800000ff027431 */ /* 0x000fe200000001ff */
[----:B------:R-:W-:-:S07]  /*1a80*/  MOV R6, 0x1aa0 ;  /* 0x00001aa000067802 */ /* 0x000fce0000000f00 */
[----:B-----5:R-:W-:Y:S05]  /*1a90*/  CALL.REL.NOINC `($__internal_7_$__cuda_sm3x_div_rn_noftz_f32_slowpath) ;  /* 0x0000001000747944 */ /* 0x020fea0003c00000 */
[----:B------:R-:W-:-:S07]  /*1aa0*/  MOV R16, R0 ;  /* 0x0000000000107202 */ /* 0x000fce0000000f00 */
.L_x_210:
[----:B------:R-:W-:Y:S05]  /*1ab0*/  BSYNC.RECONVERGENT B2 ;  /* 0x0000000000027941 */ /* 0x000fea0003800200 */
.L_x_209:
        /* <DEDUP_REMOVED lines=22> */
.L_x_212:
[----:B------:R-:W-:Y:S05]  /*1c20*/  BSYNC.RECONVERGENT B2 ;  /* 0x0000000000027941 */ /* 0x000fea0003800200 */
.L_x_211:
[----:B------:R-:W2:Y:S02]  /*1c30*/  LDG.E.64 R6, desc[UR6][R28.64+0x68] ;  /* 0x000068061c067981 */ /* 0x000ea4000c1e1b00 */
[CC--:B--2---:R-:W-:Y:S01]  /*1c40*/  FMUL R9, R21.reuse, R7.reuse ;  /* 0x0000000715097220 */ /* 0x0c4fe20000400000 */
[CC--:B------:R-:W-:Y:S01]  /*1c50*/  FMUL R2, R20.reuse, R6.reuse ;  /* 0x0000000614027220 */ /* 0x0c0fe20000400000 */
[----:B------:R-:W-:Y:S01]  /*1c60*/  FMUL R7, R20, R7 ;  /* 0x0000000714077220 */ /* 0x000fe20000400000 */
[----:B------:R-:W-:Y:S02]  /*1c70*/  FMUL R6, R21, R6 ;  /* 0x0000000615067220 */ /* 0x000fe40000400000 */
[----:B------:R-:W-:Y:S01]  /*1c80*/  FADD R9, R2, -R9 ;  /* 0x8000000902097221 */ /* 0x000fe20000000000 */
[C---:B------:R-:W-:Y:S01]  /*1c90*/  FMUL R2, R12.reuse, R14 ;  /* 0x0000000e0c027220 */ /* 0x040fe20000400000 */
[----:B------:R-:W-:Y:S01]  /*1ca0*/  FADD R11, R7, R6 ;  /* 0x00000006070b7221 */ /* 0x000fe20000000000 */
[-C--:B------:R-:W-:Y:S01]  /*1cb0*/  FMUL R7, R13, R15.reuse ;  /* 0x0000000f0d077220 */ /* 0x080fe20000400000 */
[----:B------:R-:W-:Y:S01]  /*1cc0*/  FMUL R9, R9, R16 ;  /* 0x0000001009097220 */ /* 0x000fe20000400000 */
[----:B------:R-:W-:Y:S01]  /*1cd0*/  FMUL R13, R13, R14 ;  /* 0x0000000e0d0d7220 */ /* 0x000fe20000400000 */
[----:B------:R-:W-:Y:S01]  /*1ce0*/  FMUL R11, R11, R16 ;  /* 0x000000100b0b7220 */ /* 0x000fe20000400000 */
[----:B------:R-:W-:Y:S01]  /*1cf0*/  FMUL R12, R12, R15 ;  /* 0x0000000f0c0c7220 */ /* 0x000fe20000400000 */
[C---:B------:R-:W-:Y:S01]  /*1d00*/  FMUL R6, R15.reuse, R9 ;  /* 0x000000090f067220 */ /* 0x040fe20000400000 */
[----:B------:R-:W-:Y:S01]  /*1d10*/  FADD R7, R2, R7 ;  /* 0x0000000702077221 */ /* 0x000fe20000000000 */
[-C--:B------:R-:W-:Y:S01]  /*1d20*/  FMUL R17, R15, R11.reuse ;  /* 0x0000000b0f117220 */ /* 0x080fe20000400000 */
[C---:B------:R-:W-:Y:S01]  /*1d30*/  FMUL R11, R14.reuse, R11 ;  /* 0x0000000b0e0b7220 */ /* 0x040fe20000400000 */
[----:B------:R-:W-:Y:S01]  /*1d40*/  FMUL R14, R14, R9 ;  /* 0x000000090e0e7220 */ /* 0x000fe20000400000 */
[----:B------:R-:W-:Y:S01]  /*1d50*/  FADD R13, R13, -R12 ;  /* 0x8000000c0d0d7221 */ /* 0x000fe20000000000 */
[-C--:B------:R-:W-:Y:S01]  /*1d60*/  FMUL R7, R7, R0.reuse ;  /* 0x0000000007077220 */ /* 0x080fe20000400000 */
[----:B------:R-:W-:Y:S01]  /*1d70*/  FADD R11, R11, -R6 ;  /* 0x800000060b0b7221 */ /* 0x000fe20000000000 */
[----:B------:R-:W-:Y:S01]  /*1d80*/  FADD R17, R14, R17 ;  /* 0x000000110e117221 */ /* 0x000fe20000000000 */
[----:B------:R-:W-:-:S03]  /*1d90*/  FMUL R13, R13, R0 ;  /* 0x000000000d0d7220 */ /* 0x000fc60000400000 */
[-C--:B------:R-:W-:Y:S01]  /*1da0*/  FMUL R18, R17, R0.reuse ;  /* 0x0000000011127220 */ /* 0x080fe20000400000 */
[----:B------:R-:W-:-:S03]  /*1db0*/  FMUL R0, R11, R0 ;  /* 0x000000000b007220 */ /* 0x000fc60000400000 */
[----:B------:R-:W-:Y:S01]  /*1dc0*/  FADD R18, R7, -R18 ;  /* 0x8000001207127221 */ /* 0x000fe20000000000 */
[----:B------:R-:W-:-:S05]  /*1dd0*/  FADD R19, R13, -R0 ;  /* 0x800000000d137221 */ /* 0x000fca0000000000 */
        /* <DEDUP_REMOVED lines=19> */
.L_x_214:
[----:B------:R-:W-:Y:S05]  /*1f10*/  BSYNC.RECONVERGENT B2 ;  /* 0x0000000000027941 */ /* 0x000fea0003800200 */
.L_x_213:
        /* <DEDUP_REMOVED lines=22> */
.L_x_216:
[----:B------:R-:W-:Y:S05]  /*2080*/  BSYNC.RECONVERGENT B2 ;  /* 0x0000000000027941 */ /* 0x000fea0003800200 */
.L_x_215:
[----:B------:R-:W2:Y:S04]  /*2090*/  LDG.E.64 R8, desc[UR6][R28.64+0x38] ;  /* 0x000038061c087981 */ /* 0x000ea8000c1e1b00 */
[----:B------:R-:W3:Y:S01]  /*20a0*/  LDG.E.64 R6, desc[UR6][R28.64+0x40] ;  /* 0x000040061c067981 */ /* 0x000ee2000c1e1b00 */
[CC--:B------:R-:W-:Y:S01]  /*20b0*/  FMUL R11, R13.reuse, R15.reuse ;  /* 0x0000000f0d0b7220 */ /* 0x0c0fe20000400000 */
[CC--:B------:R-:W-:Y:S01]  /*20c0*/  FMUL R2, R12.reuse, R14.reuse ;  /* 0x0000000e0c027220 */ /* 0x0c0fe20000400000 */
[----:B------:R-:W-:Y:S01]  /*20d0*/  FMUL R13, R13, R14 ;  /* 0x0000000e0d0d7220 */ /* 0x000fe20000400000 */
[----:B------:R-:W-:Y:S01]  /*20e0*/  FMUL R12, R12, R15 ;  /* 0x0000000f0c0c7220 */ /* 0x000fe20000400000 */
[CC--:B--2---:R-:W-:Y:S01]  /*20f0*/  FMUL R17, R19.reuse, R9.reuse ;  /* 0x0000000913117220 */ /* 0x0c4fe20000400000 */
[C---:B------:R-:W-:Y:S01]  /*2100*/  FMUL R30, R18.reuse, R9 ;  /* 0x00000009121e7220 */ /* 0x040fe20000400000 */
[-C--:B------:R-:W-:Y:S01]  /*2110*/  FMUL R31, R19, R8.reuse ;  /* 0x00000008131f7220 */ /* 0x080fe20000400000 */
[----:B------:R-:W-:Y:S01]  /*2120*/  FMUL R10, R18, R8 ;  /* 0x00000008120a7220 */ /* 0x000fe20000400000 */
[----:B------:R-:W-:Y:S01]  /*2130*/  FADD R9, R2, R11 ;  /* 0x0000000b02097221 */ /* 0x000fe20000000000 */
[----:B------:R-:W-:Y:S01]  /*2140*/  FADD R11, R13, -R12 ;  /* 0x8000000c0d0b7221 */ /* 0x000fe20000000000 */
[-C--:B---3--:R-:W-:Y:S01]  /*2150*/  FMUL R2, R20, R6.reuse ;  /* 0x0000000614027220 */ /* 0x088fe20000400000 */
[CC--:B------:R-:W-:Y:S01]  /*2160*/  FMUL R13, R21.reuse, R7.reuse ;  /* 0x00000007150d7220 */ /* 0x0c0fe20000400000 */
[----:B------:R-:W-:Y:S01]  /*2170*/  FADD R31, R30, R31 ;  /* 0x0000001f1e1f7221 */ /* 0x000fe20000000000 */
[----:B------:R-:W-:Y:S01]  /*2180*/  FMUL R7, R20, R7 ;  /* 0x0000000714077220 */ /* 0x000fe20000400000 */
[----:B------:R-:W-:Y:S01]  /*2190*/  FMUL R6, R21, R6 ;  /* 0x0000000615067220 */ /* 0x000fe20000400000 */
[----:B------:R-:W-:Y:S01]  /*21a0*/  FADD R17, R10, -R17 ;  /* 0x800000110a117221 */ /* 0x000fe20000000000 */
[----:B------:R-:W-:Y:S01]  /*21b0*/  FADD R13, R2, -R13 ;  /* 0x8000000d020d7221 */ /* 0x000fe20000000000 */
[-C--:B------:R-:W-:Y:S01]  /*21c0*/  FMUL R31, R31, R16.reuse ;  /* 0x000000101f1f7220 */ /* 0x080fe20000400000 */
[----:B------:R-:W-:Y:S01]  /*21d0*/  FADD R33, R7, R6 ;  /* 0x0000000607217221 */ /* 0x000fe20000000000 */
[-C--:B------:R-:W-:Y:S01]  /*21e0*/  FMUL R17, R17, R16.reuse ;  /* 0x0000001011117220 */ /* 0x080fe20000400000 */
[-C--:B------:R-:W-:Y:S01]  /*21f0*/  FMUL R13, R13, R16.reuse ;  /* 0x000000100d0d7220 */ /* 0x080fe20000400000 */
[-C--:B------:R-:W-:Y:S01]  /*2200*/  FMUL R7, R15, R31.reuse ;  /* 0x0000001f0f077220 */ /* 0x080fe20000400000 */
[----:B------:R-:W-:Y:S01]  /*2210*/  FMUL R33, R33, R16 ;  /* 0x0000001021217220 */ /* 0x000fe20000400000 */
[C---:B------:R-:W-:Y:S01]  /*2220*/  FMUL R31, R14.reuse, R31 ;  /* 0x0000001f0e1f7220 */ /* 0x040fe20000400000 */
[CC--:B------:R-:W-:Y:S01]  /*2230*/  FMUL R2, R14.reuse, R17.reuse ;  /* 0x000000110e027220 */ /* 0x0c0fe20000400000 */
[----:B------:R-:W-:Y:S01]  /*2240*/  FMUL R6, R15, R17 ;  /* 0x000000110f067220 */ /* 0x000fe20000400000 */
[C---:B------:R-:W-:Y:S01]  /*2250*/  FMUL R8, R14.reuse, R13 ;  /* 0x0000000d0e087220 */ /* 0x040fe20000400000 */
[-C--:B------:R-:W-:Y:S01]  /*2260*/  FMUL R14, R14, R33.reuse ;  /* 0x000000210e0e7220 */ /* 0x080fe20000400000 */
[----:B------:R-:W-:Y:S01]  /*2270*/  FADD R7, R2, R7 ;  /* 0x0000000702077221 */ /* 0x000fe20000000000 */
[----:B------:R-:W-:Y:S01]  /*2280*/  FADD R31, R31, -R6 ;  /* 0x800000061f1f7221 */ /* 0x000fe20000000000 */
[C---:B------:R-:W-:Y:S01]  /*2290*/  FMUL R33, R15.reuse, R33 ;  /* 0x000000210f217220 */ /* 0x040fe20000400000 */
[----:B------:R-:W-:Y:S01]  /*22a0*/  FMUL R13, R15, R13 ;  /* 0x0000000d0f0d7220 */ /* 0x000fe20000400000 */
[-C--:B------:R-:W-:Y:S01]  /*22b0*/  FMUL R9, R9, R0.reuse ;  /* 0x0000000009097220 */ /* 0x080fe20000400000 */
[-C--:B------:R-:W-:Y:S01]  /*22c0*/  FMUL R11, R11, R0.reuse ;  /* 0x000000000b0b7220 */ /* 0x080fe20000400000 */
[-C--:B------:R-:W-:Y:S01]  /*22d0*/  FMUL R2, R7, R0.reuse ;  /* 0x0000000007027220 */ /* 0x080fe20000400000 */
[-C--:B------:R-:W-:Y:S01]  /*22e0*/  FMUL R6, R31, R0.reuse ;  /* 0x000000001f067220 */ /* 0x080fe20000400000 */
[----:B------:R-:W-:Y:S01]  /*22f0*/  FADD R33, R8, R33 ;  /* 0x0000002108217221 */ /* 0x000fe20000000000 */
[----:B------:R-:W-:Y:S01]  /*2300*/  FADD R13, R14, -R13 ;  /* 0x8000000d0e0d7221 */ /* 0x000fe20000000000 */
[----:B------:R-:W-:Y:S01]  /*2310*/  FADD R2, R9, -R2 ;  /* 0x8000000209027221 */ /* 0x000fe20000000000 */
[----:B------:R-:W-:Y:S01]  /*2320*/  FADD R6, R11, -R6 ;  /* 0x800000060b067221 */ /* 0x000fe20000000000 */
        /* <DEDUP_REMOVED lines=23> */
.L_x_218:
[----:B------:R-:W-:Y:S05]  /*24a0*/  BSYNC.RECONVERGENT B2 ;  /* 0x0000000000027941 */ /* 0x000fea0003800200 */
.L_x_217:
        /* <DEDUP_REMOVED lines=22> */
.L_x_220:
[----:B------:R-:W-:Y:S05]  /*2610*/  BSYNC.RECONVERGENT B2 ;  /* 0x0000000000027941 */ /* 0x000fea0003800200 */
.L_x_219:
[----:B------:R-:W2:Y:S04]  /*2620*/  LDG.E.64 R6, desc[UR6][R28.64+0x8] ;  /* 0x000008061c067981 */ /* 0x000ea8000c1e1b00 */
[----:B------:R-:W3:Y:S04]  /*2630*/  LDG.E.64 R8, desc[UR6][R28.64+0x10] ;  /* 0x000010061c087981 */ /* 0x000ee8000c1e1b00 */
[----:B------:R-:W4:Y:S01]  /*2640*/  LDG.E.64 R10, desc[UR6][R28.64+0x18] ;  /* 0x000018061c0a7981 */ /* 0x000f22000c1e1b00 */
[CC--:B--2---:R-:W-:Y:S01]  /*2650*/  FMUL R2, R16.reuse, R6.reuse ;  /* 0x0000000610027220 */ /* 0x0c4fe20000400000 */
[-C--:B------:R-:W-:Y:S01]  /*2660*/  FMUL R16, R16, R7.reuse ;  /* 0x0000000710107220 */ /* 0x080fe20000400000 */
[C---:B------:R-:W-:Y:S01]  /*2670*/  FMUL R31, R17.reuse, R6 ;  /* 0x00000006111f7220 */ /* 0x040fe20000400000 */
[----:B------:R-:W-:-:S03]  /*2680*/  FMUL R7, R17, R7 ;  /* 0x0000000711077220 */ /* 0x000fc60000400000 */
[----:B------:R-:W-:Y:S01]  /*2690*/  FADD R31, R16, R31 ;  /* 0x0000001f101f7221 */ /* 0x000fe20000000000 */
[----:B------:R-:W-:Y:S01]  /*26a0*/  FADD R17, R2, -R7 ;  /* 0x8000000702117221 */ /* 0x000fe20000000000 */
[----:B------:R-:W-:Y:S01]  /*26b0*/  FMUL R7, R13, R15 ;  /* 0x0000000f0d077220 */ /* 0x000fe20000400000 */
[----:B------:R-:W-:Y:S01]  /*26c0*/  FMUL R2, R12, R14 ;  /* 0x0000000e0c027220 */ /* 0x000fe20000400000 */
[-C--:B------:R-:W-:Y:S01]  /*26d0*/  FMUL R31, R31, R30.reuse ;  /* 0x0000001e1f1f7220 */ /* 0x080fe20000400000 */
[----:B------:R-:W-:Y:S01]  /*26e0*/  FMUL R17, R17, R30 ;  /* 0x0000001e11117220 */ /* 0x000fe20000400000 */
[----:B------:R-:W-:Y:S01]  /*26f0*/  FMUL R13, R13, R14 ;  /* 0x0000000e0d0d7220 */ /* 0x000fe20000400000 */
[----:B------:R-:W-:Y:S01]  /*2700*/  FADD R7, R2, R7 ;  /* 0x0000000702077221 */ /* 0x000fe20000000000 */
[----:B------:R-:W-:Y:S01]  /*2710*/  FMUL R33, R15, R31 ;  /* 0x0000001f0f217220 */ /* 0x000fe20000400000 */
[----:B------:R-:W-:Y:S01]  /*2720*/  FMUL R6, R14, R17 ;  /* 0x000000110e067220 */ /* 0x000fe20000400000 */
[----:B------:R-:W-:Y:S01]  /*2730*/  FMUL R12, R12, R15 ;  /* 0x0000000f0c0c7220 */ /* 0x000fe20000400000 */
[----:B------:R-:W-:Y:S01]  /*2740*/  FMUL R2, R7, R0 ;  /* 0x0000000007027220 */ /* 0x000fe20000400000 */
[-C--:B---3--:R-:W-:Y:S01]  /*2750*/  FMUL R7, R19, R9.reuse ;  /* 0x0000000913077220 */ /* 0x088fe20000400000 */
[----:B------:R-:W-:Y:S01]  /*2760*/  FADD R33, R6, R33 ;  /* 0x0000002106217221 */ /* 0x000fe20000000000 */
[CC--:B------:R-:W-:Y:S01]  /*2770*/  FMUL R6, R18.reuse, R8.reuse ;  /* 0x0000000812067220 */ /* 0x0c0fe20000400000 */
[----:B------:R-:W-:Y:S01]  /*2780*/  FADD R13, R13, -R12 ;  /* 0x8000000c0d0d7221 */ /* 0x000fe20000000000 */
[----:B------:R-:W-:Y:S01]  /*2790*/  FMUL R9, R18, R9 ;  /* 0x0000000912097220 */ /* 0x000fe20000400000 */
[----:B------:R-:W-:Y:S01]  /*27a0*/  FMUL R8, R19, R8 ;  /* 0x0000000813087220 */ /* 0x000fe20000400000 */
[----:B------:R-:W-:Y:S01]  /*27b0*/  FADD R7, R6, -R7 ;  /* 0x8000000706077221 */ /* 0x000fe20000000000 */
[----:B------:R-:W-:Y:S01]  /*27c0*/  FMUL R12, R13, R0 ;  /* 0x000000000d0c7220 */ /* 0x000fe20000400000 */
[CC--:B----4-:R-:W-:Y:S01]  /*27d0*/  FMUL R6, R20.reuse, R10.reuse ;  /* 0x0000000a14067220 */ /* 0x0d0fe20000400000 */
[CC--:B------:R-:W-:Y:S01]  /*27e0*/  FMUL R13, R21.reuse, R11.reuse ;  /* 0x0000000b150d7220 */ /* 0x0c0fe20000400000 */
[----:B------:R-:W-:Y:S01]  /*27f0*/  FMUL R11, R20, R11 ;  /* 0x0000000b140b7220 */ /* 0x000fe20000400000 */
[----:B------:R-:W-:Y:S01]  /*2800*/  FMUL R10, R21, R10 ;  /* 0x0000000a150a7220 */ /* 0x000fe20000400000 */
[----:B------:R-:W-:Y:S01]  /*2810*/  FADD R9, R9, R8 ;  /* 0x0000000809097221 */ /* 0x000fe20000000000 */
[----:B------:R-:W-:Y:S01]  /*2820*/  FMUL R16, R15, R17 ;  /* 0x000000110f107220 */ /* 0x000fe20000400000 */
[----:B------:R-:W-:Y:S01]  /*2830*/  FADD R13, R6, -R13 ;  /* 0x8000000d060d7221 */ /* 0x000fe20000000000 */
[-C--:B------:R-:W-:Y:S01]  /*2840*/  FMUL R8, R7, R30.reuse ;  /* 0x0000001e07087220 */ /* 0x080fe20000400000 */
[----:B------:R-:W-:Y:S01]  /*2850*/  FADD R17, R11, R10 ;  /* 0x0000000a0b117221 */ /* 0x000fe20000000000 */
[----:B------:R-:W0:Y:S01]  /*2860*/  LDC.64 R6, c[0x0][0x390] ;  /* 0x0000e400ff067b82 */ /* 0x000e220000000a00 */
[-C--:B------:R-:W-:Y:S01]  /*2870*/  FMUL R9, R9, R30.reuse ;  /* 0x0000001e09097220 */ /* 0x080fe20000400000 */
[C---:B------:R-:W-:Y:S01]  /*2880*/  FMUL R31, R14.reuse, R31 ;  /* 0x0000001f0e1f7220 */ /* 0x040fe20000400000 */
[----:B------:R-:W-:Y:S01]  /*2890*/  FMUL R17, R17, R30 ;  /* 0x0000001e11117220 */ /* 0x000fe20000400000 */
[CC--:B------:R-:W-:Y:S01]  /*28a0*/  FMUL R10, R14.reuse, R8.reuse ;  /* 0x000000080e0a7220 */ /* 0x0c0fe20000400000 */
[CC--:B------:R-:W-:Y:S01]  /*28b0*/  FMUL R11, R15.reuse, R9.reuse ;  /* 0x000000090f0b7220 */ /* 0x0c0fe20000400000 */
[C---:B------:R-:W-:Y:S01]  /*28c0*/  FMUL R9, R14.reuse, R9 ;  /* 0x000000090e097220 */ /* 0x040fe20000400000 */
[----:B------:R-:W-:Y:S01]  /*28d0*/  FMUL R8, R15, R8 ;  /* 0x000000080f087220 */ /* 0x000fe20000400000 */
[----:B------:R-:W-:Y:S01]  /*28e0*/  FMUL R13, R13, R30 ;  /* 0x0000001e0d0d7220 */ /* 0x000fe20000400000 */
[----:B------:R-:W-:Y:S01]  /*28f0*/  FADD R31, R31, -R16 ;  /* 0x800000101f1f7221 */ /* 0x000fe20000000000 */
[-C--:B------:R-:W-:Y:S01]  /*2900*/  FMUL R19, R15, R17.reuse ;  /* 0x000000110f137220 */ /* 0x080fe20000400000 */
[C---:B------:R-:W-:Y:S01]  /*2910*/  FMUL R17, R14.reuse, R17 ;  /* 0x000000110e117220 */ /* 0x040fe20000400000 */
[----:B------:R-:W-:Y:S01]  /*2920*/  FADD R9, R9, -R8 ;  /* 0x8000000809097221 */ /* 0x000fe20000000000 */
[-C--:B------:R-:W-:Y:S01]  /*2930*/  FMUL R14, R14, R13.reuse ;  /* 0x0000000d0e0e7220 */ /* 0x080fe20000400000 */
[-C--:B------:R-:W-:Y:S01]  /*2940*/  FMUL R33, R33, R0.reuse ;  /* 0x0000000021217220 */ /* 0x080fe20000400000 */
[-C--:B------:R-:W-:Y:S01]  /*2950*/  FMUL R31, R31, R0.reuse ;  /* 0x000000001f1f7220 */ /* 0x080fe20000400000 */
[----:B------:R-:W-:Y:S01]  /*2960*/  FADD R11, R10, R11 ;  /* 0x0000000b0a0b7221 */ /* 0x000fe20000000000 */
[----:B------:R-:W-:Y:S01]  /*2970*/  FMUL R8, R15, R13 ;  /* 0x0000000d0f087220 */ /* 0x000fe20000400000 */
[----:B------:R-:W-:Y:S01]  /*2980*/  FADD R19, R14, R19 ;  /* 0x000000130e137221 */ /* 0x000fe20000000000 */
[----:B------:R-:W-:Y:S01]  /*2990*/  FADD R2, R2, -R33 ;  /* 0x8000002102027221 */ /* 0x000fe20000000000 */
[----:B------:R-:W-:Y:S01]  /*29a0*/  FADD R12, R12, -R31 ;  /* 0x8000001f0c0c7221 */ /* 0x000fe20000000000 */
[-C--:B------:R-:W-:Y:S01]  /*29b0*/  FMUL R11, R11, R0.reuse ;  /* 0x000000000b0b7220 */ /* 0x080fe20000400000 */
[-C--:B------:R-:W-:Y:S01]  /*29c0*/  FMUL R9, R9, R0.reuse ;  /* 0x0000000009097220 */ /* 0x080fe20000400000 */
[----:B------:R-:W-:Y:S01]  /*29d0*/  FADD R17, R17, -R8 ;  /* 0x8000000811117221 */ /* 0x000fe20000000000 */
[-C--:B------:R-:W-:Y:S01]  /*29e0*/  FMUL R19, R19, R0.reuse ;  /* 0x0000000013137220 */ /* 0x080fe20000400000 */
[----:B------:R-:W-:Y:S01]  /*29f0*/  FADD R2, R2, -R11 ;  /* 0x8000000b02027221 */ /* 0x000fe20000000000 */
[----:B------:R-:W-:Y:S01]  /*2a00*/  FADD R9, R12, -R9 ;  /* 0x800000090c097221 */ /* 0x000fe20000000000 */
[----:B------:R-:W-:Y:S01]  /*2a10*/  FMUL R0, R17, R0 ;  /* 0x0000000011007220 */ /* 0x000fe20000400000 */
[----:B0-----:R-:W-:-:S04]  /*2a20*/  IMAD.WIDE R6, R3, 0x8, R6 ;  /* 0x0000000803067825 */ /* 0x001fc800078e0206 */
[----:B------:R-:W-:Y:S01]  /*2a30*/  FADD R8, R2, -R19 ;  /* 0x8000001302087221 */ /* 0x000fe20000000000 */
[----:B------:R-:W-:-:S05]  /*2a40*/  FADD R9, R9, -R0 ;  /* 0x8000000009097221 */ /* 0x000fca0000000000 */
[----:B------:R0:W-:Y:S04]  /*2a50*/  STG.E.64 desc[UR6][R26.64], R8 ;  /* 0x000000081a007986 */ /* 0x0001e8000c101b06 */
[----:B------:R0:W-:Y:S04]  /*2a60*/  STG.E.64 desc[UR6][R6.64], R8 ;  /* 0x0000000806007986 */ /* 0x0001e8000c101b06 */
[----:B------:R-:W2:Y:S04]  /*2a70*/  LDG.E.64 R2, desc[UR6][R26.64+0x8] ;  /* 0x000008061a027981 */ /* 0x000ea8000c1e1b00 */
[----:B--2---:R0:W-:Y:S04]  /*2a80*/  STG.E.64 desc[UR6][R6.64+0x20], R2 ;  /* 0x0000200206007986 */ /* 0x0041e8000c101b06 */
[----:B------:R-:W2:Y:S04]  /*2a90*/  LDG.E.64 R10, desc[UR6][R26.64+0x10] ;  /* 0x000010061a0a7981 */ /* 0x000ea8000c1e1b00 */
[----:B--2---:R0:W-:Y:S04]  /*2aa0*/  STG.E.64 desc[UR6][R6.64+0x40], R10 ;  /* 0x0000400a06007986 */ /* 0x0041e8000c101b06 */
[----:B------:R-:W2:Y:S01]  /*2ab0*/  LDG.E.64 R12, desc[UR6][R26.64+0x18] ;  /* 0x000018061a0c7981 */ /* 0x000ea2000c1e1b00 */
[----:B------:R-:W-:-:S04]  /*2ac0*/  UIADD3 UR4, UPT, UPT, UR4, 0x1, URZ ;  /* 0x0000000104047890 */ /* 0x000fc8000fffe0ff */
[----:B------:R-:W-:Y:S01]  /*2ad0*/  UISETP.NE.AND UP0, UPT, UR4, 0x4, UPT ;  /* 0x000000040400788c */ /* 0x000fe2000bf05270 */
[----:B--2---:R0:W-:Y:S08]  /*2ae0*/  STG.E.64 desc[UR6][R6.64+0x60], R12 ;  /* 0x0000600c06007986 */ /* 0x0041f0000c101b06 */
[----:B------:R-:W-:Y:S05]  /*2af0*/  BRA.U UP0, `(.L_x_221) ;  /* 0xffffffd500947547 */ /* 0x000fea000b83ffff */
[----:B------:R-:W-:Y:S05]  /*2b00*/  EXIT ;  /* 0x000000000000794d */ /* 0x000fea0003800000 */
        .weak           $__internal_6_$__cuda_sm20_sqrt_rn_f32_slowpath
        .type           $__internal_6_$__cuda_sm20_sqrt_rn_f32_slowpath,@function
        .size           $__internal_6_$__cuda_sm20_sqrt_rn_f32_slowpath,($__internal_7_$__cuda_sm3x_div_rn_noftz_f32_slowpath - $__internal_6_$__cuda_sm20_sqrt_rn_f32_slowpath)
$__internal_6_$__cuda_sm20_sqrt_rn_f32_slowpath:
        /* <DEDUP_REMOVED lines=10> */
[----:B------:R-:W-:-:S04]  /*2bb0*/  @P0 FFMA R9, R2, 1.84467440737095516160e+19, RZ ;  /* 0x5f80000002090823 */ /* 0x000fc800000000ff */
[----:B------:R-:W0:Y:S02]  /*2bc0*/  @P0 MUFU.RSQ R8, R9 ;  /* 0x0000000900080308 */ /* 0x000e240000001400 */
[----:B0-----:R-:W-:Y:S01]  /*2bd0*/  @P0 FMUL.FTZ R7, R9, R8 ;  /* 0x0000000809070220 */ /* 0x001fe20000410000 */
[----:B------:R-:W-:-:S03]  /*2be0*/  @P0 FMUL.FTZ R8, R8, 0.5 ;  /* 0x3f00000008080820 */ /* 0x000fc60000410000 */
[----:B------:R-:W-:-:S04]  /*2bf0*/  @P0 FADD.FTZ R6, -R7, -RZ ;  /* 0x800000ff07060221 */ /* 0x000fc80000010100 */
[----:B------:R-:W-:Y:S01]  /*2c00*/  @P0 FFMA R6, R7, R6, R9 ;  /* 0x0000000607060223 */ /* 0x000fe20000000009 */
[----:B------:R-:W-:-:S03]  /*2c10*/  @!P0 MOV R9, R2 ;  /* 0x0000000200098202 */ /* 0x000fc60000000f00 */
[----:B------:R-:W-:-:S04]  /*2c20*/  @P0 FFMA R6, R6, R8, R7 ;  /* 0x0000000806060223 */ /* 0x000fc80000000007 */
[----:B------:R-:W-:-:S07]  /*2c30*/  @P0 FMUL.FTZ R9, R6, 2.3283064365386962891e-10 ;  /* 0x2f80000006090820 */ /* 0x000fce0000410000 */
.L_x_222:
[----:B------:R-:W-:Y:S01]  /*2c40*/  HFMA2 R7, -RZ, RZ, 0, 0 ;  /* 0x00000000ff077431 */ /* 0x000fe200000001ff */
[----:B------:R-:W-:-:S04]  /*2c50*/  MOV R6, R0 ;  /* 0x0000000000067202 */ /* 0x000fc80000000f00 */
[----:B------:R-:W-:Y:S05]  /*2c60*/  RET.REL.NODEC R6 `(_Z11ens_my_gesvP6float2S0_S0_S0_S0_i) ;  /* 0xffffffd006e47950 */ /* 0x000fea0003c3ffff */
        .weak           $__internal_7_$__cuda_sm3x_div_rn_noftz_f32_slowpath
        .type           $__internal_7_$__cuda_sm3x_div_rn_noftz_f32_slowpath,@function
        .size           $__internal_7_$__cuda_sm3x_div_rn_noftz_f32_slowpath,(.L_x_319 - $__internal_7_$__cuda_sm3x_div_rn_noftz_f32_slowpath)
$__internal_7_$__cuda_sm3x_div_rn_noftz_f32_slowpath:
        /* <DEDUP_REMOVED lines=17> */
[----:B------:R-:W-:Y:S02]  /*2d80*/  FSETP.NEU.FTZ.AND P3, PT, |R2|, +INF , PT ;  /* 0x7f8000000200780b */ /* 0x000fe40003f7d200 */
        /* <DEDUP_REMOVED lines=16> */
.L_x_224:
[----:B------:R-:W-:Y:S01]  /*2e90*/  LEA R9, R8, 0xc0800000, 0x17 ;  /* 0xc080000008097811 */ /* 0x000fe200078eb8ff */
[----:B------:R-:W-:Y:S01]  /*2ea0*/  BSSY.RECONVERGENT B1, `(.L_x_229) ;  /* 0x0000036000017945 */ /* 0x000fe20003800200 */
[----:B------:R-:W-:Y:S02]  /*2eb0*/  IADD3 R10, PT, PT, R10, -0x7f, RZ ;  /* 0xffffff810a0a7810 */ /* 0x000fe40007ffe0ff */
[----:B------:R-:W-:-:S04]  /*2ec0*/  IADD3 R9, PT, PT, -R9, R0, RZ ;  /* 0x0000000009097210 */ /* 0x000fc80007ffe1ff */
[----:B------:R0:W1:Y:S02]  /*2ed0*/  MUFU.RCP R0, R9 ;  /* 0x0000000900007308 */ /* 0x0000640000001000 */
[----:B0-----:R-:W-:-:S04]  /*2ee0*/  FADD.FTZ R9, -R9, -RZ ;  /* 0x800000ff09097221 */ /* 0x001fc80000010100 */
[----:B-1----:R-:W-:-:S04]  /*2ef0*/  FFMA R11, R0, R9, 1 ;  /* 0x3f800000000b7423 */ /* 0x002fc80000000009 */
[----:B------:R-:W-:Y:S01]  /*2f00*/  FFMA R0, R0, R11, R0 ;  /* 0x0000000b00007223 */ /* 0x000fe20000000000 */
[C---:B------:R-:W-:Y:S01]  /*2f10*/  IMAD R11, R10.reuse, -0x800000, R2 ;  /* 0xff8000000a0b7824 */ /* 0x040fe200078e0202 */
[----:B------:R-:W-:-:S03]  /*2f20*/  IADD3 R10, PT, PT, R10, 0x7f, -R8 ;  /* 0x0000007f0a0a7810 */ /* 0x000fc60007ffe808 */
[----:B------:R-:W-:Y:S01]  /*2f30*/  FFMA R8, R11, R0, RZ ;  /* 0x000000000b087223 */ /* 0x000fe200000000ff */
[----:B------:R-:W-:-:S03]  /*2f40*/  IADD3 R10, PT, PT, R10, R7, RZ ;  /* 0x000000070a0a7210 */ /* 0x000fc60007ffe0ff */
        /* <DEDUP_REMOVED lines=20> */
[----:B------:R-:W-:Y:S02]  /*3090*/  ISETP.NE.AND P3, PT, R7, RZ, PT ;  /* 0x000000ff0700720c */ /* 0x000fe40003f65270 */
[----:B------:R-:W-:Y:S02]  /*30a0*/  LOP3.LUT R10, R10, 0x7fffff, RZ, 0xc0, !PT ;  /* 0x007fffff0a0a7812 */ /* 0x000fe400078ec0ff */
[----:B------:R-:W-:Y:S02]  /*30b0*/  FSETP.NEU.FTZ.AND P0, PT, R11, R0, PT ;  /* 0x000000000b00720b */ /* 0x000fe40003f1d000 */
[----:B------:R-:W-:Y:S02]  /*30c0*/  IADD3 R0, PT, PT, R7, 0x20, RZ ;  /* 0x0000002007007810 */ /* 0x000fe40007ffe0ff */
[----:B------:R-:W-:-:S02]  /*30d0*/  LOP3.LUT R10, R10, 0x800000, RZ, 0xfc, !PT ;  /* 0x008000000a0a7812 */ /* 0x000fc400078efcff */
[C---:B------:R-:W-:Y:S02]  /*30e0*/  ISETP.NE.AND P1, PT, R7.reuse, RZ, PT ;  /* 0x000000ff0700720c */ /* 0x040fe40003f25270 */
[----:B------:R-:W-:Y:S02]  /*30f0*/  IADD3 R7, PT, PT, -R7, RZ, RZ ;  /* 0x000000ff07077210 */ /* 0x000fe40007ffe1ff */
[----:B------:R-:W-:Y:S02]  /*3100*/  SHF.L.U32 R0, R10, R0, RZ ;  /* 0x000000000a007219 */ /* 0x000fe400000006ff */
        /* <DEDUP_REMOVED lines=11> */
.L_x_231:
[----:B------:R-:W-:-:S04]  /*31c0*/  LOP3.LUT R9, R9, 0x80000000, RZ, 0xc0, !PT ;  /* 0x8000000009097812 */ /* 0x000fc800078ec0ff */
[----:B------:R-:W-:Y:S01]  /*31d0*/  LOP3.LUT R9, R9, 0x7f800000, RZ, 0xfc, !PT ;  /* 0x7f80000009097812 */ /* 0x000fe200078efcff */
[----:B------:R-:W-:Y:S06]  /*31e0*/  BRA `(.L_x_232) ;  /* 0x0000000000047947 */ /* 0x000fec0003800000 */
.L_x_230:
[----:B------:R-:W-:-:S07]  /*31f0*/  LEA R9, R10, R9, 0x17 ;  /* 0x000000090a097211 */ /* 0x000fce00078eb8ff */
.L_x_232:
[----:B------:R-:W-:Y:S05]  /*3200*/  BSYNC.RECONVERGENT B1 ;  /* 0x0000000000017941 */ /* 0x000fea0003800200 */
.L_x_229:
[----:B------:R-:W-:Y:S01]  /*3210*/  MOV R0, R9 ;  /* 0x0000000900007202 */ /* 0x000fe20000000f00 */
[----:B------:R-:W-:Y:S06]  /*3220*/  BRA `(.L_x_233) ;  /* 0x0000000000207947 */ /* 0x000fec0003800000 */
.L_x_228:
[----:B------:R-:W-:-:S04]  /*3230*/  LOP3.LUT R0, R0, 0x80000000, R2, 0x48, !PT ;  /* 0x8000000000007812 */ /* 0x000fc800078e4802 */
[----:B------:R-:W-:Y:S01]  /*3240*/  LOP3.LUT R0, R0, 0x7f800000, RZ, 0xfc, !PT ;  /* 0x7f80000000007812 */ /* 0x000fe200078efcff */
[----:B------:R-:W-:Y:S06]  /*3250*/  BRA `(.L_x_233) ;  /* 0x0000000000147947 */ /* 0x000fec0003800000 */
.L_x_227:
[----:B------:R-:W-:Y:S01]  /*3260*/  LOP3.LUT R0, R0, 0x80000000, R2, 0x48, !PT ;  /* 0x8000000000007812 */ /* 0x000fe200078e4802 */
[----:B------:R-:W-:Y:S06]  /*3270*/  BRA `(.L_x_233) ;  /* 0x00000000000c7947 */ /* 0x000fec0003800000 */
.L_x_226:
[----:B------:R-:W0:Y:S01]  /*3280*/  MUFU.RSQ R0, -QNAN ;  /* 0xffc0000000007908 */ /* 0x000e220000001400 */
[----:B------:R-:W-:Y:S05]  /*3290*/  BRA `(.L_x_233) ;  /* 0x0000000000047947 */ /* 0x000fea0003800000 */
.L_x_225:
[----:B------:R-:W-:-:S07]  /*32a0*/  FADD.FTZ R0, R2, R0 ;  /* 0x0000000002007221 */ /* 0x000fce0000010000 */
.L_x_233:
[----:B------:R-:W-:Y:S05]  /*32b0*/  BSYNC.RECONVERGENT B0 ;  /* 0x0000000000007941 */ /* 0x000fea0003800200 */
.L_x_223:
[----:B------:R-:W-:-:S04]  /*32c0*/  HFMA2 R7, -RZ, RZ, 0, 0 ;  /* 0x00000000ff077431 */ /* 0x000fc800000001ff */
[----:B0-----:R-:W-:Y:S05]  /*32d0*/  RET.REL.NODEC R6 `(_Z11ens_my_gesvP6float2S0_S0_S0_S0_i) ;  /* 0xffffffcc06487950 */ /* 0x001fea0003c3ffff */
.L_x_234:
        /* <DEDUP_REMOVED lines=10> */
.L_x_319:


//--------------------- .text._Z14round_to_digitP6float2ii --------------------------
	.section	.text._Z14round_to_digitP6float2ii,"ax",@progbits
	.align	128
        .global         _Z14round_to_digitP6float2ii
        .type           _Z14round_to_digitP6float2ii,@function
        .size           _Z14round_to_digitP6float2ii,(.L_x_320 - _Z14round_to_digitP6float2ii)
        .other          _Z14round_to_digitP6float2ii,@"STO_CUDA_ENTRY STV_DEFAULT"
_Z14round_to_digitP6float2ii:
.text._Z14round_to_digitP6float2ii:
        /* <DEDUP_REMOVED lines=8> */
[----:B------:R-:W0:Y:S01]  /*0080*/  LDCU UR6, c[0x0][0x388] ;  /* 0x00007100ff0677ac */ /* 0x000e220008000800 */
[----:B------:R-:W-:Y:S01]  /*0090*/  SHF.L.U32 R5, R0, 0x4, RZ ;  /* 0x0000000400057819 */ /* 0x000fe200000006ff */
[----:B------:R-:W1:Y:S01]  /*00a0*/  LDCU.64 UR4, c[0x0][0x358] ;  /* 0x00006b00ff0477ac */ /* 0x000e620008000a00 */
[----:B0-----:R-:W-:-:S09]  /*00b0*/  UISETP.NE.AND UP0, UPT, UR6, URZ, UPT ;  /* 0x000000ff0600728c */ /* 0x001fd2000bf05270 */
[----:B-1----:R-:W-:Y:S05]  /*00c0*/  BRA.U UP0, `(.L_x_235) ;  /* 0x00000005000c7547 */ /* 0x002fea000b800000 */
[----:B------:R-:W0:Y:S02]  /*00d0*/  LDC.64 R2, c[0x0][0x380] ;  /* 0x0000e000ff027b82 */ /* 0x000e240000000a00 */
[----:B0-----:R-:W-:-:S05]  /*00e0*/  IMAD.WIDE R2, R5, 0x8, R2 ;  /* 0x0000000805027825 */ /* 0x001fca00078e0202 */
[----:B------:R-:W2:Y:S04]  /*00f0*/  LDG.E.64 R10, desc[UR4][R2.64] ;  /* 0x00000004020a7981 */ /* 0x000ea8000c1e1b00 */
[----:B------:R-:W3:Y:S04]  /*0100*/  LDG.E.64 R12, desc[UR4][R2.64+0x8] ;  /* 0x00000804020c7981 */ /* 0x000ee8000c1e1b00 */
[----:B------:R-:W4:Y:S04]  /*0110*/  LDG.E.64 R14, desc[UR4][R2.64+0x10] ;  /* 0x00001004020e7981 */ /* 0x000f28000c1e1b00 */
[----:B------:R-:W5:Y:S04]  /*0120*/  LDG.E.64 R28, desc[UR4][R2.64+0x18] ;  /* 0x00001804021c7981 */ /* 0x000f68000c1e1b00 */
        /* <DEDUP_REMOVED lines=8> */
[----:B------:R-:W5:Y:S01]  /*01b0*/  LDG.E.64 R18, desc[UR4][R2.64+0x78] ;  /* 0x0000780402127981 */ /* 0x000f62000c1e1b00 */
[----:B--2---:R-:W-:Y:S08]  /*01c0*/  FRND R10, R10 ;  /* 0x0000000a000a7307 */ /* 0x004ff00000201000 */
[----:B------:R-:W0:Y:S08]  /*01d0*/  FRND R11, R11 ;  /* 0x0000000b000b7307 */ /* 0x000e300000201000 */
[----:B---3--:R-:W-:Y:S08]  /*01e0*/  FRND R12, R12 ;  /* 0x0000000c000c7307 */ /* 0x008ff00000201000 */
[----:B------:R-:W1:Y:S08]  /*01f0*/  FRND R13, R13 ;  /* 0x0000000d000d7307 */ /* 0x000e700000201000 */
[----:B----4-:R-:W-:Y:S08]  /*0200*/  FRND R14, R14 ;  /* 0x0000000e000e7307 */ /* 0x010ff00000201000 */
[----:B------:R-:W2:Y:S01]  /*0210*/  FRND R15, R15 ;  /* 0x0000000f000f7307 */ /* 0x000ea20000201000 */
[----:B0-----:R0:W-:Y:S04]  /*0220*/  STG.E.64 desc[UR4][R2.64], R10 ;  /* 0x0000000a02007986 */ /* 0x0011e8000c101b04 */
[----:B-1----:R1:W-:Y:S03]  /*0230*/  STG.E.64 desc[UR4][R2.64+0x8], R12 ;  /* 0x0000080c02007986 */ /* 0x0023e6000c101b04 */
[----:B-----5:R-:W-:Y:S01]  /*0240*/  FRND R28, R28 ;  /* 0x0000001c001c7307 */ /* 0x020fe20000201000 */
[----:B--2---:R2:W-:Y:S04]  /*0250*/  STG.E.64 desc[UR4][R2.64+0x10], R14 ;  /* 0x0000100e02007986 */ /* 0x0045e8000c101b04 */
[----:B0-----:R-:W3:Y:S04]  /*0260*/  LDG.E.64 R10, desc[UR4][R2.64+0x58] ;  /* 0x00005804020a7981 */ /* 0x001ee8000c1e1b00 */
[----:B-1----:R-:W4:Y:S04]  /*0270*/  LDG.E.64 R12, desc[UR4][R2.64+0x60] ;  /* 0x00006004020c7981 */ /* 0x002f28000c1e1b00 */
[----:B--2---:R-:W2:Y:S01]  /*0280*/  LDG.E.64 R14, desc[UR4][R2.64+0x68] ;  /* 0x00006804020e7981 */ /* 0x004ea2000c1e1b00 */
[----:B------:R-:W0:Y:S08]  /*0290*/  FRND R29, R29 ;  /* 0x0000001d001d7307 */ /* 0x000e300000201000 */
[----:B------:R-:W-:Y:S08]  /*02a0*/  FRND R20, R20 ;  /* 0x0000001400147307 */ /* 0x000ff00000201000 */
[----:B------:R-:W1:Y:S08]  /*02b0*/  FRND R21, R21 ;  /* 0x0000001500157307 */ /* 0x000e700000201000 */
[----:B------:R-:W-:Y:S08]  /*02c0*/  FRND R22, R22 ;  /* 0x0000001600167307 */ /* 0x000ff00000201000 */
[----:B------:R-:W5:Y:S08]  /*02d0*/  FRND R23, R23 ;  /* 0x0000001700177307 */ /* 0x000f700000201000 */
        /* <DEDUP_REMOVED lines=13> */
[----:B------:R-:W5:Y:S01]  /*03b0*/  FRND R19, R19 ;  /* 0x0000001300137307 */ /* 0x000f620000201000 */
[----:B0-----:R-:W-:Y:S04]  /*03c0*/  STG.E.64 desc[UR4][R2.64+0x18], R28 ;  /* 0x0000181c02007986 */ /* 0x001fe8000c101b04 */
[----:B-1----:R-:W-:Y:S04]  /*03d0*/  STG.E.64 desc[UR4][R2.64+0x20], R20 ;  /* 0x0000201402007986 */ /* 0x002fe8000c101b04 */
[----:B-----5:R-:W-:Y:S04]  /*03e0*/  STG.E.64 desc[UR4][R2.64+0x28], R22 ;  /* 0x0000281602007986 */ /* 0x020fe8000c101b04 */
[----:B------:R-:W-:Y:S04]  /*03f0*/  STG.E.64 desc[UR4][R2.64+0x30], R26 ;  /* 0x0000301a02007986 */ /* 0x000fe8000c101b04 */
[----:B------:R-:W-:Y:S04]  /*0400*/  STG.E.64 desc[UR4][R2.64+0x38], R24 ;  /* 0x0000381802007986 */ /* 0x000fe8000c101b04 */
[----:B------:R-:W-:Y:S04]  /*0410*/  STG.E.64 desc[UR4][R2.64+0x40], R4 ;  /* 0x0000400402007986 */ /* 0x000fe8000c101b04 */
[----:B------:R-:W-:Y:S04]  /*0420*/  STG.E.64 desc[UR4][R2.64+0x48], R6 ;  /* 0x0000480602007986 */ /* 0x000fe8000c101b04 */
[----:B------:R-:W-:Y:S04]  /*0430*/  STG.E.64 desc[UR4][R2.64+0x50], R8 ;  /* 0x0000500802007986 */ /* 0x000fe8000c101b04 */
[----:B------:R-:W-:Y:S04]  /*0440*/  STG.E.64 desc[UR4][R2.64+0x70], R16 ;  /* 0x0000701002007986 */ /* 0x000fe8000c101b04 */
[----:B------:R-:W-:Y:S01]  /*0450*/  STG.E.64 desc[UR4][R2.64+0x78], R18 ;  /* 0x0000781202007986 */ /* 0x000fe2000c101b04 */
[----:B---3--:R-:W-:Y:S08]  /*0460*/  FRND R10, R10 ;  /* 0x0000000a000a7307 */ /* 0x008ff00000201000 */
[----:B------:R-:W0:Y:S08]  /*0470*/  FRND R11, R11 ;  /* 0x0000000b000b7307 */ /* 0x000e300000201000 */
[----:B----4-:R-:W-:Y:S08]  /*0480*/  FRND R12, R12 ;  /* 0x0000000c000c7307 */ /* 0x010ff00000201000 */
[----:B------:R-:W1:Y:S08]  /*0490*/  FRND R13, R13 ;  /* 0x0000000d000d7307 */ /* 0x000e700000201000 */
[----:B--2---:R-:W-:Y:S08]  /*04a0*/  FRND R14, R14 ;  /* 0x0000000e000e7307 */ /* 0x004ff00000201000 */
[----:B------:R-:W2:Y:S01]  /*04b0*/  FRND R15, R15 ;  /* 0x0000000f000f7307 */ /* 0x000ea20000201000 */
[----:B0-----:R-:W-:Y:S04]  /*04c0*/  STG.E.64 desc[UR4][R2.64+0x58], R10 ;  /* 0x0000580a02007986 */ /* 0x001fe8000c101b04 */
[----:B-1----:R-:W-:Y:S04]  /*04d0*/  STG.E.64 desc[UR4][R2.64+0x60], R12 ;  /* 0x0000600c02007986 */ /* 0x002fe8000c101b04 */
[----:B--2---:R-:W-:Y:S01]  /*04e0*/  STG.E.64 desc[UR4][R2.64+0x68], R14 ;  /* 0x0000680e02007986 */ /* 0x004fe2000c101b04 */
[----:B------:R-:W-:Y:S05]  /*04f0*/  EXIT ;  /* 0x000000000000794d */ /* 0x000fea0003800000 */
.L_x_235:
[----:B------:R-:W0:Y:S02]  /*0500*/  LDC.64 R6, c[0x0][0x380] ;  /* 0x0000e000ff067b82 */ /* 0x000e240000000a00 */
[----:B0-----:R-:W-:-:S05]  /*0510*/  IMAD.WIDE R6, R5, 0x8, R6 ;  /* 0x0000000805067825 */ /* 0x001fca00078e0206 */
[----:B------:R-:W2:Y:S01]  /*0520*/  LDG.E.64 R4, desc[UR4][R6.64] ;  /* 0x0000000406047981 */ /* 0x000ea2000c1e1b00 */
[----:B------:R-:W-:Y:S01]  /*0530*/  HFMA2 R3, -RZ, RZ, 0.1527099609375, -0.0003798007965087890625 ;  /* 0x30e38e39ff037431 */ /* 0x000fe200000001ff */
[----:B------:R-:W-:Y:S01]  /*0540*/  MOV R0, 0x3fb8aa3b ;  /* 0x3fb8aa3b00007802 */ /* 0x000fe20000000f00 */
[----:B------:R-:W-:Y:S01]  /*0550*/  HFMA2 R9, -RZ, RZ, 1.5966796875, -0.0003798007965087890625 ;  /* 0x3e638e39ff097431 */ /* 0x000fe200000001ff */
[----:B------:R-:W-:Y:S03]  /*0560*/  BSSY.RECONVERGENT B2, `(.L_x_236) ;  /* 0x0000031000027945 */ /* 0x000fe60003800200 */
[----:B------:R-:W-:-:S04]  /*0570*/  FFMA R0, -R3, R0, 5.5370556140132975997e-08 ;  /* 0x336dd09203007423 */ /* 0x000fc80000000100 */
[----:B------:R-:W-:-:S04]  /*0580*/  FFMA R0, R9, 1.9251366722983220825e-08, R0 ;  /* 0x32a55e3409007823 */ /* 0x000fc80000000000 */
[----:B------:R-:W-:-:S04]  /*0590*/  FFMA R0, -R3, 0.017944158986210823059, R0 ;  /* 0x3c92ffa103007823 */ /* 0x000fc80000000100 */
[----:B------:R-:W-:Y:S01]  /*05a0*/  FFMA R2, R9, 0.0059813861735165119171, R0 ;  /* 0x3bc3ff8109027823 */ /* 0x000fe20000000000 */
[----:B------:R-:W-:-:S03]  /*05b0*/  I2FP.F32.S32 R0, UR6 ;  /* 0x0000000600007c45 */ /* 0x000fc60008201400 */
[----:B------:R-:W-:-:S04]  /*05c0*/  FADD R3, R2, 3.3205988407135009766 ;  /* 0x405484b102037421 */ /* 0x000fc80000000000 */
[----:B------:R-:W-:Y:S01]  /*05d0*/  FMUL R9, R0, R3 ;  /* 0x0000000300097220 */ /* 0x000fe20000400000 */
[----:B------:R-:W-:-:S03]  /*05e0*/  FADD R11, R3, -3.3205988407135009766 ;  /* 0xc05484b1030b7421 */ /* 0x000fc60000000000 */
[----:B------:R-:W0:Y:S01]  /*05f0*/  FRND R8, R9 ;  /* 0x0000000900087307 */ /* 0x000e220000201000 */
[----:B------:R-:W-:Y:S01]  /*0600*/  FADD R2, R2, -R11 ;  /* 0x8000000b02027221 */ /* 0x000fe20000000000 */
[C---:B------:R-:W-:Y:S01]  /*0610*/  FFMA R3, R0.reuse, R3, -R9 ;  /* 0x0000000300037223 */ /* 0x040fe20000000809 */
[----:B------:R-:W-:Y:S02]  /*0620*/  MOV R11, 0x391fcb8e ;  /* 0x391fcb8e000b7802 */ /* 0x000fe40000000f00 */
[C---:B------:R-:W-:Y:S01]  /*0630*/  FSETP.GT.AND P0, PT, |R9|.reuse, 152, PT ;  /* 0x431800000900780b */ /* 0x040fe20003f04200 */
[----:B------:R-:W-:Y:S01]  /*0640*/  FFMA R3, R0, R2, R3 ;  /* 0x0000000200037223 */ /* 0x000fe20000000003 */
[C---:B------:R-:W-:Y:S01]  /*0650*/  FSETP.GEU.AND P2, PT, R9.reuse, RZ, PT ;  /* 0x000000ff0900720b */ /* 0x040fe20003f4e000 */
[----:B------:R-:W1:Y:S01]  /*0660*/  F2I.NTZ R10, R9 ;  /* 0x00000009000a7305 */ /* 0x000e620000203100 */
[----:B0-----:R-:W-:Y:S01]  /*0670*/  FADD R2, R9, -R8 ;  /* 0x8000000809027221 */ /* 0x001fe20000000000 */
[----:B------:R-:W-:-:S03]  /*0680*/  FSETP.GT.AND P1, PT, R8, RZ, PT ;  /* 0x000000ff0800720b */ /* 0x000fc60003f24000 */
[----:B------:R-:W-:-:S04]  /*0690*/  FADD R2, R2, R3 ;  /* 0x0000000302027221 */ /* 0x000fc80000000000 */
[----:B------:R-:W-:-:S04]  /*06a0*/  FFMA R3, R2, R11, 0.0013391353422775864601 ;  /* 0x3aaf85ed02037423 */ /* 0x000fc8000000000b */
[----:B------:R-:W-:-:S04]  /*06b0*/  FFMA R3, R2, R3, 0.0096188392490148544312 ;  /* 0x3c1d985602037423 */ /* 0x000fc80000000003 */
[----:B------:R-:W-:-:S04]  /*06c0*/  FFMA R3, R2, R3, 0.055503588169813156128 ;  /* 0x3d6357bb02037423 */ /* 0x000fc80000000003 */
[----:B------:R-:W-:Y:S01]  /*06d0*/  FFMA R11, R2, R3, 0.24022644758224487305 ;  /* 0x3e75fdec020b7423 */ /* 0x000fe20000000003 */
[----:B------:R-:W-:Y:S02]  /*06e0*/  SEL R3, RZ, 0x83000000, P1 ;  /* 0x83000000ff037807 */ /* 0x000fe40000800000 */
[----:B------:R-:W-:Y:S01]  /*06f0*/  FSETP.NAN.AND P1, PT, |R0|, |R0|, PT ;  /* 0x400000000000720b */ /* 0x000fe20003f28200 */
[----:B------:R-:W-:Y:S01]  /*0700*/  FFMA R11, R2, R11, 0.69314718246459960938 ;  /* 0x3f317218020b7423 */ /* 0x000fe2000000000b */
[----:B------:R-:W-:Y:S02]  /*0710*/  IADD3 R8, PT, PT, R3, 0x7f000000, RZ ;  /* 0x7f00000003087810 */ /* 0x000fe40007ffe0ff */
[----:B-1----:R-:W-:Y:S01]  /*0720*/  LEA R10, R10, -R3, 0x17 ;  /* 0x800000030a0a7211 */ /* 0x002fe200078eb8ff */
[----:B------:R-:W-:Y:S01]  /*0730*/  FFMA R11, R2, R11, 1 ;  /* 0x3f800000020b7423 */ /* 0x000fe2000000000b */
[----:B------:R-:W-:-:S03]  /*0740*/  FSEL R3, RZ, +INF , !P2 ;  /* 0x7f800000ff037808 */ /* 0x000fc60005000000 */
[----:B------:R-:W-:-:S04]  /*0750*/  FMUL R11, R8, R11 ;  /* 0x0000000b080b7220 */ /* 0x000fc80000400000 */
[----:B------:R-:W-:Y:S01]  /*0760*/  @!P0 FMUL R3, R10, R11 ;  /* 0x0000000b0a038220 */ /* 0x000fe20000400000 */
[----:B------:R-:W-:-:S04]  /*0770*/  @P1 FADD R3, R0, 10 ;  /* 0x4120000000031421 */ /* 0x000fc80000000000 */
[----:B------:R-:W0:Y:S02]  /*0780*/  MUFU.RCP R2, R3 ;  /* 0x0000000300027308 */ /* 0x000e240000001000 */
[----:B0-----:R-:W-:-:S04]  /*0790*/  FFMA R9, -R3, R2, 1 ;  /* 0x3f80000003097423 */ /* 0x001fc80000000102 */
[----:B------:R-:W-:Y:S01]  /*07a0*/  FFMA R9, R2, R9, R2 ;  /* 0x0000000902097223 */ /* 0x000fe20000000002 */
[C---:B--2---:R-:W-:Y:S01]  /*07b0*/  FMUL R0, R3.reuse, R4 ;  /* 0x0000000403007220 */ /* 0x044fe20000400000 */
[----:B------:R-:W-:-:S04]  /*07c0*/  FMUL R5, R3, R5 ;  /* 0x0000000503057220 */ /* 0x000fc80000400000 */
[----:B------:R-:W-:Y:S08]  /*07d0*/  FRND R12, R5 ;  /* 0x00000005000c7307 */ /* 0x000ff00000201000 */
[----:B------:R-:W0:Y:S08]  /*07e0*/  FRND R0, R0 ;  /* 0x0000000000007307 */ /* 0x000e300000201000 */
[----:B0-----:R-:W0:Y:S01]  /*07f0*/  FCHK P0, R0, R3 ;  /* 0x0000000300007302 */ /* 0x001e220000000000 */
[----:B------:R-:W-:-:S04]  /*0800*/  FFMA R8, R0, R9, RZ ;  /* 0x0000000900087223 */ /* 0x000fc800000000ff */
[----:B------:R-:W-:-:S04]  /*0810*/  FFMA R2, -R3, R8, R0 ;  /* 0x0000000803027223 */ /* 0x000fc80000000100 */
[----:B------:R-:W-:Y:S01]  /*0820*/  FFMA R8, R9, R2, R8 ;  /* 0x0000000209087223 */ /* 0x000fe20000000008 */
[----:B0-----:R-:W-:Y:S06]  /*0830*/  @!P0 BRA `(.L_x_237) ;  /* 0x00000000000c8947 */ /* 0x001fec0003800000 */
[----:B------:R-:W-:-:S07]  /*0840*/  MOV R2, 0x860 ;  /* 0x0000086000027802 */ /* 0x000fce0000000f00 */
[----:B------:R-:W-:Y:S05]  /*0850*/  CALL.REL.NOINC `($__internal_8_$__cuda_sm3x_div_rn_noftz_f32_slowpath) ;  /* 0x0000001c00e47944 */ /* 0x000fea0003c00000 */
[----:B------:R-:W-:-:S07]  /*0860*/  MOV R8, R9 ;  /* 0x0000000900087202 */ /* 0x000fce0000000f00 */
.L_x_237:
[----:B------:R-:W-:Y:S05]  /*0870*/  BSYNC.RECONVERGENT B2 ;  /* 0x0000000000027941 */ /* 0x000fea0003800200 */
.L_x_236:
[----:B------:R-:W0:Y:S01]  /*0880*/  MUFU.RCP R0, R3 ;  /* 0x0000000300007308 */ /* 0x000e220000001000 */
[----:B------:R-:W-:Y:S07]  /*0890*/  BSSY.RECONVERGENT B2, `(.L_x_238) ;  /* 0x000000b000027945 */ /* 0x000fee0003800200 */
        /* <DEDUP_REMOVED lines=9> */
[----:B------:R-:W-:Y:S05]  /*0930*/  CALL.REL.NOINC `($__internal_8_$__cuda_sm3x_div_rn_noftz_f32_slowpath) ;  /* 0x0000001c00ac7944 */ /* 0x000fea0003c00000 */
.L_x_239:
[----:B------:R-:W-:Y:S05]  /*0940*/  BSYNC.RECONVERGENT B2 ;  /* 0x0000000000027941 */ /* 0x000fea0003800200 */
.L_x_238:
[----:B------:R-:W2:Y:S01]  /*0950*/  LDG.E.64 R4, desc[UR4][R6.64+0x8] ;  /* 0x0000080406047981 */ /* 0x000ea2000c1e1b00 */
[----:B------:R-:W0:Y:S01]  /*0960*/  MUFU.RCP R12, R3 ;  /* 0x00000003000c7308 */ /* 0x000e220000001000 */
[----:B------:R-:W-:Y:S02]  /*0970*/  BSSY.RECONVERGENT B2, `(.L_x_240) ;  /* 0x0000010000027945 */ /* 0x000fe40003800200 */
[----:B------:R1:W-:Y:S01]  /*0980*/  STG.E.64 desc[UR4][R6.64], R8 ;  /* 0x0000000806007986 */ /* 0x0003e2000c101b04 */
[----:B0-----:R-:W-:-:S04]  /*0990*/  FFMA R11, -R3, R12, 1 ;  /* 0x3f800000030b7423 */ /* 0x001fc8000000010c */
[----:B------:R-:W-:Y:S01]  /*09a0*/  FFMA R12, R12, R11, R12 ;  /* 0x0000000b0c0c7223 */ /* 0x000fe2000000000c */
[C---:B--2---:R-:W-:Y:S01]  /*09b0*/  FMUL R4, R3.reuse, R4 ;  /* 0x0000000403047220 */ /* 0x044fe20000400000 */
[----:B------:R-:W-:-:S03]  /*09c0*/  FMUL R5, R3, R5 ;  /* 0x0000000503057220 */ /* 0x000fc60000400000 */
[----:B------:R-:W0:Y:S08]  /*09d0*/  FRND R0, R4 ;  /* 0x0000000400007307 */ /* 0x000e300000201000 */
[----:B------:R-:W-:Y:S01]  /*09e0*/  FRND R16, R5 ;  /* 0x0000000500107307 */ /* 0x000fe20000201000 */
[----:B0-----:R-:W-:-:S07]  /*09f0*/  FFMA R11, R12, R0, RZ ;  /* 0x000000000c0b7223 */ /* 0x001fce00000000ff */
[----:B------:R-:W0:Y:S01]  /*0a00*/  FCHK P0, R0, R3 ;  /* 0x0000000300007302 */ /* 0x000e220000000000 */
[----:B------:R-:W-:-:S04]  /*0a10*/  FFMA R2, -R3, R11, R0 ;  /* 0x0000000b03027223 */ /* 0x000fc80000000100 */
[----:B------:R-:W-:Y:S01]  /*0a20*/  FFMA R12, R12, R2, R11 ;  /* 0x000000020c0c7223 */ /* 0x000fe2000000000b */
[----:B01----:R-:W-:Y:S06]  /*0a30*/  @!P0 BRA `(.L_x_241) ;  /* 0x00000000000c8947 */ /* 0x003fec0003800000 */
[----:B------:R-:W-:-:S07]  /*0a40*/  MOV R2, 0xa60 ;  /* 0x00000a6000027802 */ /* 0x000fce0000000f00 */
[----:B------:R-:W-:Y:S05]  /*0a50*/  CALL.REL.NOINC `($__internal_8_$__cuda_sm3x_div_rn_noftz_f32_slowpath) ;  /* 0x0000001c00647944 */ /* 0x000fea0003c00000 */
[----:B------:R-:W-:-:S07]  /*0a60*/  MOV R12, R9 ;  /* 0x00000009000c7202 */ /* 0x000fce0000000f00 */
.L_x_241:
[----:B------:R-:W-:Y:S05]  /*0a70*/  BSYNC.RECONVERGENT B2 ;  /* 0x0000000000027941 */ /* 0x000fea0003800200 */
.L_x_240:
        /* <DEDUP_REMOVED lines=12> */
[----:B------:R-:W-:-:S07]  /*0b40*/  MOV R13, R9 ;  /* 0x00000009000d7202 */ /* 0x000fce0000000f00 */
.L_x_243:
[----:B------:R-:W-:Y:S05]  /*0b50*/  BSYNC.RECONVERGENT B2 ;  /* 0x0000000000027941 */ /* 0x000fea0003800200 */
.L_x_242:
        /* <DEDUP_REMOVED lines=18> */
.L_x_245:
[----:B------:R-:W-:Y:S05]  /*0c80*/  BSYNC.RECONVERGENT B2 ;  /* 0x0000000000027941 */ /* 0x000fea0003800200 */
.L_x_244:
        /* <DEDUP_REMOVED lines=12> */
.L_x_247:
[----:B------:R-:W-:Y:S05]  /*0d50*/  BSYNC.RECONVERGENT B2 ;  /* 0x0000000000027941 */ /* 0x000fea0003800200 */
.L_x_246:
        /* <DEDUP_REMOVED lines=18> */
.L_x_249:
[----:B------:R-:W-:Y:S05]  /*0e80*/  BSYNC.RECONVERGENT B2 ;  /* 0x0000000000027941 */ /* 0x000fea0003800200 */
.L_x_248:
        /* <DEDUP_REMOVED lines=13> */
.L_x_251:
[----:B------:R-:W-:Y:S05]  /*0f60*/  BSYNC.RECONVERGENT B2 ;  /* 0x0000000000027941 */ /* 0x000fea0003800200 */
.L_x_250:
        /* <DEDUP_REMOVED lines=18> */
.L_x_253:
[----:B------:R-:W-:Y:S05]  /*1090*/  BSYNC.RECONVERGENT B2 ;  /* 0x0000000000027941 */ /* 0x000fea0003800200 */
.L_x_252:
        /* <DEDUP_REMOVED lines=12> */
.L_x_255:
[----:B------:R-:W-:Y:S05]  /*1160*/  BSYNC.RECONVERGENT B2 ;  /* 0x0000000000027941 */ /* 0x000fea0003800200 */
.L_x_254:
        /* <DEDUP_REMOVED lines=18> */
.L_x_257:
[----:B------:R-:W-:Y:S05]  /*1290*/  BSYNC.RECONVERGENT B2 ;  /* 0x0000000000027941 */ /* 0x000fea0003800200 */
.L_x_256:
        /* <DEDUP_REMOVED lines=13> */
.L_x_259:
[----:B------:R-:W-:Y:S05]  /*1370*/  BSYNC.RECONVERGENT B2 ;  /* 0x0000000000027941 */ /* 0x000fea0003800200 */
.L_x_258:
        /* <DEDUP_REMOVED lines=18> */
.L_x_261:
[----:B------:R-:W-:Y:S05]  /*14a0*/  BSYNC.RECONVERGENT B2 ;  /* 0x0000000000027941 */ /* 0x000fea0003800200 */
.L_x_260:
        /* <DEDUP_REMOVED lines=12> */
.L_x_263:
[----:B------:R-:W-:Y:S05]  /*1570*/  BSYNC.RECONVERGENT B2 ;  /* 0x0000000000027941 */ /* 0x000fea0003800200 */
.L_x_262:
        /* <DEDUP_REMOVED lines=18> */
.L_x_265:
[----:B------:R-:W-:Y:S05]  /*16a0*/  BSYNC.RECONVERGENT B2 ;  /* 0x0000000000027941 */ /* 0x000fea0003800200 */
.L_x_264:
        /* <DEDUP_REMOVED lines=13> */
.L_x_267:
[----:B------:R-:W-:Y:S05]  /*1780*/  BSYNC.RECONVERGENT B2 ;  /* 0x0000000000027941 */ /* 0x000fea0003800200 */
.L_x_266:
        /* <DEDUP_REMOVED lines=18> */
.L_x_269:
[----:B------:R-:W-:Y:S05]  /*18b0*/  BSYNC.RECONVERGENT B2 ;  /* 0x0000000000027941 */ /* 0x000fea0003800200 */
.L_x_268:
        /* <DEDUP_REMOVED lines=12> */
.L_x_271:
[----:B------:R-:W-:Y:S05]  /*1980*/  BSYNC.RECONVERGENT B2 ;  /* 0x0000000000027941 */ /* 0x000fea0003800200 */
.L_x_270:
        /* <DEDUP_REMOVED lines=18> */
.L_x_273:
[----:B------:R-:W-:Y:S05]  /*1ab0*/  BSYNC.RECONVERGENT B2 ;  /* 0x0000000000027941 */ /* 0x000fea0003800200 */
.L_x_272:
        /* <DEDUP_REMOVED lines=13> */
.L_x_275:
[----:B------:R-:W-:Y:S05]  /*1b90*/  BSYNC.RECONVERGENT B2 ;  /* 0x0000000000027941 */ /* 0x000fea0003800200 */
.L_x_274:
        /* <DEDUP_REMOVED lines=18> */
.L_x_277:
[----:B------:R-:W-:Y:S05]  /*1cc0*/  BSYNC.RECONVERGENT B2 ;  /* 0x0000000000027941 */ /* 0x000fea0003800200 */
.L_x_276:
        /* <DEDUP_REMOVED lines=12> */
.L_x_279:
[----:B------:R-:W-:Y:S05]  /*1d90*/  BSYNC.RECONVERGENT B2 ;  /* 0x0000000000027941 */ /* 0x000fea0003800200 */
.L_x_278:
        /* <DEDUP_REMOVED lines=18> */
.L_x_281:
[----:B------:R-:W-:Y:S05]  /*1ec0*/  BSYNC.RECONVERGENT B2 ;  /* 0x0000000000027941 */ /* 0x000fea0003800200 */
.L_x_280:
        /* <DEDUP_REMOVED lines=13> */
.L_x_283:
[----:B------:R-:W-:Y:S05]  /*1fa0*/  BSYNC.RECONVERGENT B2 ;  /* 0x0000000000027941 */ /* 0x000fea0003800200 */
.L_x_282:
        /* <DEDUP_REMOVED lines=18> */
.L_x_285:
[----:B------:R-:W-:Y:S05]  /*20d0*/  BSYNC.RECONVERGENT B2 ;  /* 0x0000000000027941 */ /* 0x000fea0003800200 */
.L_x_284:
        /* <DEDUP_REMOVED lines=12> */
.L_x_287:
[----:B------:R-:W-:Y:S05]  /*21a0*/  BSYNC.RECONVERGENT B2 ;  /* 0x0000000000027941 */ /* 0x000fea0003800200 */
.L_x_286:
        /* <DEDUP_REMOVED lines=18> */
.L_x_289:
[----:B------:R-:W-:Y:S05]  /*22d0*/  BSYNC.RECONVERGENT B2 ;  /* 0x0000000000027941 */ /* 0x000fea0003800200 */
.L_x_288:
        /* <DEDUP_REMOVED lines=13> */
.L_x_291:
[----:B------:R-:W-:Y:S05]  /*23b0*/  BSYNC.RECONVERGENT B2 ;  /* 0x0000000000027941 */ /* 0x000fea0003800200 */
.L_x_290:
        /* <DEDUP_REMOVED lines=18> */
.L_x_293:
[----:B------:R-:W-:Y:S05]  /*24e0*/  BSYNC.RECONVERGENT B2 ;  /* 0x0000000000027941 */ /* 0x000fea0003800200 */
.L_x_292:
        /* <DEDUP_REMOVED lines=12> */
.L_x_295:
[----:B------:R-:W-:Y:S05]  /*25b0*/  BSYNC.RECONVERGENT B2 ;  /* 0x0000000000027941 */ /* 0x000fea0003800200 */
.L_x_294:
        /* <DEDUP_REMOVED lines=18> */
.L_x_297:
[----:B------:R-:W-:Y:S05]  /*26e0*/  BSYNC.RECONVERGENT B2 ;  /* 0x0000000000027941 */ /* 0x000fea0003800200 */
.L_x_296:
        /* <DEDUP_REMOVED lines=13> */
.L_x_299:
[----:B------:R-:W-:Y:S05]  /*27c0*/  BSYNC.RECONVERGENT B2 ;  /* 0x0000000000027941 */ /* 0x000fea0003800200 */
.L_x_298:
[----:B------:R-:W-:Y:S01]  /*27d0*/  STG.E.64 desc[UR4][R6.64+0x78], R12 ;  /* 0x0000780c06007986 */ /* 0x000fe2000c101b04 */
[----:B------:R-:W-:Y:S05]  /*27e0*/  EXIT ;  /* 0x000000000000794d */ /* 0x000fea0003800000 */
        .weak           $__internal_8_$__cuda_sm3x_div_rn_noftz_f32_slowpath
        .type           $__internal_8_$__cuda_sm3x_div_rn_noftz_f32_slowpath,@function
        .size           $__internal_8_$__cuda_sm3x_div_rn_noftz_f32_slowpath,(.L_x_320 - $__internal_8_$__cuda_sm3x_div_rn_noftz_f32_slowpath)
$__internal_8_$__cuda_sm3x_div_rn_noftz_f32_slowpath:
        /* <DEDUP_REMOVED lines=36> */
.L_x_301:
        /* <DEDUP_REMOVED lines=30> */
[C---:B------:R-:W-:Y:S01]  /*2c10*/  IADD3 R10, PT, PT, R4.reuse, 0x20, RZ ;  /* 0x00000020040a7810 */ /* 0x040fe20007ffe0ff */
[CCC-:B------:R-:W-:Y:S01]  /*2c20*/  FFMA.RP R9, R13.reuse, R11.reuse, R14.reuse ;  /* 0x0000000b0d097223 */ /* 0x1c0fe2000000800e */
[----:B------:R-:W-:Y:S01]  /*2c30*/  FFMA.RM R14, R13, R11, R14 ;  /* 0x0000000b0d0e7223 */ /* 0x000fe2000000400e */
[C---:B------:R-:W-:Y:S02]  /*2c40*/  ISETP.NE.AND P2, PT, R4.reuse, RZ, PT ;  /* 0x000000ff0400720c */ /* 0x040fe40003f45270 */
        /* <DEDUP_REMOVED lines=17> */
.L_x_308:
[----:B------:R-:W-:-:S04]  /*2d60*/  LOP3.LUT R0, R0, 0x80000000, RZ, 0xc0, !PT ;  /* 0x8000000000007812 */ /* 0x000fc800078ec0ff */
[----:B------:R-:W-:Y:S01]  /*2d70*/  LOP3.LUT R0, R0, 0x7f800000, RZ, 0xfc, !PT ;  /* 0x7f80000000007812 */ /* 0x000fe200078efcff */
[----:B------:R-:W-:Y:S06]  /*2d80*/  BRA `(.L_x_309) ;  /* 0x0000000000047947 */ /* 0x000fec0003800000 */
.L_x_307:
[----:B------:R-:W-:-:S07]  /*2d90*/  LEA R0, R5, R0, 0x17 ;  /* 0x0000000005007211 */ /* 0x000fce00078eb8ff */
.L_x_309:
[----:B------:R-:W-:Y:S05]  /*2da0*/  BSYNC.RECONVERGENT B1 ;  /* 0x0000000000017941 */ /* 0x000fea0003800200 */
.L_x_306:
[----:B------:R-:W-:Y:S05]  /*2db0*/  BRA `(.L_x_310) ;  /* 0x0000000000207947 */ /* 0x000fea0003800000 */
.L_x_305:
[----:B------:R-:W-:-:S04]  /*2dc0*/  LOP3.LUT R0, R11, 0x80000000, R0, 0x48, !PT ;  /* 0x800000000b007812 */ /* 0x000fc800078e4800 */
[----:B------:R-:W-:Y:S01]  /*2dd0*/  LOP3.LUT R0, R0, 0x7f800000, RZ, 0xfc, !PT ;  /* 0x7f80000000007812 */ /* 0x000fe200078efcff */
[----:B------:R-:W-:Y:S06]  /*2de0*/  BRA `(.L_x_310) ;  /* 0x0000000000147947 */ /* 0x000fec0003800000 */
.L_x_304:
[----:B------:R-:W-:Y:S01]  /*2df0*/  LOP3.LUT R0, R11, 0x80000000, R0, 0x48, !PT ;  /* 0x800000000b007812 */ /* 0x000fe200078e4800 */
[----:B------:R-:W-:Y:S06]  /*2e00*/  BRA `(.L_x_310) ;  /* 0x00000000000c7947 */ /* 0x000fec0003800000 */
.L_x_303:
[----:B------:R-:W0:Y:S01]  /*2e10*/  MUFU.RSQ R0, -QNAN ;  /* 0xffc0000000007908 */ /* 0x000e220000001400 */
[----:B------:R-:W-:Y:S05]  /*2e20*/  BRA `(.L_x_310) ;  /* 0x0000000000047947 */ /* 0x000fea0003800000 */
.L_x_302:
[----:B------:R-:W-:-:S07]  /*2e30*/  FADD.FTZ R0, R0, R3 ;  /* 0x0000000300007221 */ /* 0x000fce0000010000 */
.L_x_310:
[----:B------:R-:W-:Y:S05]  /*2e40*/  BSYNC.RECONVERGENT B0 ;  /* 0x0000000000007941 */ /* 0x000fea0003800200 */
.L_x_300:
[----:B------:R-:W-:Y:S01]  /*2e50*/  HFMA2 R5, -RZ, RZ, 0, 0 ;  /* 0x00000000ff057431 */ /* 0x000fe200000001ff */
[----:B------:R-:W-:Y:S02]  /*2e60*/  MOV R4, R2 ;  /* 0x0000000200047202 */ /* 0x000fe40000000f00 */
[----:B0-----:R-:W-:Y:S02]  /*2e70*/  MOV R9, R0 ;  /* 0x0000000000097202 */ /* 0x001fe40000000f00 */
[----:B------:R-:W-:Y:S05]  /*2e80*/  RET.REL.NODEC R4 `(_Z14round_to_digitP6float2ii) ;  /* 0xffffffd0045c7950 */ /* 0x000fea0003c3ffff */
.L_x_311:
        /* <DEDUP_REMOVED lines=15> */
.L_x_320:


//--------------------- .nv.shared.reserved.0     --------------------------
	.section	.nv.shared.reserved.0,"aw",@nobits
	.weak		__nv_reservedSMEM_offset_0_alias
	.size		__nv_reservedSMEM_offset_0_alias, 0, 64
	.other		__nv_reservedSMEM_offset_0_alias,@"STO_CUDA_RESERVED_SHARED STV_DEFAULT"
__nv_reservedSMEM_offset_0_alias:
	.zero		0
	.zero		64


//--------------------- .nv.constant0._Z24ham_hilbert_to_liouvilleP6float2S0_ffffiffS0_ --------------------------
	.section	.nv.constant0._Z24ham_hilbert_to_liouvilleP6float2S0_ffffiffS0_,"a",@progbits
	.sectionflags	@""
	.align	4
.nv.constant0._Z24ham_hilbert_to_liouvilleP6float2S0_ffffiffS0_:
	.zero		952


//--------------------- .nv.constant0._Z5pulseP6float2S0_S0_i --------------------------
	.section	.nv.constant0._Z5pulseP6float2S0_S0_i,"a",@progbits
	.sectionflags	@""
	.align	4
.nv.constant0._Z5pulseP6float2S0_S0_i:
	.zero		924


//--------------------- .nv.constant0._Z22time_propagate_hilbertP6float2S0_S0_i --------------------------
	.section	.nv.constant0._Z22time_propagate_hilbertP6float2S0_S0_i,"a",@progbits
	.sectionflags	@""
	.align	4
.nv.constant0._Z22time_propagate_hilbertP6float2S0_S0_i:
	.zero		924


//--------------------- .nv.constant0._Z24time_propagate_liouvilleP6float2S0_S0_i --------------------------
	.section	.nv.constant0._Z24time_propagate_liouvilleP6float2S0_S0_i,"a",@progbits
	.sectionflags	@""
	.align	4
.nv.constant0._Z24time_propagate_liouvilleP6float2S0_S0_i:
	.zero		924


//--------------------- .nv.constant0._Z6calc_MP6float2S0_S0_S0_ii --------------------------
	.section	.nv.constant0._Z6calc_MP6float2S0_S0_S0_ii,"a",@progbits
	.sectionflags	@""
	.align	4
.nv.constant0._Z6calc_MP6float2S0_S0_S0_ii:
	.zero		936


//--------------------- .nv.constant0._Z14calc_M_eval_2DP6float2S0_S0_i --------------------------
	.section	.nv.constant0._Z14calc_M_eval_2DP6float2S0_S0_i,"a",@progbits
	.sectionflags	@""
	.align	4
.nv.constant0._Z14calc_M_eval_2DP6float2S0_S0_i:
	.zero		924


//--------------------- .nv.constant0._Z6calc_HffffPffiP6float2S1_S1_ --------------------------
	.section	.nv.constant0._Z6calc_HffffPffiP6float2S1_S1_,"a",@progbits
	.sectionflags	@""
	.align	4
.nv.constant0._Z6calc_HffffPffiP6float2S1_S1_:
	.zero		952


//--------------------- .nv.constant0._Z15calc_local_M_2DP6float2S0_S0_ii --------------------------
	.section	.nv.constant0._Z15calc_local_M_2DP6float2S0_S0_ii,"a",@progbits
	.sectionflags	@""
	.align	4
.nv.constant0._Z15calc_local_M_2DP6float2S0_S0_ii:
	.zero		928


//--------------------- .nv.constant0._Z11rev_scalingP6float2S0_Pii --------------------------
	.section	.nv.constant0._Z11rev_scalingP6float2S0_Pii,"a",@progbits
	.sectionflags	@""
	.align	4
.nv.constant0._Z11rev_scalingP6float2S0_Pii:
	.zero		924


//--------------------- .nv.constant0._Z7calc_XVP6float2S0_S0_S0_S0_S0_S0_S0_i --------------------------
	.section	.nv.constant0._Z7calc_XVP6float2S0_S0_S0_S0_S0_S0_S0_i,"a",@progbits
	.sectionflags	@""
	.align	4
.nv.constant0._Z7calc_XVP6float2S0_S0_S0_S0_S0_S0_S0_i:
	.zero		964


//--------------------- .nv.constant0._Z13calc_prod_matP6float2S0_i --------------------------
	.section	.nv.constant0._Z13calc_prod_matP6float2S0_i,"a",@progbits
	.sectionflags	@""
	.align	4
.nv.constant0._Z13calc_prod_matP6float2S0_i:
	.zero		916


//--------------------- .nv.constant0._Z14scale_and_prepP6float2S0_Pii --------------------------
	.section	.nv.constant0._Z14scale_and_prepP6float2S0_Pii,"a",@progbits
	.sectionflags	@""
	.align	4
.nv.constant0._Z14scale_and_prepP6float2S0_Pii:
	.zero		924


//--------------------- .nv.constant0._Z11ens_my_gesvP6float2S0_S0_S0_S0_i --------------------------
	.section	.nv.constant0._Z11ens_my_gesvP6float2S0_S0_S0_S0_i,"a",@progbits
	.sectionflags	@""
	.align	4
.nv.constant0._Z11ens_my_gesvP6float2S0_S0_S0_S0_i:
	.zero		940


//--------------------- .nv.constant0._Z14round_to_digitP6float2ii --------------------------
	.section	.nv.constant0._Z14round_to_digitP6float2ii,"a",@progbits
	.sectionflags	@""
	.align	4
.nv.constant0._Z14round_to_digitP6float2ii:
	.zero		912


//--------------------- SYMBOLS --------------------------

	.type		.nv.reservedSmem.offset0,@object
	.size		.nv.reservedSmem.offset0,0x4
